def matmul_kernel(
    a_ptr,
    b_ptr,
    c_ptr,
    M,
    N,
    K,
    stride_am,
    stride_ak,
    stride_bk,
    stride_bn,
    stride_cm,
    stride_cn,
    BLOCK_M: tl.constexpr,
    BLOCK_N: tl.constexpr,
    BLOCK_K: tl.constexpr,
    GROUP_M: tl.constexpr,
):
    pid = tl.program_id(axis=0)
    num_pid_m = tl.cdiv(M, BLOCK_M)
    num_pid_n = tl.cdiv(N, BLOCK_N)
    num_pid_in_group = GROUP_M * num_pid_n
    group_id = pid // num_pid_in_group
    first_pid_m = group_id * GROUP_M
    group_size_m = min(num_pid_m - first_pid_m, GROUP_M)
    pid_m = first_pid_m + ((pid % num_pid_in_group) % group_size_m)
    pid_n = (pid % num_pid_in_group) // group_size_m

    offs_am = (pid_m * BLOCK_M + tl.arange(0, BLOCK_M)) % M
    offs_bn = (pid_n * BLOCK_N + tl.arange(0, BLOCK_N)) % N
    offs_k = tl.arange(0, BLOCK_K)
    a_ptrs = a_ptr + offs_am[:, None] * stride_am + offs_k[None, :] * stride_ak
    b_ptrs = b_ptr + offs_k[:, None] * stride_bk + offs_bn[None, :] * stride_bn

    acc = tl.zeros((BLOCK_M, BLOCK_N), dtype=tl.float32)
    for kk in range(0, tl.cdiv(K, BLOCK_K)):
        a = tl.load(a_ptrs, mask=offs_k[None, :] < K - kk * BLOCK_K, other=0.0)
        b = tl.load(b_ptrs, mask=offs_k[:, None] < K - kk * BLOCK_K, other=0.0)
        acc = tl.dot(a, b, acc)
        a_ptrs += BLOCK_K * stride_ak
        b_ptrs += BLOCK_K * stride_bk

    c = acc.to(c_ptr.dtype.element_ty)
    offs_cm = pid_m * BLOCK_M + tl.arange(0, BLOCK_M)
    offs_cn = pid_n * BLOCK_N + tl.arange(0, BLOCK_N)
    c_ptrs = c_ptr + offs_cm[:, None] * stride_cm + offs_cn[None, :] * stride_cn
    mask = (offs_cm[:, None] < M) & (offs_cn[None, :] < N)
    tl.store(c_ptrs, c, mask=mask)

# config = {"BLOCK_K": 64, "BLOCK_M": 512, "BLOCK_N": 256, "GROUP_M": 4, "arch": "sm_90", "dtype": "fp8e4m3", "num_ctas": 1, "num_stages": 3, "num_warps": 4}
# arch = sm_90


// ===== COMPILED SASS (sm_90a) =====

	.target	sm_90a

	.elftype	@"ET_EXEC"


//--------------------- .note.nv.tkinfo           --------------------------
	.section	.note.nv.tkinfo,"",@"SHT_NOTE"
	.sectionflags	@"SHF_NOTE_NV_TKINFO"
	.tkinfo
        /*0018*/ 	.word	0x00000002
        /*0030*/ 	.string	""
        /*0030*/ 	.string	"ptxas"
        /*0030*/ 	.string	"Cuda compilation tools, release 13.0, V13.0.88"
        /*0030*/ 	.string	"Build cuda_13.0.r13.0/compiler.36424714_0"
        /*0030*/ 	.string	"-v  -suppress-debug-info  -lineinfo  -arch sm_90a "



//--------------------- .note.nv.cuinfo           --------------------------
	.section	.note.nv.cuinfo,"",@"SHT_NOTE"
	.sectionflags	@"SHF_NOTE_NV_CUINFO"
        /*0018*/ 	.short	0x0002
        /*001a*/ 	.short	0x005a
        /*001c*/ 	.short	0x0082
	.zero		2


//--------------------- .nv.info                  --------------------------
	.section	.nv.info,"",@"SHT_CUDA_INFO"
	.align	4


	//----- nvinfo : EIATTR_REGCOUNT
	.align		4
        /*0000*/ 	.byte	0x04, 0x2f
        /*0002*/ 	.short	(.L_1 - .L_0)
	.align		4
.L_0:
        /*0004*/ 	.word	index@(matmul_kernel)
        /*0008*/ 	.word	0x000000ff


	//----- nvinfo : EIATTR_FRAME_SIZE
	.align		4
.L_1:
        /*000c*/ 	.byte	0x04, 0x11
        /*000e*/ 	.short	(.L_3 - .L_2)
	.align		4
.L_2:
        /*0010*/ 	.word	index@(matmul_kernel)
        /*0014*/ 	.word	0x00002b90


	//----- nvinfo : EIATTR_MIN_STACK_SIZE
	.align		4
.L_3:
        /*0018*/ 	.byte	0x04, 0x12
        /*001a*/ 	.short	(.L_5 - .L_4)
	.align		4
.L_4:
        /*001c*/ 	.word	index@(matmul_kernel)
        /*0020*/ 	.word	0x00002b90
.L_5:


//--------------------- .nv.compat                --------------------------
	.section	.nv.compat,"",@"SHT_CUDA_COMPAT_INFO"
	.align	4
        /*0000*/ 	.byte	0x02, 0x09, 0x01, 0x00, 0x02, 0x02, 0x04, 0x00, 0x02, 0x05, 0x05, 0x00, 0x03, 0x07, 0x01, 0x01
        /*0010*/ 	.byte	0x02, 0x03, 0x00, 0x00, 0x02, 0x06, 0x01, 0x00, 0x04, 0x0b, 0x08, 0x00, 0x00, 0x00, 0x00, 0x00
        /*0020*/ 	.byte	0x00, 0x00, 0x00, 0x00


//--------------------- .nv.info.matmul_kernel    --------------------------
	.section	.nv.info.matmul_kernel,"",@"SHT_CUDA_INFO"
	.sectionflags	@""
	.align	4


	//----- nvinfo : EIATTR_CUDA_API_VERSION
	.align		4
        /*0000*/ 	.byte	0x04, 0x37
        /*0002*/ 	.short	(.L_7 - .L_6)
.L_6:
        /*0004*/ 	.word	0x00000082


	//----- nvinfo : EIATTR_KPARAM_INFO
	.align		4
.L_7:
        /*0008*/ 	.byte	0x04, 0x17
        /*000a*/ 	.short	(.L_9 - .L_8)
.L_8:
        /*000c*/ 	.word	0x00000000
        /*0010*/ 	.short	0x000d
        /*0012*/ 	.short	0x0048
        /*0014*/ 	.byte	0x00, 0xf4, 0x21, 0x00


	//----- nvinfo : EIATTR_KPARAM_INFO
	.align		4
.L_9:
        /*0018*/ 	.byte	0x04, 0x17
        /*001a*/ 	.short	(.L_11 - .L_10)
.L_10:
        /*001c*/ 	.word	0x00000000
        /*0020*/ 	.short	0x000c
        /*0022*/ 	.short	0x0040
        /*0024*/ 	.byte	0x00, 0xf4, 0x21, 0x00


	//----- nvinfo : EIATTR_KPARAM_INFO
	.align		4
.L_11:
        /*0028*/ 	.byte	0x04, 0x17
        /*002a*/ 	.short	(.L_13 - .L_12)
.L_12:
        /*002c*/ 	.word	0x00000000
        /*0030*/ 	.short	0x000b
        /*0032*/ 	.short	0x0038
        /*0034*/ 	.byte	0x00, 0xf0, 0x11, 0x00


	//----- nvinfo : EIATTR_KPARAM_INFO
	.align		4
.L_13:
        /*0038*/ 	.byte	0x04, 0x17
        /*003a*/ 	.short	(.L_15 - .L_14)
.L_14:
        /*003c*/ 	.word	0x00000000
        /*0040*/ 	.short	0x000a
        /*0042*/ 	.short	0x0034
        /*0044*/ 	.byte	0x00, 0xf0, 0x11, 0x00


	//----- nvinfo : EIATTR_KPARAM_INFO
	.align		4
.L_15:
        /*0048*/ 	.byte	0x04, 0x17
        /*004a*/ 	.short	(.L_17 - .L_16)
.L_16:
        /*004c*/ 	.word	0x00000000
        /*0050*/ 	.short	0x0009
        /*0052*/ 	.short	0x0030
        /*0054*/ 	.byte	0x00, 0xf0, 0x11, 0x00


	//----- nvinfo : EIATTR_KPARAM_INFO
	.align		4
.L_17:
        /*0058*/ 	.byte	0x04, 0x17
        /*005a*/ 	.short	(.L_19 - .L_18)
.L_18:
        /*005c*/ 	.word	0x00000000
        /*0060*/ 	.short	0x0008
        /*0062*/ 	.short	0x002c
        /*0064*/ 	.byte	0x00, 0xf0, 0x11, 0x00


	//----- nvinfo : EIATTR_KPARAM_INFO
	.align		4
.L_19:
        /*0068*/ 	.byte	0x04, 0x17
        /*006a*/ 	.short	(.L_21 - .L_20)
.L_20:
        /*006c*/ 	.word	0x00000000
        /*0070*/ 	.short	0x0007
        /*0072*/ 	.short	0x0028
        /*0074*/ 	.byte	0x00, 0xf0, 0x11, 0x00


	//----- nvinfo : EIATTR_KPARAM_INFO
	.align		4
.L_21:
        /*0078*/ 	.byte	0x04, 0x17
        /*007a*/ 	.short	(.L_23 - .L_22)
.L_22:
        /*007c*/ 	.word	0x00000000
        /*0080*/ 	.short	0x0006
        /*0082*/ 	.short	0x0024
        /*0084*/ 	.byte	0x00, 0xf0, 0x11, 0x00


	//----- nvinfo : EIATTR_KPARAM_INFO
	.align		4
.L_23:
        /*0088*/ 	.byte	0x04, 0x17
        /*008a*/ 	.short	(.L_25 - .L_24)
.L_24:
        /*008c*/ 	.word	0x00000000
        /*0090*/ 	.short	0x0005
        /*0092*/ 	.short	0x0020
        /*0094*/ 	.byte	0x00, 0xf0, 0x11, 0x00


	//----- nvinfo : EIATTR_KPARAM_INFO
	.align		4
.L_25:
        /*0098*/ 	.byte	0x04, 0x17
        /*009a*/ 	.short	(.L_27 - .L_26)
.L_26:
        /*009c*/ 	.word	0x00000000
        /*00a0*/ 	.short	0x0004
        /*00a2*/ 	.short	0x001c
        /*00a4*/ 	.byte	0x00, 0xf0, 0x11, 0x00


	//----- nvinfo : EIATTR_KPARAM_INFO
	.align		4
.L_27:
        /*00a8*/ 	.byte	0x04, 0x17
        /*00aa*/ 	.short	(.L_29 - .L_28)
.L_28:
        /*00ac*/ 	.word	0x00000000
        /*00b0*/ 	.short	0x0003
        /*00b2*/ 	.short	0x0018
        /*00b4*/ 	.byte	0x00, 0xf0, 0x11, 0x00


	//----- nvinfo : EIATTR_KPARAM_INFO
	.align		4
.L_29:
        /*00b8*/ 	.byte	0x04, 0x17
        /*00ba*/ 	.short	(.L_31 - .L_30)
.L_30:
        /*00bc*/ 	.word	0x00000000
        /*00c0*/ 	.short	0x0002
        /*00c2*/ 	.short	0x0010
        /*00c4*/ 	.byte	0x00, 0xf4, 0x21, 0x00


	//----- nvinfo : EIATTR_KPARAM_INFO
	.align		4
.L_31:
        /*00c8*/ 	.byte	0x04, 0x17
        /*00ca*/ 	.short	(.L_33 - .L_32)
.L_32:
        /*00cc*/ 	.word	0x00000000
        /*00d0*/ 	.short	0x0001
        /*00d2*/ 	.short	0x0008
        /*00d4*/ 	.byte	0x00, 0xf4, 0x21, 0x00


	//----- nvinfo : EIATTR_KPARAM_INFO
	.align		4
.L_33:
        /*00d8*/ 	.byte	0x04, 0x17
        /*00da*/ 	.short	(.L_35 - .L_34)
.L_34:
        /*00dc*/ 	.word	0x00000000
        /*00e0*/ 	.short	0x0000
        /*00e2*/ 	.short	0x0000
        /*00e4*/ 	.byte	0x00, 0xf4, 0x21, 0x00


	//----- nvinfo : EIATTR_SPARSE_MMA_MASK
	.align		4
.L_35:
        /*00e8*/ 	.byte	0x03, 0x50
        /*00ea*/ 	.short	0x0000


	//----- nvinfo : EIATTR_MAXREG_COUNT
	.align		4
        /*00ec*/ 	.byte	0x03, 0x1b
        /*00ee*/ 	.short	0x00ff


	//----- nvinfo : EIATTR_NUM_BARRIERS
	.align		4
        /*00f0*/ 	.byte	0x02, 0x4c
        /*00f2*/ 	.byte	0x01
	.zero		1


	//----- nvinfo : EIATTR_ANNOTATIONS
	.align		4
        /*00f4*/ 	.byte	0x04, 0x55
        /*00f6*/ 	.short	(.L_37 - .L_36)


	//   ....[0]....
.L_36:
        /*00f8*/ 	.word	0x00000001
        /*00fc*/ 	.byte	0x80, 0x05, 0x00, 0x00, 0x01, 0x00, 0x00, 0x00, 0xc0, 0x05, 0x00, 0x00, 0x01, 0x00, 0x00, 0x00
        /* <DEDUP_REMOVED lines=2057> */
        /*819c*/ 	.byte	0x70, 0x4c, 0x02, 0x00, 0x01, 0x00, 0x00, 0x00, 0xc0, 0x4c, 0x02, 0x00


	//----- nvinfo : EIATTR_MERCURY_ISA_VERSION
	.align		4
.L_37:
        /*81a8*/ 	.byte	0x03, 0x5f
        /*81aa*/ 	.short	0x0101


	//----- nvinfo : EIATTR_EXIT_INSTR_OFFSETS
	.align		4
        /*81ac*/ 	.byte	0x04, 0x1c
        /*81ae*/ 	.short	(.L_39 - .L_38)


	//   ....[0]....
.L_38:
        /*81b0*/ 	.word	0x0008bb20


	//   ....[1]....
        /*81b4*/ 	.word	0x0008bb50


	//----- nvinfo : EIATTR_REQNTID
	.align		4
.L_39:
        /*81b8*/ 	.byte	0x04, 0x10
        /*81ba*/ 	.short	(.L_41 - .L_40)
.L_40:
        /*81bc*/ 	.word	0x00000080
        /*81c0*/ 	.word	0x00000001
        /*81c4*/ 	.word	0x00000001


	//----- nvinfo : EIATTR_CBANK_PARAM_SIZE
	.align		4
.L_41:
        /*81c8*/ 	.byte	0x03, 0x19
        /*81ca*/ 	.short	0x0050


	//----- nvinfo : EIATTR_PARAM_CBANK
	.align		4
        /*81cc*/ 	.byte	0x04, 0x0a
        /*81ce*/ 	.short	(.L_43 - .L_42)
	.align		4
.L_42:
        /*81d0*/ 	.word	index@(.nv.constant0.matmul_kernel)
        /*81d4*/ 	.short	0x0210
        /*81d6*/ 	.short	0x0050


	//----- nvinfo : EIATTR_SW_WAR
	.align		4
.L_43:
        /*81d8*/ 	.byte	0x04, 0x36
        /*81da*/ 	.short	(.L_45 - .L_44)
.L_44:
        /*81dc*/ 	.word	0x00000008
.L_45:


//--------------------- .nv.callgraph             --------------------------
	.section	.nv.callgraph,"",@"SHT_CUDA_CALLGRAPH"
	.align	4
	.sectionentsize	8
	.align		4
        /*0000*/ 	.word	0x00000000
	.align		4
        /*0004*/ 	.word	0xffffffff
	.align		4
        /*0008*/ 	.word	0x00000000
	.align		4
        /*000c*/ 	.word	0xfffffffe
	.align		4
        /*0010*/ 	.word	0x00000000
	.align		4
        /*0014*/ 	.word	0xfffffffd
	.align		4
        /*0018*/ 	.word	0x00000000
	.align		4
        /*001c*/ 	.word	0xfffffffc


//--------------------- .text.matmul_kernel       --------------------------
	.section	.text.matmul_kernel,"ax",@progbits
	.align	128
        .global         matmul_kernel
        .type           matmul_kernel,@function
        .size           matmul_kernel,(.L_x_4 - matmul_kernel)
        .other          matmul_kernel,@"STO_CUDA_ENTRY STV_DEFAULT"
matmul_kernel:
.text.matmul_kernel:
[----:B------:R-:W0:Y:S08]  /*0000*/  LDC R1, c[0x0][0x28] ;  /* 0x00000a00ff017b82 */ /* 0x000e300000000800 */
[----:B------:R-:W1:Y:S01]  /*0010*/  LDC.64 R24, c[0x0][0x228] ;  /* 0x00008a00ff187b82 */ /* 0x000e620000000a00 */
[----:B------:R-:W2:Y:S01]  /*0020*/  S2R R5, SR_CTAID.X ;  /* 0x0000000000057919 */ /* 0x000ea20000002500 */
[----:B------:R-:W-:Y:S01]  /*0030*/  UMOV UR58, 0x400 ;  /* 0x00000400003a7882 */ /* 0x000fe20000000000 */
[----:B------:R-:W-:Y:S01]  /*0040*/  ULDC.64 UR56, c[0x0][0x208] ;  /* 0x0000820000387ab9 */ /* 0x000fe20000000a00 */
[----:B0-----:R-:W-:Y:S01]  /*0050*/  VIADD R1, R1, 0xffffd470 ;  /* 0xffffd47001017836 */ /* 0x001fe20000000000 */
[----:B------:R-:W0:Y:S03]  /*0060*/  S2R R36, SR_TID.X ;  /* 0x0000000000247919 */ /* 0x000e260000002100 */
[----:B------:R-:W3:Y:S08]  /*0070*/  LDC R104, c[0x0][0x230] ;  /* 0x00008c00ff687b82 */ /* 0x000ef00000000800 */
[----:B------:R-:W4:Y:S01]  /*0080*/  S2UR UR4, SR_CgaCtaId ;  /* 0x00000000000479c3 */ /* 0x000f220000008800 */
[----:B-1----:R-:W-:-:S05]  /*0090*/  VIADD R0, R25, 0xff ;  /* 0x000000ff19007836 */ /* 0x002fca0000000000 */
[----:B------:R-:W-:Y:S01]  /*00a0*/  SHF.R.S32.HI R3, RZ, 0x1f, R0 ;  /* 0x0000001fff037819 */ /* 0x000fe20000011400 */
[----:B---3--:R-:W-:-:S03]  /*00b0*/  VIADD R104, R104, 0x3f ;  /* 0x0000003f68687836 */ /* 0x008fc60000000000 */
[----:B------:R-:W-:Y:S02]  /*00c0*/  LEA.HI R3, R3, R0, RZ, 0x8 ;  /* 0x0000000003037211 */ /* 0x000fe400078f40ff */
[----:B--2---:R-:W-:Y:S02]  /*00d0*/  IABS R8, R5 ;  /* 0x0000000500087213 */ /* 0x004fe40000000000 */
[----:B------:R-:W-:Y:S02]  /*00e0*/  SHF.R.S32.HI R3, RZ, 0x8, R3 ;  /* 0x00000008ff037819 */ /* 0x000fe40000011403 */
[----:B0-----:R-:W-:Y:S01]  /*00f0*/  LOP3.LUT R153, R36, 0x7f, RZ, 0xc0, !PT ;  /* 0x0000007f24997812 */ /* 0x001fe200078ec0ff */
[----:B----4-:R-:W-:Y:S02]  /*0100*/  ULEA UR58, UR4, UR58, 0x18 ;  /* 0x0000003a043a7291 */ /* 0x010fe4000f8ec03f */
[----:B------:R-:W-:-:S05]  /*0110*/  IMAD.SHL.U32 R4, R3, 0x4, RZ ;  /* 0x0000000403047824 */ /* 0x000fca00078e00ff */
[-C--:B------:R-:W-:Y:S02]  /*0120*/  IABS R7, R4.reuse ;  /* 0x0000000400077213 */ /* 0x080fe40000000000 */
[----:B------:R-:W-:Y:S02]  /*0130*/  IABS R10, R4 ;  /* 0x00000004000a7213 */ /* 0x000fe40000000000 */
[----:B------:R-:W0:Y:S08]  /*0140*/  I2F.RP R0, R7 ;  /* 0x0000000700007306 */ /* 0x000e300000209400 */
[----:B0-----:R-:W0:Y:S02]  /*0150*/  MUFU.RCP R0, R0 ;  /* 0x0000000000007308 */ /* 0x001e240000001000 */
[----:B0-----:R-:W-:-:S02]  /*0160*/  VIADD R2, R0, 0xffffffe ;  /* 0x0ffffffe00027836 */ /* 0x001fc40000000000 */
[----:B------:R-:W-:-:S04]  /*0170*/  IMAD.MOV R0, RZ, RZ, -R10 ;  /* 0x000000ffff007224 */ /* 0x000fc800078e0a0a */
[----:B------:R0:W1:Y:S02]  /*0180*/  F2I.FTZ.U32.TRUNC.NTZ R3, R2 ;  /* 0x0000000200037305 */ /* 0x000064000021f000 */
[----:B0-----:R-:W-:Y:S02]  /*0190*/  IMAD.MOV.U32 R2, RZ, RZ, RZ ;  /* 0x000000ffff027224 */ /* 0x001fe400078e00ff */
[----:B-1----:R-:W-:-:S04]  /*01a0*/  IMAD.MOV R6, RZ, RZ, -R3 ;  /* 0x000000ffff067224 */ /* 0x002fc800078e0a03 */
[----:B------:R-:W-:Y:S02]  /*01b0*/  IMAD R9, R6, R7, RZ ;  /* 0x0000000706097224 */ /* 0x000fe400078e02ff */
[----:B------:R-:W-:Y:S02]  /*01c0*/  IMAD.MOV.U32 R6, RZ, RZ, R8 ;  /* 0x000000ffff067224 */ /* 0x000fe400078e0008 */
[----:B------:R-:W-:-:S06]  /*01d0*/  IMAD.HI.U32 R3, R3, R9, R2 ;  /* 0x0000000903037227 */ /* 0x000fcc00078e0002 */
[----:B------:R-:W-:-:S04]  /*01e0*/  IMAD.HI.U32 R3, R3, R6, RZ ;  /* 0x0000000603037227 */ /* 0x000fc800078e00ff */
[----:B------:R-:W-:-:S05]  /*01f0*/  IMAD R0, R3, R0, R6 ;  /* 0x0000000003007224 */ /* 0x000fca00078e0206 */
[----:B------:R-:W-:-:S13]  /*0200*/  ISETP.GT.U32.AND P1, PT, R7, R0, PT ;  /* 0x000000000700720c */ /* 0x000fda0003f24070 */
[----:B------:R-:W-:Y:S02]  /*0210*/  @!P1 IMAD.IADD R0, R0, 0x1, -R7 ;  /* 0x0000000100009824 */ /* 0x000fe400078e0a07 */
[----:B------:R-:W-:Y:S01]  /*0220*/  @!P1 VIADD R3, R3, 0x1 ;  /* 0x0000000103039836 */ /* 0x000fe20000000000 */
[----:B------:R-:W-:Y:S02]  /*0230*/  ISETP.NE.AND P1, PT, R4, RZ, PT ;  /* 0x000000ff0400720c */ /* 0x000fe40003f25270 */
[----:B------:R-:W-:Y:S02]  /*0240*/  ISETP.GE.U32.AND P0, PT, R0, R7, PT ;  /* 0x000000070000720c */ /* 0x000fe40003f06070 */
[----:B------:R-:W-:-:S04]  /*0250*/  LOP3.LUT R0, R5, R4, RZ, 0x3c, !PT ;  /* 0x0000000405007212 */ /* 0x000fc800078e3cff */
[----:B------:R-:W-:Y:S01]  /*0260*/  ISETP.GE.AND P2, PT, R0, RZ, PT ;  /* 0x000000ff0000720c */ /* 0x000fe20003f46270 */
[----:B------:R-:W-:-:S06]  /*0270*/  VIADD R0, R24, 0x1ff ;  /* 0x000001ff18007836 */ /* 0x000fcc0000000000 */
[----:B------:R-:W-:-:S04]  /*0280*/  @P0 VIADD R3, R3, 0x1 ;  /* 0x0000000103030836 */ /* 0x000fc80000000000 */
[----:B------:R-:W-:Y:S01]  /*0290*/  IMAD.MOV.U32 R2, RZ, RZ, R3 ;  /* 0x000000ffff027224 */ /* 0x000fe200078e0003 */
[----:B------:R-:W-:-:S03]  /*02a0*/  SHF.R.S32.HI R3, RZ, 0x1f, R0 ;  /* 0x0000001fff037819 */ /* 0x000fc60000011400 */
[----:B------:R-:W-:Y:S01]  /*02b0*/  @!P2 IMAD.MOV R2, RZ, RZ, -R2 ;  /* 0x000000ffff02a224 */ /* 0x000fe200078e0a02 */
[----:B------:R-:W-:Y:S02]  /*02c0*/  @!P1 LOP3.LUT R2, RZ, R4, RZ, 0x33, !PT ;  /* 0x00000004ff029212 */ /* 0x000fe400078e33ff */
[----:B------:R-:W-:-:S03]  /*02d0*/  LEA.HI R3, R3, R0, RZ, 0x9 ;  /* 0x0000000003037211 */ /* 0x000fc600078f48ff */
[----:B------:R-:W-:Y:S02]  /*02e0*/  IMAD.SHL.U32 R6, R2, 0x4, RZ ;  /* 0x0000000402067824 */ /* 0x000fe400078e00ff */
[----:B------:R-:W-:-:S03]  /*02f0*/  IMAD.MOV R2, RZ, RZ, -R2 ;  /* 0x000000ffff027224 */ /* 0x000fc600078e0a02 */
[----:B------:R-:W-:Y:S01]  /*0300*/  LEA.HI.SX32 R3, R3, -R6, 0x17 ;  /* 0x8000000603037211 */ /* 0x000fe200078fbaff */
[----:B------:R-:W-:-:S03]  /*0310*/  IMAD R4, R4, R2, R5 ;  /* 0x0000000204047224 */ /* 0x000fc600078e0205 */
[----:B------:R-:W-:Y:S02]  /*0320*/  VIMNMX R11, R3, 0x4, PT ;  /* 0x00000004030b7848 */ /* 0x000fe40003fe0100 */
[----:B------:R-:W-:Y:S02]  /*0330*/  IABS R9, R4 ;  /* 0x0000000400097213 */ /* 0x000fe40000000000 */
[----:B------:R-:W-:-:S04]  /*0340*/  IABS R7, R11 ;  /* 0x0000000b00077213 */ /* 0x000fc80000000000 */
[----:B------:R-:W0:Y:S08]  /*0350*/  I2F.RP R0, R7 ;  /* 0x0000000700007306 */ /* 0x000e300000209400 */
[----:B0-----:R-:W0:Y:S02]  /*0360*/  MUFU.RCP R0, R0 ;  /* 0x0000000000007308 */ /* 0x001e240000001000 */
[----:B0-----:R-:W-:-:S06]  /*0370*/  VIADD R3, R0, 0xffffffe ;  /* 0x0ffffffe00037836 */ /* 0x001fcc0000000000 */
[----:B------:R-:W0:Y:S02]  /*0380*/  F2I.FTZ.U32.TRUNC.NTZ R3, R3 ;  /* 0x0000000300037305 */ /* 0x000e24000021f000 */
[----:B0-----:R-:W-:-:S04]  /*0390*/  IMAD.MOV R8, RZ, RZ, -R3 ;  /* 0x000000ffff087224 */ /* 0x001fc800078e0a03 */
[----:B------:R-:W-:Y:S01]  /*03a0*/  IMAD.MOV.U32 R2, RZ, RZ, R8 ;  /* 0x000000ffff027224 */ /* 0x000fe200078e0008 */
[----:B------:R-:W-:-:S03]  /*03b0*/  IABS R8, R11 ;  /* 0x0000000b00087213 */ /* 0x000fc60000000000 */
[----:B------:R-:W-:Y:S02]  /*03c0*/  IMAD R5, R2, R7, RZ ;  /* 0x0000000702057224 */ /* 0x000fe400078e02ff */
[----:B------:R-:W-:Y:S02]  /*03d0*/  IMAD.MOV.U32 R2, RZ, RZ, RZ ;  /* 0x000000ffff027224 */ /* 0x000fe400078e00ff */
[----:B------:R-:W-:Y:S02]  /*03e0*/  IMAD.MOV R0, RZ, RZ, -R8 ;  /* 0x000000ffff007224 */ /* 0x000fe400078e0a08 */
        /* <DEDUP_REMOVED lines=9> */
[----:B------:R-:W-:-:S07]  /*0480*/  ISETP.GE.AND P2, PT, R0, RZ, PT ;  /* 0x000000ff0000720c */ /* 0x000fce0003f46270 */
[----:B------:R-:W-:Y:S01]  /*0490*/  @P0 VIADD R2, R2, 0x1 ;  /* 0x0000000102020836 */ /* 0x000fe20000000000 */
[----:B------:R-:W-:-:S03]  /*04a0*/  ISETP.GT.AND P0, PT, R104, 0x3f, PT ;  /* 0x0000003f6800780c */ /* 0x000fc60003f04270 */
[----:B------:R-:W-:-:S04]  /*04b0*/  IMAD.MOV.U32 R0, RZ, RZ, R2 ;  /* 0x000000ffff007224 */ /* 0x000fc800078e0002 */
[----:B------:R-:W-:Y:S01]  /*04c0*/  @!P2 IMAD.MOV R0, RZ, RZ, -R0 ;  /* 0x000000ffff00a224 */ /* 0x000fe200078e0a00 */
[----:B------:R-:W-:-:S05]  /*04d0*/  @!P1 LOP3.LUT R0, RZ, R11, RZ, 0x33, !PT ;  /* 0x0000000bff009212 */ /* 0x000fca00078e33ff */
[----:B------:R-:W-:Y:S02]  /*04e0*/  IMAD.MOV R2, RZ, RZ, -R0 ;  /* 0x000000ffff027224 */ /* 0x000fe400078e0a00 */
[----:B------:R-:W-:Y:S02]  /*04f0*/  IMAD.SHL.U32 R0, R0, 0x100, RZ ;  /* 0x0000010000007824 */ /* 0x000fe400078e00ff */
[----:B------:R-:W-:-:S04]  /*0500*/  IMAD R2, R11, R2, R4 ;  /* 0x000000020b027224 */ /* 0x000fc800078e0204 */
[----:B------:R-:W-:-:S04]  /*0510*/  IMAD.IADD R2, R6, 0x1, R2 ;  /* 0x0000000106027824 */ /* 0x000fc800078e0202 */
[----:B------:R-:W-:-:S04]  /*0520*/  IMAD R2, R2, 0x200, R153 ;  /* 0x0000020002027824 */ /* 0x000fc800078e0299 */
[C---:B------:R-:W-:Y:S02]  /*0530*/  VIADD R5, R2.reuse, 0x80 ;  /* 0x0000008002057836 */ /* 0x040fe40000000000 */
[C---:B------:R-:W-:Y:S02]  /*0540*/  VIADD R4, R2.reuse, 0x100 ;  /* 0x0000010002047836 */ /* 0x040fe40000000000 */
[----:B------:R-:W-:Y:S01]  /*0550*/  VIADD R3, R2, 0x180 ;  /* 0x0000018002037836 */ /* 0x000fe20000000000 */
[----:B------:R-:W-:Y:S06]  /*0560*/  @P0 BRA `(.L_x_0) ;  /* 0x0000003c000c0947 */ /* 0x000fec0003800000 */
[----:B------:R-:W-:Y:S01]  /*0570*/  IMAD.SHL.U32 R6, R36, 0x8, RZ ;  /* 0x0000000824067824 */ /* 0x000fe200078e00ff */
[----:B------:R1:W-:Y:S01]  /*0580*/  STL [R1+0xc00], RZ ;  /* 0x000c00ff01007387 */ /* 0x0003e20000100800 */
[----:B------:R-:W-:Y:S02]  /*0590*/  CS2R R24, SRZ ;  /* 0x0000000000187805 */ /* 0x000fe4000001ff00 */
[----:B------:R-:W-:Y:S02]  /*05a0*/  CS2R R26, SRZ ;  /* 0x00000000001a7805 */ /* 0x000fe4000001ff00 */
[----:B------:R-:W-:Y:S01]  /*05b0*/  CS2R R28, SRZ ;  /* 0x00000000001c7805 */ /* 0x000fe2000001ff00 */
[----:B------:R1:W-:Y:S01]  /*05c0*/  STL [R1+0x1c64], R6 ;  /* 0x001c640601007387 */ /* 0x0003e20000100800 */
[----:B------:R-:W-:Y:S02]  /*05d0*/  CS2R R30, SRZ ;  /* 0x00000000001e7805 */ /* 0x000fe4000001ff00 */
[----:B------:R-:W-:-:S02]  /*05e0*/  CS2R R32, SRZ ;  /* 0x0000000000207805 */ /* 0x000fc4000001ff00 */
[----:B------:R-:W-:Y:S01]  /*05f0*/  CS2R R34, SRZ ;  /* 0x0000000000227805 */ /* 0x000fe2000001ff00 */
[----:B------:R1:W-:Y:S01]  /*0600*/  STL [R1+0xc04], RZ ;  /* 0x000c04ff01007387 */ /* 0x0003e20000100800 */
[----:B------:R-:W-:Y:S02]  /*0610*/  CS2R R36, SRZ ;  /* 0x0000000000247805 */ /* 0x000fe4000001ff00 */
[----:B------:R-:W-:Y:S02]  /*0620*/  CS2R R38, SRZ ;  /* 0x0000000000267805 */ /* 0x000fe4000001ff00 */
[----:B------:R-:W-:Y:S01]  /*0630*/  CS2R R40, SRZ ;  /* 0x0000000000287805 */ /* 0x000fe2000001ff00 */
[----:B------:R1:W-:Y:S01]  /*0640*/  STL [R1+0xc08], RZ ;  /* 0x000c08ff01007387 */ /* 0x0003e20000100800 */
        /* <DEDUP_REMOVED lines=72> */
[----:B------:R-:W-:-:S03]  /*0ad0*/  CS2R R150, SRZ ;  /* 0x0000000000967805 */ /* 0x000fc6000001ff00 */
[----:B------:R1:W-:Y:S04]  /*0ae0*/  STL [R1+0xc54], RZ ;  /* 0x000c54ff01007387 */ /* 0x0003e80000100800 */
        /* <DEDUP_REMOVED lines=746> */
[----:B------:R1:W-:Y:S04]  /*3990*/  STL [R1], RZ ;  /* 0x000000ff01007387 */ /* 0x0003e80000100800 */
        /* <DEDUP_REMOVED lines=126> */
[----:B------:R1:W-:Y:S01]  /*4180*/  STL [R1+0x1fc], RZ ;  /* 0x0001fcff01007387 */ /* 0x0003e20000100800 */
[----:B------:R-:W-:Y:S05]  /*4190*/  BRA `(.L_x_1) ;  /* 0x0000031c00a47947 */ /* 0x000fea0003800000 */
.L_x_0:
[----:B------:R-:W-:Y:S01]  /*41a0*/  IABS R17, R24 ;  /* 0x0000001800117213 */ /* 0x000fe20000000000 */
[----:B------:R-:W-:Y:S01]  /*41b0*/  ULDC UR7, c[0x0][0x23c] ;  /* 0x00008f0000077ab9 */ /* 0x000fe20000000800 */
[----:B------:R-:W-:Y:S01]  /*41c0*/  IABS R6, R25 ;  /* 0x0000001900067213 */ /* 0x000fe20000000000 */
[----:B------:R-:W-:Y:S01]  /*41d0*/  ULDC.64 UR4, c[0x0][0x218] ;  /* 0x0000860000047ab9 */ /* 0x000fe20000000a00 */
[----:B------:R-:W0:Y:S01]  /*41e0*/  I2F.RP R7, R17 ;  /* 0x0000001100077306 */ /* 0x000e220000209400 */
[----:B------:R-:W-:Y:S01]  /*41f0*/  IABS R16, R4 ;  /* 0x0000000400107213 */ /* 0x000fe20000000000 */
[----:B------:R-:W-:Y:S01]  /*4200*/  UIADD3 UR6, UR58, 0x8000, URZ ;  /* 0x000080003a067890 */ /* 0x000fe2000fffe03f */
[----:B------:R-:W-:Y:S01]  /*4210*/  IABS R18, R3 ;  /* 0x0000000300127213 */ /* 0x000fe20000000000 */
[----:B------:R-:W-:Y:S01]  /*4220*/  ULDC UR29, c[0x0][0x238] ;  /* 0x00008e00001d7ab9 */ /* 0x000fe20000000800 */
[----:B------:R-:W-:Y:S01]  /*4230*/  LOP3.LUT R33, RZ, R24, RZ, 0x33, !PT ;  /* 0x00000018ff217212 */ /* 0x000fe200078e33ff */
[----:B------:R-:W-:Y:S01]  /*4240*/  ULDC.64 UR8, c[0x0][0x210] ;  /* 0x0000840000087ab9 */ /* 0x000fe20000000a00 */
[----:B------:R-:W-:Y:S01]  /*4250*/  LOP3.LUT R61, R36, 0x3f, RZ, 0xc0, !PT ;  /* 0x0000003f243d7812 */ /* 0x000fe200078ec0ff */
[----:B------:R-:W1:Y:S01]  /*4260*/  I2F.RP R12, R6 ;  /* 0x00000006000c7306 */ /* 0x000e620000209400 */
[----:B------:R-:W-:-:S02]  /*4270*/  USHF.R.U32.HI UR14, URZ, 0x4, UR6 ;  /* 0x000000043f0e7899 */ /* 0x000fc40008011606 */
[----:B------:R-:W-:Y:S02]  /*4280*/  UIMAD UR53, UR29, 0x3f, URZ ;  /* 0x0000003f1d3578a4 */ /* 0x000fe4000f8e023f */
[----:B------:R-:W-:Y:S01]  /*4290*/  USGXT.U32 UR14, UR14, 0xe ;  /* 0x0000000e0e0e789a */ /* 0x000fe20008000000 */
[----:B------:R-:W-:Y:S02]  /*42a0*/  UMOV UR10, 0xfffffffe ;  /* 0xfffffffe000a7882 */ /* 0x000fe40000000000 */
[----:B0-----:R-:W0:Y:S01]  /*42b0*/  MUFU.RCP R7, R7 ;  /* 0x0000000700077308 */ /* 0x001e220000001000 */
[----:B------:R-:W-:Y:S01]  /*42c0*/  UMOV UR11, 0x7fffffdf ;  /* 0x7fffffdf000b7882 */ /* 0x000fe20000000000 */
[----:B------:R-:W-:Y:S01]  /*42d0*/  UMOV UR15, URZ ;  /* 0x0000003f000f7c82 */ /* 0x000fe20008000000 */
[----:B------:R-:W-:Y:S02]  /*42e0*/  UIMAD UR49, UR29, 0x3e, URZ ;  /* 0x0000003e1d3178a4 */ /* 0x000fe4000f8e023f */
[----:B------:R-:W-:-:S02]  /*42f0*/  UIADD3.64 UR10, UR14, -UR10, URZ ;  /* 0x8000000a0e0a7297 */ /* 0x000fc4000fffe03f */
[----:B------:R-:W-:Y:S01]  /*4300*/  USHF.R.S32.HI UR15, URZ, 0x1f, UR53 ;  /* 0x0000001f3f0f7899 */ /* 0x000fe20008011435 */
[----:B-1----:R-:W1:Y:S01]  /*4310*/  MUFU.RCP R12, R12 ;  /* 0x0000000c000c7308 */ /* 0x002e620000001000 */
[----:B------:R-:W-:Y:S02]  /*4320*/  UIMAD UR21, UR29, 0x3d, URZ ;  /* 0x0000003d1d1578a4 */ /* 0x000fe4000f8e023f */
[----:B------:R-:W-:Y:S02]  /*4330*/  UIMAD UR6, UR29, 0x3c, URZ ;  /* 0x0000003c1d0678a4 */ /* 0x000fe4000f8e023f */
[----:B------:R-:W-:Y:S02]  /*4340*/  UIMAD UR51, UR29, 0x3b, URZ ;  /* 0x0000003b1d3378a4 */ /* 0x000fe4000f8e023f */
[----:B------:R-:W-:Y:S01]  /*4350*/  UIMAD UR33, UR29, 0x3a, URZ ;  /* 0x0000003a1d2178a4 */ /* 0x000fe2000f8e023f */
[----:B0-----:R-:W-:Y:S01]  /*4360*/  VIADD R8, R7, 0xffffffe ;  /* 0x0ffffffe07087836 */ /* 0x001fe20000000000 */
[----:B------:R-:W-:Y:S01]  /*4370*/  SHF.R.S32.HI R7, RZ, 0x1f, R104 ;  /* 0x0000001fff077819 */ /* 0x000fe20000011468 */
[----:B------:R-:W-:-:S02]  /*4380*/  USHF.R.S32.HI UR59, URZ, 0x1f, UR51 ;  /* 0x0000001f3f3b7899 */ /* 0x000fc40008011433 */
[----:B------:R0:W2:Y:S01]  /*4390*/  F2I.FTZ.U32.TRUNC.NTZ R9, R8 ;  /* 0x0000000800097305 */ /* 0x0000a2000021f000 */
[----:B------:R-:W-:Y:S01]  /*43a0*/  LEA.HI R104, R7, R104, RZ, 0x6 ;  /* 0x0000006807687211 */ /* 0x000fe200078f30ff */
[----:B------:R-:W-:Y:S01]  /*43b0*/  UIMAD UR47, UR29, 0x39, URZ ;  /* 0x000000391d2f78a4 */ /* 0x000fe2000f8e023f */
[----:B-1----:R-:W-:Y:S01]  /*43c0*/  VIADD R10, R12, 0xffffffe ;  /* 0x0ffffffe0c0a7836 */ /* 0x002fe20000000000 */
[----:B------:R-:W-:Y:S02]  /*43d0*/  UIMAD UR17, UR29, 0x38, URZ ;  /* 0x000000381d1178a4 */ /* 0x000fe4000f8e023f */
[----:B------:R-:W-:Y:S02]  /*43e0*/  UIMAD UR34, UR29, 0x37, URZ ;  /* 0x000000371d2278a4 */ /* 0x000fe4000f8e023f */
[----:B------:R1:W3:Y:S01]  /*43f0*/  F2I.FTZ.U32.TRUNC.NTZ R11, R10 ;  /* 0x0000000a000b7305 */ /* 0x0002e2000021f000 */
[----:B0-----:R-:W-:Y:S01]  /*4400*/  IMAD.MOV.U32 R8, RZ, RZ, RZ ;  /* 0x000000ffff087224 */ /* 0x001fe200078e00ff */
[----:B------:R-:W-:-:S02]  /*4410*/  UIMAD UR41, UR29, 0x35, URZ ;  /* 0x000000351d2978a4 */ /* 0x000fc4000f8e023f */
[----:B------:R-:W-:Y:S02]  /*4420*/  UIMAD UR25, UR29, 0x34, URZ ;  /* 0x000000341d1978a4 */ /* 0x000fe4000f8e023f */
[----:B------:R-:W-:Y:S01]  /*4430*/  UIMAD UR30, UR29, 0x33, URZ ;  /* 0x000000331d1e78a4 */ /* 0x000fe2000f8e023f */
[----:B--2---:R-:W-:Y:S01]  /*4440*/  IMAD.MOV R14, RZ, RZ, -R9 ;  /* 0x000000ffff0e7224 */ /* 0x004fe200078e0a09 */
[----:B------:R-:W-:Y:S01]  /*4450*/  UIMAD UR38, UR29, 0x31, URZ ;  /* 0x000000311d2678a4 */ /* 0x000fe2000f8e023f */
[----:B-1----:R-:W-:Y:S01]  /*4460*/  IMAD.MOV.U32 R10, RZ, RZ, RZ ;  /* 0x000000ffff0a7224 */ /* 0x002fe200078e00ff */
[----:B------:R-:W-:Y:S01]  /*4470*/  ULDC UR55, c[0x0][0x238] ;  /* 0x00008e0000377ab9 */ /* 0x000fe20000000800 */
[----:B------:R-:W-:Y:S01]  /*4480*/  IMAD R13, R14, R17, RZ ;  /* 0x000000110e0d7224 */ /* 0x000fe200078e02ff */
[----:B------:R-:W-:Y:S01]  /*4490*/  IABS R14, R2 ;  /* 0x00000002000e7213 */ /* 0x000fe20000000000 */
[----:B------:R-:W-:Y:S01]  /*44a0*/  ULDC UR37, c[0x0][0x238] ;  /* 0x00008e0000257ab9 */ /* 0x000fe20000000800 */
[----:B------:R-:W-:Y:S01]  /*44b0*/  ULDC UR45, c[0x0][0x238] ;  /* 0x00008e00002d7ab9 */ /* 0x000fe20000000800 */
[----:B---3--:R-:W-:Y:S01]  /*44c0*/  IMAD.MOV R15, RZ, RZ, -R11 ;  /* 0x000000ffff0f7224 */ /* 0x008fe200078e0a0b */
[----:B------:R-:W-:Y:S01]  /*44d0*/  UIMAD UR37, UR37, 0x1c, URZ ;  /* 0x0000001c252578a4 */ /* 0x000fe2000f8e023f */
[----:B------:R-:W-:Y:S01]  /*44e0*/  IMAD.HI.U32 R12, R9, R13, R8 ;  /* 0x0000000d090c7227 */ /* 0x000fe200078e0008 */
[----:B------:R-:W-:Y:S01]  /*44f0*/  SHF.R.U32.HI R13, RZ, 0x6, R36 ;  /* 0x00000006ff0d7819 */ /* 0x000fe20000011624 */
[----:B------:R-:W-:Y:S01]  /*4500*/  UIMAD UR45, UR45, 0x1b, URZ ;  /* 0x0000001b2d2d78a4 */ /* 0x000fe2000f8e023f */
[----:B------:R-:W-:Y:S01]  /*4510*/  IABS R8, R5 ;  /* 0x0000000500087213 */ /* 0x000fe20000000000 */
[----:B------:R-:W-:Y:S01]  /*4520*/  IMAD.MOV.U32 R9, RZ, RZ, R15 ;  /* 0x000000ffff097224 */ /* 0x000fe200078e000f */
[----:B------:R-:W-:Y:S01]  /*4530*/  SGXT.U32 R13, R13, 0x1 ;  /* 0x000000010d0d781a */ /* 0x000fe20000000000 */
[----:B------:R-:W-:Y:S01]  /*4540*/  ULDC UR43, c[0x0][0x238] ;  /* 0x00008e00002b7ab9 */ /* 0x000fe20000000800 */
[----:B------:R-:W-:Y:S01]  /*4550*/  ULDC UR31, c[0x0][0x238] ;  /* 0x00008e00001f7ab9 */ /* 0x000fe20000000800 */
[----:B------:R-:W-:Y:S01]  /*4560*/  IMAD R7, R9, R6, RZ ;  /* 0x0000000609077224 */ /* 0x000fe200078e02ff */
[----:B------:R-:W-:Y:S01]  /*4570*/  UIMAD UR43, UR43, 0x1a, URZ ;  /* 0x0000001a2b2b78a4 */ /* 0x000fe2000f8e023f */
[----:B------:R-:W-:Y:S01]  /*4580*/  IMAD.HI.U32 R9, R12, R14, RZ ;  /* 0x0000000e0c097227 */ /* 0x000fe200078e00ff */
[----:B------:R-:W-:Y:S01]  /*4590*/  UIMAD UR31, UR31, 0x19, URZ ;  /* 0x000000191f1f78a4 */ /* 0x000fe2000f8e023f */
[----:B------:R-:W-:-:S02]  /*45a0*/  ULDC UR35, c[0x0][0x238] ;  /* 0x00008e0000237ab9 */ /* 0x000fc40000000800 */
[----:B------:R-:W-:Y:S01]  /*45b0*/  IMAD.HI.U32 R7, R11, R7, R10 ;  /* 0x000000070b077227 */ /* 0x000fe200078e000a */
[----:B------:R-:W-:Y:S01]  /*45c0*/  UIMAD UR35, UR35, 0x18, URZ ;  /* 0x00000018232378a4 */ /* 0x000fe2000f8e023f */
[----:B------:R-:W-:Y:S02]  /*45d0*/  ULDC UR39, c[0x0][0x238] ;  /* 0x00008e0000277ab9 */ /* 0x000fe40000000800 */
[----:B------:R-:W-:Y:S01]  /*45e0*/  IMAD.MOV.U32 R11, RZ, RZ, R8 ;  /* 0x000000ffff0b7224 */ /* 0x000fe200078e0008 */
[----:B------:R-:W-:Y:S01]  /*45f0*/  LOP3.LUT R8, R0, R13, RZ, 0xfc, !PT ;  /* 0x0000000d00087212 */ /* 0x000fe200078efcff */
[----:B------:R-:W-:Y:S01]  /*4600*/  IMAD.MOV R10, RZ, RZ, -R9 ;  /* 0x000000ffff0a7224 */ /* 0x000fe200078e0a09 */
[----:B------:R-:W-:Y:S01]  /*4610*/  UIMAD UR39, UR39, 0x17, URZ ;  /* 0x00000017272778a4 */ /* 0x000fe2000f8e023f */
[----:B------:R-:W-:Y:S01]  /*4620*/  IMAD.HI.U32 R9, R12, R11, RZ ;  /* 0x0000000b0c097227 */ /* 0x000fe200078e00ff */
[----:B------:R-:W-:Y:S01]  /*4630*/  IABS R38, R8 ;  /* 0x0000000800267213 */ /* 0x000fe20000000000 */
[----:B------:R-:W-:Y:S01]  /*4640*/  ULDC UR54, c[0x0][0x238] ;  /* 0x00008e0000367ab9 */ /* 0x000fe20000000800 */
[----:B------:R-:W-:Y:S01]  /*4650*/  LOP3.LUT R20, R8, 0xf8, RZ, 0xfc, !PT ;  /* 0x000000f808147812 */ /* 0x000fe200078efcff */
[----:B------:R-:W-:Y:S01]  /*4660*/  IMAD.HI.U32 R13, R12, R16, RZ ;  /* 0x000000100c0d7227 */ /* 0x000fe200078e00ff */
[----:B------:R-:W-:Y:S01]  /*4670*/  LOP3.LUT R21, R8, 0x24, RZ, 0xfc, !PT ;  /* 0x0000002408157812 */ /* 0x000fe200078efcff */
[----:B------:R-:W-:Y:S01]  /*4680*/  UIMAD UR54, UR54, 0x15, URZ ;  /* 0x00000015363678a4 */ /* 0x000fe2000f8e023f */
[----:B------:R-:W-:Y:S01]  /*4690*/  IABS R42, R20 ;  /* 0x00000014002a7213 */ /* 0x000fe20000000000 */
[----:B------:R-:W-:Y:S01]  /*46a0*/  IMAD.HI.U32 R12, R12, R18, RZ ;  /* 0x000000120c0c7227 */ /* 0x000fe200078e00ff */
[C---:B------:R-:W-:Y:S01]  /*46b0*/  LOP3.LUT R23, R8.reuse, 0x22, RZ, 0xfc, !PT ;  /* 0x0000002208177812 */ /* 0x040fe200078efcff */
[----:B------:R-:W-:Y:S01]  /*46c0*/  ULDC UR52, c[0x0][0x238] ;  /* 0x00008e0000347ab9 */ /* 0x000fe20000000800 */
[C---:B------:R-:W-:Y:S01]  /*46d0*/  LOP3.LUT R47, R8.reuse, 0x20, RZ, 0xfc, !PT ;  /* 0x00000020082f7812 */ /* 0x040fe200078efcff */
[----:B------:R-:W-:Y:S01]  /*46e0*/  IMAD.MOV R13, RZ, RZ, -R13 ;  /* 0x000000ffff0d7224 */ /* 0x000fe200078e0a0d */
[----:B------:R-:W-:Y:S01]  /*46f0*/  IABS R22, R23 ;  /* 0x0000001700167213 */ /* 0x000fe20000000000 */
[----:B------:R-:W-:Y:S01]  /*4700*/  IMAD.MOV R19, RZ, RZ, -R12 ;  /* 0x000000ffff137224 */ /* 0x000fe200078e0a0c */
[C---:B------:R-:W-:Y:S01]  /*4710*/  LOP3.LUT R49, R8.reuse, 0x1c, RZ, 0xfc, !PT ;  /* 0x0000001c08317812 */ /* 0x040fe200078efcff */
[C---:B------:R-:W-:Y:S01]  /*4720*/  IMAD R10, R17.reuse, R10, R14 ;  /* 0x0000000a110a7224 */ /* 0x040fe200078e020e */
[C---:B------:R-:W-:Y:S01]  /*4730*/  LOP3.LUT R51, R8.reuse, 0x1a, RZ, 0xfc, !PT ;  /* 0x0000001a08337812 */ /* 0x040fe200078efcff */
[C---:B------:R-:W-:Y:S01]  /*4740*/  IMAD R12, R17.reuse, R13, R16 ;  /* 0x0000000d110c7224 */ /* 0x040fe200078e0210 */
[----:B------:R-:W-:Y:S01]  /*4750*/  LOP3.LUT R53, R8, 0x18, RZ, 0xfc, !PT ;  /* 0x0000001808357812 */ /* 0x000fe200078efcff */
[C---:B------:R-:W-:Y:S01]  /*4760*/  IMAD R13, R17.reuse, R19, R18 ;  /* 0x00000013110d7224 */ /* 0x040fe200078e0212 */
[C---:B------:R-:W-:Y:S01]  /*4770*/  ISETP.GT.U32.AND P1, PT, R17.reuse, R10, PT ;  /* 0x0000000a1100720c */ /* 0x040fe20003f24070 */
[----:B------:R-:W-:Y:S01]  /*4780*/  IMAD.MOV R14, RZ, RZ, -R9 ;  /* 0x000000ffff0e7224 */ /* 0x000fe200078e0a09 */
[----:B------:R-:W-:Y:S01]  /*4790*/  ISETP.GT.U32.AND P4, PT, R17, R12, PT ;  /* 0x0000000c1100720c */ /* 0x000fe20003f84070 */
[----:B------:R-:W-:Y:S01]  /*47a0*/  IMAD.HI.U32 R15, R7, R38, RZ ;  /* 0x00000026070f7227 */ /* 0x000fe200078e00ff */
[C---:B------:R-:W-:Y:S01]  /*47b0*/  ISETP.GT.U32.AND P0, PT, R17.reuse, R13, PT ;  /* 0x0000000d1100720c */ /* 0x040fe20003f04070 */
[----:B------:R-:W-:Y:S01]  /*47c0*/  UIMAD UR52, UR52, 0x14, URZ ;  /* 0x00000014343478a4 */ /* 0x000fe2000f8e023f */
[----:B------:R-:W-:Y:S01]  /*47d0*/  LEA.HI R9, R36, R0, RZ, 0x1a ;  /* 0x0000000024097211 */ /* 0x000fe200078fd0ff */
[----:B------:R-:W-:Y:S01]  /*47e0*/  IMAD R11, R17, R14, R11 ;  /* 0x0000000e110b7224 */ /* 0x000fe200078e020b */
[C---:B------:R-:W-:Y:S01]  /*47f0*/  LOP3.LUT R18, R8.reuse, 0xfa, RZ, 0xfc, !PT ;  /* 0x000000fa08127812 */ /* 0x040fe200078efcff */
[----:B------:R-:W-:Y:S01]  /*4800*/  IMAD.MOV R15, RZ, RZ, -R15 ;  /* 0x000000ffff0f7224 */ /* 0x000fe200078e0a0f */
[----:B------:R-:W-:Y:S01]  /*4810*/  LOP3.LUT R55, R8, 0x16, RZ, 0xfc, !PT ;  /* 0x0000001608377812 */ /* 0x000fe200078efcff */
[----:B------:R-:W-:Y:S01]  /*4820*/  VIADD R14, R9, 0xfe ;  /* 0x000000fe090e7836 */ /* 0x000fe20000000000 */
[----:B------:R-:W-:Y:S01]  /*4830*/  ISETP.GT.U32.AND P3, PT, R17, R11, PT ;  /* 0x0000000b1100720c */ /* 0x000fe20003f64070 */
[--C-:B------:R-:W-:Y:S01]  /*4840*/  @!P1 IMAD.IADD R10, R10, 0x1, -R17.reuse ;  /* 0x000000010a0a9824 */ /* 0x100fe200078e0a11 */
[----:B------:R-:W-:Y:S01]  /*4850*/  IABS R138, R18 ;  /* 0x00000012008a7213 */ /* 0x000fe20000000000 */
[--C-:B------:R-:W-:Y:S01]  /*4860*/  @!P4 IMAD.IADD R12, R12, 0x1, -R17.reuse ;  /* 0x000000010c0cc824 */ /* 0x100fe200078e0a11 */
[----:B------:R-:W-:Y:S01]  /*4870*/  ISETP.GE.AND P2, PT, R14, RZ, PT ;  /* 0x000000ff0e00720c */ /* 0x000fe20003f46270 */
[--C-:B------:R-:W-:Y:S01]  /*4880*/  @!P0 IMAD.IADD R13, R13, 0x1, -R17.reuse ;  /* 0x000000010d0d8824 */ /* 0x100fe200078e0a11 */
[C---:B------:R-:W-:Y:S01]  /*4890*/  ISETP.GT.U32.AND P1, PT, R17.reuse, R10, PT ;  /* 0x0000000a1100720c */ /* 0x040fe20003f24070 */
[----:B------:R-:W-:Y:S01]  /*48a0*/  IMAD R38, R6, R15, R38 ;  /* 0x0000000f06267224 */ /* 0x000fe200078e0226 */
[----:B------:R-:W-:Y:S01]  /*48b0*/  ISETP.GT.U32.AND P6, PT, R17, R12, PT ;  /* 0x0000000c1100720c */ /* 0x000fe20003fc4070 */
[----:B------:R-:W-:Y:S01]  /*48c0*/  IMAD.HI.U32 R16, R7, R138, RZ ;  /* 0x0000008a07107227 */ /* 0x000fe200078e00ff */
[----:B------:R-:W-:Y:S01]  /*48d0*/  ISETP.GT.U32.AND P4, PT, R17, R13, PT ;  /* 0x0000000d1100720c */ /* 0x000fe20003f84070 */
[----:B------:R-:W-:Y:S01]  /*48e0*/  ULDC UR50, c[0x0][0x238] ;  /* 0x00008e0000327ab9 */ /* 0x000fe20000000800 */
[----:B------:R-:W-:Y:S01]  /*48f0*/  IABS R140, R14 ;  /* 0x0000000e008c7213 */ /* 0x000fe20000000000 */
[--C-:B------:R-:W-:Y:S01]  /*4900*/  @!P3 IMAD.IADD R11, R11, 0x1, -R17.reuse ;  /* 0x000000010b0bb824 */ /* 0x100fe200078e0a11 */
[----:B------:R-:W-:Y:S01]  /*4910*/  ISETP.GE.AND P0, PT, R2, RZ, PT ;  /* 0x000000ff0200720c */ /* 0x000fe20003f06270 */
[----:B------:R-:W-:Y:S01]  /*4920*/  UIMAD UR50, UR50, 0x13, URZ ;  /* 0x00000013323278a4 */ /* 0x000fe2000f8e023f */
[----:B------:R-:W-:Y:S01]  /*4930*/  LOP3.LUT R14, R8, 0xfc, RZ, 0xfc, !PT ;  /* 0x000000fc080e7812 */ /* 0x000fe200078efcff */
[----:B------:R-:W-:Y:S01]  /*4940*/  ULDC UR48, c[0x0][0x238] ;  /* 0x00008e0000307ab9 */ /* 0x000fe20000000800 */
[----:B------:R-:W-:Y:S01]  /*4950*/  ISETP.GT.U32.AND P3, PT, R17, R11, PT ;  /* 0x0000000b1100720c */ /* 0x000fe20003f64070 */
[--C-:B------:R-:W-:Y:S01]  /*4960*/  @!P1 IMAD.IADD R10, R10, 0x1, -R17.reuse ;  /* 0x000000010a0a9824 */ /* 0x100fe200078e0a11 */
[----:B------:R-:W-:Y:S01]  /*4970*/  ISETP.GE.AND P5, PT, R14, RZ, PT ;  /* 0x000000ff0e00720c */ /* 0x000fe20003fa6270 */
[--C-:B------:R-:W-:Y:S01]  /*4980*/  @!P6 IMAD.IADD R12, R12, 0x1, -R17.reuse ;  /* 0x000000010c0ce824 */ /* 0x100fe200078e0a11 */
[----:B------:R-:W-:Y:S01]  /*4990*/  IABS R40, R14 ;  /* 0x0000000e00287213 */ /* 0x000fe20000000000 */
[----:B------:R-:W-:Y:S01]  /*49a0*/  IMAD.HI.U32 R14, R7, R140, RZ ;  /* 0x0000008c070e7227 */ /* 0x000fe200078e00ff */
[----:B------:R-:W-:Y:S01]  /*49b0*/  ISETP.GT.U32.AND P1, PT, R6, R38, PT ;  /* 0x000000260600720c */ /* 0x000fe20003f24070 */
[----:B------:R-:W-:Y:S01]  /*49c0*/  UIMAD UR48, UR48, 0x12, URZ ;  /* 0x00000012303078a4 */ /* 0x000fe2000f8e023f */
[----:B------:R-:W-:Y:S01]  /*49d0*/  ISETP.GE.AND P6, PT, R5, RZ, PT ;  /* 0x000000ff0500720c */ /* 0x000fe20003fc6270 */
[----:B------:R-:W-:Y:S01]  /*49e0*/  IMAD.MOV R19, RZ, RZ, -R14 ;  /* 0x000000ffff137224 */ /* 0x000fe200078e0a0e */
[----:B------:R-:W-:Y:S01]  /*49f0*/  IABS R35, R55 ;  /* 0x0000003700237213 */ /* 0x000fe20000000000 */
[--C-:B------:R-:W-:Y:S01]  /*4a00*/  @!P4 IMAD.IADD R13, R13, 0x1, -R17.reuse ;  /* 0x000000010d0dc824 */ /* 0x100fe200078e0a11 */
[----:B------:R-:W-:Y:S01]  /*4a10*/  ISETP.GE.AND P4, PT, R4, RZ, PT ;  /* 0x000000ff0400720c */ /* 0x000fe20003f86270 */
[----:B------:R-:W-:Y:S01]  /*4a20*/  @!P0 IMAD.MOV R10, RZ, RZ, -R10 ;  /* 0x000000ffff0a8224 */ /* 0x000fe200078e0a0a */
[----:B------:R-:W-:Y:S01]  /*4a30*/  ISETP.GE.AND P0, PT, R3, RZ, PT ;  /* 0x000000ff0300720c */ /* 0x000fe20003f06270 */
[----:B------:R-:W-:Y:S01]  /*4a40*/  IMAD R140, R6, R19, R140 ;  /* 0x00000013068c7224 */ /* 0x000fe200078e028c */
[C---:B------:R-:W-:Y:S01]  /*4a50*/  LOP3.LUT R19, R8.reuse, 0xc8, RZ, 0xfc, !PT ;  /* 0x000000c808137812 */ /* 0x040fe200078efcff */
[----:B------:R-:W-:Y:S01]  /*4a60*/  IMAD.HI.U32 R15, R7, R40, RZ ;  /* 0x00000028070f7227 */ /* 0x000fe200078e00ff */
[----:B------:R-:W-:Y:S01]  /*4a70*/  LOP3.LUT R57, R8, 0x14, RZ, 0xfc, !PT ;  /* 0x0000001408397812 */ /* 0x000fe200078efcff */
[----:B------:R-:W-:Y:S01]  /*4a80*/  ULDC UR16, c[0x0][0x238] ;  /* 0x00008e0000107ab9 */ /* 0x000fe20000000800 */
[----:B------:R-:W-:Y:S01]  /*4a90*/  IABS R66, R19 ;  /* 0x0000001300427213 */ /* 0x000fe20000000000 */
[----:B------:R-:W-:Y:S01]  /*4aa0*/  @!P3 IMAD.IADD R11, R11, 0x1, -R17 ;  /* 0x000000010b0bb824 */ /* 0x000fe200078e0a11 */
[----:B------:R-:W-:Y:S01]  /*4ab0*/  ISETP.GT.U32.AND P3, PT, R6, R140, PT ;  /* 0x0000008c0600720c */ /* 0x000fe20003f64070 */
[----:B------:R-:W-:Y:S01]  /*4ac0*/  IMAD.MOV R15, RZ, RZ, -R15 ;  /* 0x000000ffff0f7224 */ /* 0x000fe200078e0a0f */
[----:B------:R-:W-:Y:S01]  /*4ad0*/  LOP3.LUT R17, R8, 0xe2, RZ, 0xfc, !PT ;  /* 0x000000e208117812 */ /* 0x000fe200078efcff */
[----:B------:R-:W-:Y:S01]  /*4ae0*/  @!P1 IMAD.IADD R38, R38, 0x1, -R6 ;  /* 0x0000000126269824 */ /* 0x000fe200078e0a06 */
[----:B------:R-:W-:Y:S01]  /*4af0*/  ISETP.NE.AND P1, PT, R24, RZ, PT ;  /* 0x000000ff1800720c */ /* 0x000fe20003f25270 */
[----:B------:R-:W-:Y:S01]  /*4b00*/  IMAD R40, R6, R15, R40 ;  /* 0x0000000f06287224 */ /* 0x000fe200078e0228 */
[----:B------:R-:W-:Y:S01]  /*4b10*/  IABS R126, R17 ;  /* 0x00000011007e7213 */ /* 0x000fe20000000000 */
[----:B------:R-:W-:Y:S01]  /*4b20*/  IMAD.MOV R15, RZ, RZ, -R16 ;  /* 0x000000ffff0f7224 */ /* 0x000fe200078e0a10 */
[C---:B------:R-:W-:Y:S01]  /*4b30*/  SEL R27, R33.reuse, R10, !P1 ;  /* 0x0000000a211b7207 */ /* 0x040fe20004800000 */
[----:B------:R-:W-:Y:S01]  /*4b40*/  @!P6 IMAD.MOV R11, RZ, RZ, -R11 ;  /* 0x000000ffff0be224 */ /* 0x000fe200078e0a0b */
[----:B------:R-:W-:Y:S01]  /*4b50*/  LOP3.LUT R16, R8, 0xe4, RZ, 0xfc, !PT ;  /* 0x000000e408107812 */ /* 0x000fe200078efcff */
[----:B------:R-:W-:Y:S01]  /*4b60*/  @!P4 IMAD.MOV R12, RZ, RZ, -R12 ;  /* 0x000000ffff0cc224 */ /* 0x000fe200078e0a0c */
[C---:B------:R-:W-:Y:S01]  /*4b70*/  ISETP.GT.U32.AND P4, PT, R6.reuse, R40, PT ;  /* 0x000000280600720c */ /* 0x040fe20003f84070 */
[----:B------:R-:W-:Y:S01]  /*4b80*/  @!P0 IMAD.MOV R13, RZ, RZ, -R13 ;  /* 0x000000ffff0d8224 */ /* 0x000fe200078e0a0d */
[C---:B------:R-:W-:Y:S01]  /*4b90*/  SEL R29, R33.reuse, R11, !P1 ;  /* 0x0000000b211d7207 */ /* 0x040fe20004800000 */
[----:B------:R-:W-:Y:S01]  /*4ba0*/  IMAD R138, R6, R15, R138 ;  /* 0x0000000f068a7224 */ /* 0x000fe200078e028a */
[C---:B------:R-:W-:Y:S01]  /*4bb0*/  SEL R31, R33.reuse, R12, !P1 ;  /* 0x0000000c211f7207 */ /* 0x040fe20004800000 */
[----:B------:R-:W-:Y:S01]  /*4bc0*/  @!P3 IMAD.IADD R140, R140, 0x1, -R6 ;  /* 0x000000018c8cb824 */ /* 0x000fe200078e0a06 */
[----:B------:R-:W-:Y:S01]  /*4bd0*/  SEL R33, R33, R13, !P1 ;  /* 0x0000000d21217207 */ /* 0x000fe20004800000 */
[C---:B------:R-:W-:Y:S01]  /*4be0*/  IMAD.HI.U32 R14, R7.reuse, R42, RZ ;  /* 0x0000002a070e7227 */ /* 0x040fe200078e00ff */
[C---:B------:R-:W-:Y:S01]  /*4bf0*/  ISETP.GT.U32.AND P1, PT, R6.reuse, R138, PT ;  /* 0x0000008a0600720c */ /* 0x040fe20003f24070 */
[----:B------:R-:W-:Y:S01]  /*4c00*/  UIMAD UR16, UR16, 0x11, URZ ;  /* 0x00000011101078a4 */ /* 0x000fe2000f8e023f */
[C---:B------:R-:W-:Y:S01]  /*4c10*/  ISETP.GT.U32.AND P3, PT, R6.reuse, R38, PT ;  /* 0x000000260600720c */ /* 0x040fe20003f64070 */
[----:B------:R-:W-:Y:S01]  /*4c20*/  IMAD.MOV R15, RZ, RZ, -R14 ;  /* 0x000000ffff0f7224 */ /* 0x000fe200078e0a0e */
[----:B------:R-:W-:Y:S01]  /*4c30*/  ISETP.GT.U32.AND P6, PT, R6, R140, PT ;  /* 0x0000008c0600720c */ /* 0x000fe20003fc4070 */
[----:B------:R-:W-:Y:S01]  /*4c40*/  @!P4 IMAD.IADD R40, R40, 0x1, -R6 ;  /* 0x000000012828c824 */ /* 0x000fe200078e0a06 */
[----:B------:R-:W-:Y:S01]  /*4c50*/  LOP3.LUT R12, R8, 0xf6, RZ, 0xfc, !PT ;  /* 0x000000f6080c7812 */ /* 0x000fe200078efcff */
[----:B------:R-:W-:Y:S01]  /*4c60*/  IMAD R42, R6, R15, R42 ;  /* 0x0000000f062a7224 */ /* 0x000fe200078e022a */
[C---:B------:R-:W-:Y:S01]  /*4c70*/  ISETP.GE.AND P0, PT, R8.reuse, RZ, PT ;  /* 0x000000ff0800720c */ /* 0x040fe20003f06270 */
[----:B------:R-:W-:Y:S01]  /*4c80*/  ULDC UR20, c[0x0][0x238] ;  /* 0x00008e0000147ab9 */ /* 0x000fe20000000800 */
[----:B------:R-:W-:Y:S01]  /*4c90*/  IABS R136, R12 ;  /* 0x0000000c00887213 */ /* 0x000fe20000000000 */
[----:B------:R-:W-:Y:S01]  /*4ca0*/  USHF.L.U32 UR20, UR20, 0x4, URZ ;  /* 0x0000000414147899 */ /* 0x000fe2000800063f */
[----:B------:R-:W-:Y:S01]  /*4cb0*/  LOP3.LUT R13, R8, 0xf4, RZ, 0xfc, !PT ;  /* 0x000000f4080d7812 */ /* 0x000fe200078efcff */
[--C-:B------:R-:W-:Y:S01]  /*4cc0*/  @!P1 IMAD.IADD R138, R138, 0x1, -R6.reuse ;  /* 0x000000018a8a9824 */ /* 0x100fe200078e0a06 */
[----:B------:R-:W-:Y:S01]  /*4cd0*/  ISETP.GT.U32.AND P1, PT, R6, R40, PT ;  /* 0x000000280600720c */ /* 0x000fe20003f24070 */
[C---:B------:R-:W-:Y:S01]  /*4ce0*/  IMAD.HI.U32 R10, R7.reuse, R136, RZ ;  /* 0x00000088070a7227 */ /* 0x040fe200078e00ff */
[----:B------:R-:W-:Y:S01]  /*4cf0*/  IABS R44, R13 ;  /* 0x0000000d002c7213 */ /* 0x000fe20000000000 */
[----:B------:R-:W-:Y:S01]  /*4d00*/  ULDC UR24, c[0x0][0x238] ;  /* 0x00008e0000187ab9 */ /* 0x000fe20000000800 */
[----:B------:R-:W-:Y:S01]  /*4d10*/  LOP3.LUT R14, R8, 0xf2, RZ, 0xfc, !PT ;  /* 0x000000f2080e7812 */ /* 0x000fe200078efcff */
[--C-:B------:R-:W-:Y:S01]  /*4d20*/  @!P3 IMAD.IADD R38, R38, 0x1, -R6.reuse ;  /* 0x000000012626b824 */ /* 0x100fe200078e0a06 */
[----:B------:R-:W-:Y:S01]  /*4d30*/  ISETP.GE.AND P3, PT, R18, RZ, PT ;  /* 0x000000ff1200720c */ /* 0x000fe20003f66270 */
[----:B------:R-:W-:Y:S01]  /*4d40*/  @!P6 IMAD.IADD R140, R140, 0x1, -R6 ;  /* 0x000000018c8ce824 */ /* 0x000fe200078e0a06 */
[C---:B------:R-:W-:Y:S01]  /*4d50*/  ISETP.GT.U32.AND P6, PT, R6.reuse, R42, PT ;  /* 0x0000002a0600720c */ /* 0x040fe20003fc4070 */
[----:B------:R-:W-:Y:S01]  /*4d60*/  IMAD.MOV R11, RZ, RZ, -R10 ;  /* 0x000000ffff0b7224 */ /* 0x000fe200078e0a0a */
[----:B------:R-:W-:Y:S01]  /*4d70*/  IABS R134, R14 ;  /* 0x0000000e00867213 */ /* 0x000fe20000000000 */
[----:B------:R-:W-:Y:S01]  /*4d80*/  @!P0 IMAD.MOV R38, RZ, RZ, -R38 ;  /* 0x000000ffff268224 */ /* 0x000fe200078e0a26 */
[C---:B------:R-:W-:Y:S01]  /*4d90*/  ISETP.GT.U32.AND P0, PT, R6.reuse, R138, PT ;  /* 0x0000008a0600720c */ /* 0x040fe20003f04070 */
[----:B------:R-:W-:Y:S01]  /*4da0*/  IMAD R136, R6, R11, R136 ;  /* 0x0000000b06887224 */ /* 0x000fe200078e0288 */
[----:B------:R-:W-:Y:S01]  /*4db0*/  LOP3.LUT R15, R8, 0xec, RZ, 0xfc, !PT ;  /* 0x000000ec080f7812 */ /* 0x000fe200078efcff */
[--C-:B------:R-:W-:Y:S01]  /*4dc0*/  @!P1 IMAD.IADD R40, R40, 0x1, -R6.reuse ;  /* 0x0000000128289824 */ /* 0x100fe200078e0a06 */
[----:B------:R-:W-:Y:S01]  /*4dd0*/  ISETP.GE.AND P4, PT, R20, RZ, PT ;  /* 0x000000ff1400720c */ /* 0x000fe20003f86270 */
[C---:B------:R-:W-:Y:S01]  /*4de0*/  IMAD.HI.U32 R10, R7.reuse, R44, RZ ;  /* 0x0000002c070a7227 */ /* 0x040fe200078e00ff */
[----:B------:R-:W-:Y:S01]  /*4df0*/  ISETP.GT.U32.AND P1, PT, R6, R136, PT ;  /* 0x000000880600720c */ /* 0x000fe20003f24070 */
[----:B------:R-:W-:Y:S01]  /*4e00*/  UIMAD UR24, UR24, 0xf, URZ ;  /* 0x0000000f181878a4 */ /* 0x000fe2000f8e023f */
[----:B------:R-:W-:Y:S01]  /*4e10*/  IABS R48, R15 ;  /* 0x0000000f00307213 */ /* 0x000fe20000000000 */
[----:B------:R-:W-:Y:S01]  /*4e20*/  @!P6 IMAD.IADD R42, R42, 0x1, -R6 ;  /* 0x000000012a2ae824 */ /* 0x000fe200078e0a06 */
[----:B------:R-:W-:Y:S01]  /*4e30*/  IABS R52, R16 ;  /* 0x0000001000347213 */ /* 0x000fe20000000000 */
[----:B------:R-:W-:Y:S01]  /*4e40*/  IMAD.MOV R11, RZ, RZ, -R10 ;  /* 0x000000ffff0b7224 */ /* 0x000fe200078e0a0a */
[----:B------:R-:W-:Y:S01]  /*4e50*/  LOP3.LUT R18, R8, 0xca, RZ, 0xfc, !PT ;  /* 0x000000ca08127812 */ /* 0x000fe200078efcff */
[----:B------:R-:W-:Y:S01]  /*4e60*/  IMAD.HI.U32 R10, R7, R134, RZ ;  /* 0x00000086070a7227 */ /* 0x000fe200078e00ff */
[----:B------:R-:W-:Y:S01]  /*4e70*/  ISETP.GT.U32.AND P6, PT, R6, R42, PT ;  /* 0x0000002a0600720c */ /* 0x000fe20003fc4070 */
[----:B------:R-:W-:Y:S01]  /*4e80*/  ULDC UR28, c[0x0][0x238] ;  /* 0x00008e00001c7ab9 */ /* 0x000fe20000000800 */
[----:B------:R-:W-:Y:S01]  /*4e90*/  IABS R114, R18 ;  /* 0x0000001200727213 */ /* 0x000fe20000000000 */
[----:B------:R-:W-:Y:S01]  /*4ea0*/  @!P0 IMAD.IADD R138, R138, 0x1, -R6 ;  /* 0x000000018a8a8824 */ /* 0x000fe200078e0a06 */
[----:B------:R-:W-:Y:S01]  /*4eb0*/  ISETP.GE.AND P0, PT, R13, RZ, PT ;  /* 0x000000ff0d00720c */ /* 0x000fe20003f06270 */
[----:B------:R-:W-:Y:S01]  /*4ec0*/  IMAD.MOV R13, RZ, RZ, -R10 ;  /* 0x000000ffff0d7224 */ /* 0x000fe200078e0a0a */
[----:B------:R-:W-:Y:S01]  /*4ed0*/  IABS R24, R21 ;  /* 0x0000001500187213 */ /* 0x000fe20000000000 */
[----:B------:R-:W-:Y:S01]  /*4ee0*/  @!P1 IMAD.IADD R136, R136, 0x1, -R6 ;  /* 0x0000000188889824 */ /* 0x000fe200078e0a06 */
[----:B------:R-:W-:Y:S01]  /*4ef0*/  IABS R20, R47 ;  /* 0x0000002f00147213 */ /* 0x000fe20000000000 */
[----:B------:R-:W-:Y:S01]  /*4f00*/  IMAD R134, R6, R13, R134 ;  /* 0x0000000d06867224 */ /* 0x000fe200078e0286 */
[----:B------:R-:W-:Y:S01]  /*4f10*/  IABS R45, R57 ;  /* 0x00000039002d7213 */ /* 0x000fe20000000000 */
[----:B------:R-:W-:Y:S01]  /*4f20*/  @!P2 IMAD.MOV R140, RZ, RZ, -R140 ;  /* 0x000000ffff8ca224 */ /* 0x000fe200078e0a8c */
[----:B------:R-:W-:Y:S01]  /*4f30*/  ISETP.GE.AND P2, PT, R12, RZ, PT ;  /* 0x000000ff0c00720c */ /* 0x000fe20003f46270 */
[----:B------:R-:W-:Y:S01]  /*4f40*/  IMAD R44, R6, R11, R44 ;  /* 0x0000000b062c7224 */ /* 0x000fe200078e022c */
[----:B------:R-:W-:Y:S01]  /*4f50*/  LOP3.LUT R12, R8, 0xf0, RZ, 0xfc, !PT ;  /* 0x000000f0080c7812 */ /* 0x000fe200078efcff */
[----:B------:R-:W-:Y:S01]  /*4f60*/  @!P5 IMAD.MOV R40, RZ, RZ, -R40 ;  /* 0x000000ffff28d224 */ /* 0x000fe200078e0a28 */
[C---:B------:R-:W-:Y:S01]  /*4f70*/  ISETP.GT.U32.AND P5, PT, R6.reuse, R136, PT ;  /* 0x000000880600720c */ /* 0x040fe20003fa4070 */
[----:B------:R-:W-:Y:S01]  /*4f80*/  @!P3 IMAD.MOV R138, RZ, RZ, -R138 ;  /* 0x000000ffff8ab224 */ /* 0x000fe200078e0a8a */
[----:B------:R-:W-:Y:S01]  /*4f90*/  ISETP.GT.U32.AND P3, PT, R6, R134, PT ;  /* 0x000000860600720c */ /* 0x000fe20003f64070 */
[----:B------:R-:W-:Y:S01]  /*4fa0*/  @!P6 IMAD.IADD R42, R42, 0x1, -R6 ;  /* 0x000000012a2ae824 */ /* 0x000fe200078e0a06 */
[----:B------:R-:W-:Y:S01]  /*4fb0*/  ISETP.GT.U32.AND P6, PT, R6, R44, PT ;  /* 0x0000002c0600720c */ /* 0x000fe20003fc4070 */
[----:B------:R-:W-:Y:S01]  /*4fc0*/  VIADD R11, R9, 0xee ;  /* 0x000000ee090b7836 */ /* 0x000fe20000000000 */
[----:B------:R-:W-:Y:S01]  /*4fd0*/  IABS R46, R12 ;  /* 0x0000000c002e7213 */ /* 0x000fe20000000000 */
[----:B------:R-:W-:Y:S01]  /*4fe0*/  @!P4 IMAD.MOV R42, RZ, RZ, -R42 ;  /* 0x000000ffff2ac224 */ /* 0x000fe200078e0a2a */
[----:B------:R-:W-:Y:S01]  /*4ff0*/  ISETP.GE.AND P4, PT, R14, RZ, PT ;  /* 0x000000ff0e00720c */ /* 0x000fe20003f86270 */
[----:B------:R-:W-:Y:S01]  /*5000*/  UIMAD UR28, UR28, 0xe, URZ ;  /* 0x0000000e1c1c78a4 */ /* 0x000fe2000f8e023f */
[----:B------:R-:W-:Y:S01]  /*5010*/  ISETP.GE.AND P1, PT, R11, RZ, PT ;  /* 0x000000ff0b00720c */ /* 0x000fe20003f26270 */
[----:B------:R-:W-:Y:S01]  /*5020*/  IMAD.HI.U32 R10, R7, R46, RZ ;  /* 0x0000002e070a7227 */ /* 0x000fe200078e00ff */
[----:B------:R-:W-:Y:S01]  /*5030*/  IABS R132, R11 ;  /* 0x0000000b00847213 */ /* 0x000fe20000000000 */
[----:B------:R-:W-:Y:S01]  /*5040*/  ULDC UR32, c[0x0][0x238] ;  /* 0x00008e0000207ab9 */ /* 0x000fe20000000800 */
[----:B------:R-:W-:Y:S01]  /*5050*/  LOP3.LUT R14, R8, 0xea, RZ, 0xfc, !PT ;  /* 0x000000ea080e7812 */ /* 0x000fe200078efcff */
[--C-:B------:R-:W-:Y:S01]  /*5060*/  @!P5 IMAD.IADD R136, R136, 0x1, -R6.reuse ;  /* 0x000000018888d824 */ /* 0x100fe200078e0a06 */
[----:B------:R-:W-:Y:S01]  /*5070*/  LOP3.LUT R59, R8, 0x4, RZ, 0xfc, !PT ;  /* 0x00000004083b7812 */ /* 0x000fe200078efcff */
[----:B------:R-:W-:Y:S01]  /*5080*/  @!P3 IMAD.IADD R134, R134, 0x1, -R6 ;  /* 0x000000018686b824 */ /* 0x000fe200078e0a06 */
[----:B------:R-:W-:Y:S01]  /*5090*/  IABS R130, R14 ;  /* 0x0000000e00827213 */ /* 0x000fe20000000000 */
[----:B------:R-:W-:Y:S01]  /*50a0*/  IMAD.MOV R11, RZ, RZ, -R10 ;  /* 0x000000ffff0b7224 */ /* 0x000fe200078e0a0a */
[----:B------:R-:W-:Y:S01]  /*50b0*/  ISETP.GE.AND P3, PT, R15, RZ, PT ;  /* 0x000000ff0f00720c */ /* 0x000fe20003f66270 */
[----:B------:R-:W-:Y:S01]  /*50c0*/  @!P6 IMAD.IADD R44, R44, 0x1, -R6 ;  /* 0x000000012c2ce824 */ /* 0x000fe200078e0a06 */
[----:B------:R-:W-:Y:S01]  /*50d0*/  LOP3.LUT R15, R8, 0xe6, RZ, 0xfc, !PT ;  /* 0x000000e6080f7812 */ /* 0x000fe200078efcff */
[----:B------:R-:W-:Y:S01]  /*50e0*/  @!P2 IMAD.MOV R136, RZ, RZ, -R136 ;  /* 0x000000ffff88a224 */ /* 0x000fe200078e0a88 */
[C---:B------:R-:W-:Y:S01]  /*50f0*/  ISETP.GT.U32.AND P2, PT, R6.reuse, R134, PT ;  /* 0x000000860600720c */ /* 0x040fe20003f44070 */
[C---:B------:R-:W-:Y:S01]  /*5100*/  IMAD R46, R6.reuse, R11, R46 ;  /* 0x0000000b062e7224 */ /* 0x040fe200078e022e */
[C---:B------:R-:W-:Y:S01]  /*5110*/  ISETP.GT.U32.AND P6, PT, R6.reuse, R44, PT ;  /* 0x0000002c0600720c */ /* 0x040fe20003fc4070 */
[C---:B------:R-:W-:Y:S01]  /*5120*/  IMAD.HI.U32 R11, R7.reuse, R48, RZ ;  /* 0x00000030070b7227 */ /* 0x040fe200078e00ff */
[----:B------:R-:W-:Y:S01]  /*5130*/  IABS R128, R15 ;  /* 0x0000000f00807213 */ /* 0x000fe20000000000 */
[----:B------:R-:W-:Y:S01]  /*5140*/  UIMAD UR32, UR32, 0xd, URZ ;  /* 0x0000000d202078a4 */ /* 0x000fe2000f8e023f */
[C---:B------:R-:W-:Y:S01]  /*5150*/  ISETP.GT.U32.AND P5, PT, R6.reuse, R46, PT ;  /* 0x0000002e0600720c */ /* 0x040fe20003fa4070 */
[----:B------:R-:W-:Y:S01]  /*5160*/  IMAD.MOV R11, RZ, RZ, -R11 ;  /* 0x000000ffff0b7224 */ /* 0x000fe200078e0a0b */
[----:B------:R-:W-:Y:S01]  /*5170*/  IABS R144, R59 ;  /* 0x0000003b00907213 */ /* 0x000fe20000000000 */
[C---:B------:R-:W-:Y:S01]  /*5180*/  IMAD.HI.U32 R10, R7.reuse, R132, RZ ;  /* 0x00000084070a7227 */ /* 0x040fe200078e00ff */
[----:B------:R-:W-:Y:S01]  /*5190*/  ULDC UR36, c[0x0][0x238] ;  /* 0x00008e0000247ab9 */ /* 0x000fe20000000800 */
[----:B------:R-:W-:Y:S01]  /*51a0*/  ULDC UR40, c[0x0][0x238] ;  /* 0x00008e0000287ab9 */ /* 0x000fe20000000800 */
[----:B------:R-:W-:Y:S01]  /*51b0*/  UIMAD UR36, UR36, 0xc, URZ ;  /* 0x0000000c242478a4 */ /* 0x000fe2000f8e023f */
[----:B------:R-:W-:Y:S01]  /*51c0*/  IMAD R48, R6, R11, R48 ;  /* 0x0000000b06307224 */ /* 0x000fe200078e0230 */
[----:B------:R-:W-:Y:S01]  /*51d0*/  UIMAD UR40, UR40, 0xb, URZ ;  /* 0x0000000b282878a4 */ /* 0x000fe2000f8e023f */
[----:B------:R-:W-:Y:S01]  /*51e0*/  @!P2 IMAD.IADD R134, R134, 0x1, -R6 ;  /* 0x000000018686a824 */ /* 0x000fe200078e0a06 */
[----:B------:R-:W-:Y:S01]  /*51f0*/  ULDC UR44, c[0x0][0x238] ;  /* 0x00008e00002c7ab9 */ /* 0x000fe20000000800 */
[----:B------:R-:W-:Y:S01]  /*5200*/  IMAD.MOV R13, RZ, RZ, -R10 ;  /* 0x000000ffff0d7224 */ /* 0x000fe200078e0a0a */
[----:B------:R-:W-:Y:S01]  /*5210*/  ISETP.GT.U32.AND P2, PT, R6, R48, PT ;  /* 0x000000300600720c */ /* 0x000fe20003f44070 */
[----:B------:R-:W-:Y:S01]  /*5220*/  @!P6 IMAD.IADD R44, R44, 0x1, -R6 ;  /* 0x000000012c2ce824 */ /* 0x000fe200078e0a06 */
[----:B------:R-:W-:Y:S01]  /*5230*/  ISETP.GE.AND P6, PT, R12, RZ, PT ;  /* 0x000000ff0c00720c */ /* 0x000fe20003fc6270 */
[----:B------:R-:W-:Y:S01]  /*5240*/  IMAD R132, R6, R13, R132 ;  /* 0x0000000d06847224 */ /* 0x000fe200078e0284 */
[----:B------:R-:W-:Y:S01]  /*5250*/  LOP3.LUT R12, R8, 0xe8, RZ, 0xfc, !PT ;  /* 0x000000e8080c7812 */ /* 0x000fe200078efcff */
[----:B------:R-:W-:Y:S01]  /*5260*/  @!P0 IMAD.MOV R44, RZ, RZ, -R44 ;  /* 0x000000ffff2c8224 */ /* 0x000fe200078e0a2c */
[----:B------:R-:W-:Y:S01]  /*5270*/  UIMAD UR44, UR44, 0xa, URZ ;  /* 0x0000000a2c2c78a4 */ /* 0x000fe2000f8e023f */
[C---:B------:R-:W-:Y:S01]  /*5280*/  IMAD.HI.U32 R10, R7.reuse, R130, RZ ;  /* 0x00000082070a7227 */ /* 0x040fe200078e00ff */
[----:B------:R-:W-:Y:S01]  /*5290*/  IABS R50, R12 ;  /* 0x0000000c00327213 */ /* 0x000fe20000000000 */
[----:B------:R-:W-:Y:S01]  /*52a0*/  ULDC UR46, c[0x0][0x238] ;  /* 0x00008e00002e7ab9 */ /* 0x000fe20000000800 */
[----:B------:R-:W-:Y:S01]  /*52b0*/  ISETP.GT.U32.AND P0, PT, R6, R132, PT ;  /* 0x000000840600720c */ /* 0x000fe20003f04070 */
[----:B------:R-:W-:Y:S01]  /*52c0*/  @!P5 IMAD.IADD R46, R46, 0x1, -R6 ;  /* 0x000000012e2ed824 */ /* 0x000fe200078e0a06 */
[----:B------:R-:W-:Y:S01]  /*52d0*/  UIMAD UR46, UR46, 0x9, URZ ;  /* 0x000000092e2e78a4 */ /* 0x000fe2000f8e023f */
[----:B------:R-:W-:Y:S01]  /*52e0*/  IMAD.MOV R11, RZ, RZ, -R10 ;  /* 0x000000ffff0b7224 */ /* 0x000fe200078e0a0a */
[----:B------:R-:W-:Y:S01]  /*52f0*/  ULDC UR42, c[0x0][0x238] ;  /* 0x00008e00002a7ab9 */ /* 0x000fe20000000800 */
[----:B------:R-:W-:Y:S01]  /*5300*/  @!P2 IMAD.IADD R48, R48, 0x1, -R6 ;  /* 0x000000013030a824 */ /* 0x000fe200078e0a06 */
[----:B------:R-:W-:Y:S01]  /*5310*/  ISETP.GT.U32.AND P5, PT, R6, R46, PT ;  /* 0x0000002e0600720c */ /* 0x000fe20003fa4070 */
[----:B------:R-:W-:Y:S01]  /*5320*/  IMAD.HI.U32 R10, R7, R50, RZ ;  /* 0x00000032070a7227 */ /* 0x000fe200078e00ff */
[----:B------:R-:W-:Y:S01]  /*5330*/  USHF.L.U32 UR42, UR42, 0x3, URZ ;  /* 0x000000032a2a7899 */ /* 0x000fe2000800063f */
[----:B------:R-:W-:-:S02]  /*5340*/  ULDC UR13, c[0x0][0x238] ;  /* 0x00008e00000d7ab9 */ /* 0x000fc40000000800 */
[C---:B------:R-:W-:Y:S01]  /*5350*/  IMAD R130, R6.reuse, R11, R130 ;  /* 0x0000000b06827224 */ /* 0x040fe200078e0282 */
[----:B------:R-:W-:Y:S01]  /*5360*/  UIMAD UR13, UR13, 0x7, URZ ;  /* 0x000000070d0d78a4 */ /* 0x000fe2000f8e023f */
[----:B------:R-:W-:Y:S01]  /*5370*/  @!P4 IMAD.MOV R134, RZ, RZ, -R134 ;  /* 0x000000ffff86c224 */ /* 0x000fe200078e0a86 */
[----:B------:R-:W-:Y:S01]  /*5380*/  ISETP.GT.U32.AND P4, PT, R6, R48, PT ;  /* 0x000000300600720c */ /* 0x000fe20003f84070 */
[----:B------:R-:W-:Y:S01]  /*5390*/  IMAD.MOV R11, RZ, RZ, -R10 ;  /* 0x000000ffff0b7224 */ /* 0x000fe200078e0a0a */
[----:B------:R-:W-:Y:S01]  /*53a0*/  ULDC UR27, c[0x0][0x238] ;  /* 0x00008e00001b7ab9 */ /* 0x000fe20000000800 */
[C---:B------:R-:W-:Y:S01]  /*53b0*/  IMAD.HI.U32 R10, R7.reuse, R128, RZ ;  /* 0x00000080070a7227 */ /* 0x040fe200078e00ff */
[----:B------:R-:W-:Y:S01]  /*53c0*/  UIMAD UR27, UR27, 0x6, URZ ;  /* 0x000000061b1b78a4 */ /* 0x000fe2000f8e023f */
[----:B------:R-:W-:Y:S02]  /*53d0*/  ULDC UR26, c[0x0][0x238] ;  /* 0x00008e00001a7ab9 */ /* 0x000fe40000000800 */
[----:B------:R-:W-:Y:S01]  /*53e0*/  @!P0 IMAD.IADD R132, R132, 0x1, -R6 ;  /* 0x0000000184848824 */ /* 0x000fe200078e0a06 */
[----:B------:R-:W-:Y:S01]  /*53f0*/  ISETP.GE.AND P0, PT, R14, RZ, PT ;  /* 0x000000ff0e00720c */ /* 0x000fe20003f06270 */
[----:B------:R-:W-:Y:S01]  /*5400*/  IMAD R50, R6, R11, R50 ;  /* 0x0000000b06327224 */ /* 0x000fe200078e0232 */
[----:B------:R-:W-:Y:S01]  /*5410*/  LOP3.LUT R14, R8, 0xdc, RZ, 0xfc, !PT ;  /* 0x000000dc080e7812 */ /* 0x000fe200078efcff */
[----:B------:R-:W-:Y:S01]  /*5420*/  IMAD.MOV R11, RZ, RZ, -R10 ;  /* 0x000000ffff0b7224 */ /* 0x000fe200078e0a0a */
[----:B------:R-:W-:Y:S01]  /*5430*/  ISETP.GT.U32.AND P2, PT, R6, R132, PT ;  /* 0x000000840600720c */ /* 0x000fe20003f44070 */
[----:B------:R-:W-:Y:S01]  /*5440*/  @!P5 IMAD.IADD R46, R46, 0x1, -R6 ;  /* 0x000000012e2ed824 */ /* 0x000fe200078e0a06 */
[C---:B------:R-:W-:Y:S01]  /*5450*/  ISETP.GT.U32.AND P5, PT, R6.reuse, R130, PT ;  /* 0x000000820600720c */ /* 0x040fe20003fa4070 */
[----:B------:R-:W-:Y:S01]  /*5460*/  IMAD R128, R6, R11, R128 ;  /* 0x0000000b06807224 */ /* 0x000fe200078e0280 */
[----:B------:R-:W-:Y:S01]  /*5470*/  IABS R56, R14 ;  /* 0x0000000e00387213 */ /* 0x000fe20000000000 */
[----:B------:R-:W-:Y:S01]  /*5480*/  @!P4 IMAD.IADD R48, R48, 0x1, -R6 ;  /* 0x000000013030c824 */ /* 0x000fe200078e0a06 */
[----:B------:R-:W-:Y:S01]  /*5490*/  UIMAD UR26, UR26, 0x5, URZ ;  /* 0x000000051a1a78a4 */ /* 0x000fe2000f8e023f */
[----:B------:R-:W-:Y:S01]  /*54a0*/  @!P6 IMAD.MOV R46, RZ, RZ, -R46 ;  /* 0x000000ffff2ee224 */ /* 0x000fe200078e0a2e */
[C---:B------:R-:W-:Y:S01]  /*54b0*/  ISETP.GT.U32.AND P4, PT, R6.reuse, R128, PT ;  /* 0x000000800600720c */ /* 0x040fe20003f84070 */
[----:B------:R-:W-:Y:S01]  /*54c0*/  IMAD.HI.U32 R10, R7, R52, RZ ;  /* 0x00000034070a7227 */ /* 0x000fe200078e00ff */
[----:B------:R-:W-:Y:S01]  /*54d0*/  ISETP.GT.U32.AND P6, PT, R6, R50, PT ;  /* 0x000000320600720c */ /* 0x000fe20003fc4070 */
[----:B------:R-:W-:Y:S01]  /*54e0*/  ULDC UR23, c[0x0][0x238] ;  /* 0x00008e0000177ab9 */ /* 0x000fe20000000800 */
[----:B------:R-:W-:Y:S01]  /*54f0*/  ULDC UR22, c[0x0][0x238] ;  /* 0x00008e0000167ab9 */ /* 0x000fe20000000800 */
[----:B------:R-:W-:Y:S01]  /*5500*/  @!P2 IMAD.IADD R132, R132, 0x1, -R6 ;  /* 0x000000018484a824 */ /* 0x000fe200078e0a06 */
[----:B------:R-:W-:Y:S01]  /*5510*/  ISETP.GE.AND P2, PT, R12, RZ, PT ;  /* 0x000000ff0c00720c */ /* 0x000fe20003f46270 */
[----:B------:R-:W-:Y:S01]  /*5520*/  IMAD.MOV R13, RZ, RZ, -R10 ;  /* 0x000000ffff0d7224 */ /* 0x000fe200078e0a0a */
[----:B------:R-:W-:Y:S01]  /*5530*/  LOP3.LUT R12, R8, 0xe0, RZ, 0xfc, !PT ;  /* 0x000000e0080c7812 */ /* 0x000fe200078efcff */
[--C-:B------:R-:W-:Y:S01]  /*5540*/  @!P5 IMAD.IADD R130, R130, 0x1, -R6.reuse ;  /* 0x000000018282d824 */ /* 0x100fe200078e0a06 */
[----:B------:R-:W-:Y:S01]  /*5550*/  USHF.L.U32 UR23, UR23, 0x2, URZ ;  /* 0x0000000217177899 */ /* 0x000fe2000800063f */
[----:B------:R-:W-:Y:S01]  /*5560*/  VIADD R10, R9, 0xde ;  /* 0x000000de090a7836 */ /* 0x000fe20000000000 */
[----:B------:R-:W-:Y:S01]  /*5570*/  IABS R54, R12 ;  /* 0x0000000c00367213 */ /* 0x000fe20000000000 */
[----:B------:R-:W-:Y:S01]  /*5580*/  @!P4 IMAD.IADD R128, R128, 0x1, -R6 ;  /* 0x000000018080c824 */ /* 0x000fe200078e0a06 */
[C---:B------:R-:W-:Y:S01]  /*5590*/  ISETP.GT.U32.AND P5, PT, R6.reuse, R130, PT ;  /* 0x000000820600720c */ /* 0x040fe20003fa4070 */
[C---:B------:R-:W-:Y:S01]  /*55a0*/  IMAD.HI.U32 R11, R7.reuse, R126, RZ ;  /* 0x0000007e070b7227 */ /* 0x040fe200078e00ff */
[----:B------:R-:W-:Y:S01]  /*55b0*/  IABS R124, R10 ;  /* 0x0000000a007c7213 */ /* 0x000fe20000000000 */
[----:B------:R-:W-:Y:S01]  /*55c0*/  UIMAD UR22, UR22, 0x3, URZ ;  /* 0x00000003161678a4 */ /* 0x000fe2000f8e023f */
[C---:B------:R-:W-:Y:S01]  /*55d0*/  ISETP.GT.U32.AND P4, PT, R6.reuse, R128, PT ;  /* 0x000000800600720c */ /* 0x040fe20003f84070 */
[----:B------:R-:W-:Y:S01]  /*55e0*/  IMAD R52, R6, R13, R52 ;  /* 0x0000000d06347224 */ /* 0x000fe200078e0234 */
[----:B------:R-:W-:Y:S01]  /*55f0*/  ULDC UR19, c[0x0][0x238] ;  /* 0x00008e0000137ab9 */ /* 0x000fe20000000800 */
[----:B------:R-:W-:Y:S01]  /*5600*/  @!P6 IMAD.IADD R50, R50, 0x1, -R6 ;  /* 0x000000013232e824 */ /* 0x000fe200078e0a06 */
[----:B------:R-:W-:Y:S01]  /*5610*/  ISETP.GE.AND P6, PT, R10, RZ, PT ;  /* 0x000000ff0a00720c */ /* 0x000fe20003fc6270 */
[----:B------:R-:W-:Y:S01]  /*5620*/  IMAD.MOV R11, RZ, RZ, -R11 ;  /* 0x000000ffff0b7224 */ /* 0x000fe200078e0a0b */
[----:B------:R-:W-:Y:S01]  /*5630*/  USHF.L.U32 UR19, UR19, 0x1, URZ ;  /* 0x0000000113137899 */ /* 0x000fe2000800063f */
[----:B------:R-:W-:Y:S01]  /*5640*/  IMAD.HI.U32 R10, R7, R54, RZ ;  /* 0x00000036070a7227 */ /* 0x000fe200078e00ff */
[----:B------:R-:W-:Y:S01]  /*5650*/  USHF.R.U32.HI UR12, URZ, 0x4, UR58 ;  /* 0x000000043f0c7899 */ /* 0x000fe2000801163a */
[----:B------:R-:W-:-:S02]  /*5660*/  ULDC UR61, c[0x0][0x238] ;  /* 0x00008e00003d7ab9 */ /* 0x000fc40000000800 */
[----:B------:R-:W-:Y:S01]  /*5670*/  @!P3 IMAD.MOV R48, RZ, RZ, -R48 ;  /* 0x000000ffff30b224 */ /* 0x000fe200078e0a30 */
[C---:B------:R-:W-:Y:S01]  /*5680*/  ISETP.GT.U32.AND P3, PT, R6.reuse, R52, PT ;  /* 0x000000340600720c */ /* 0x040fe20003f64070 */
[----:B------:R-:W-:Y:S01]  /*5690*/  IMAD R126, R6, R11, R126 ;  /* 0x0000000b067e7224 */ /* 0x000fe200078e027e */
[----:B------:R-:W-:Y:S01]  /*56a0*/  USGXT.U32 UR12, UR12, 0xe ;  /* 0x0000000e0c0c789a */ /* 0x000fe20008000000 */
[----:B------:R-:W-:Y:S01]  /*56b0*/  IMAD.MOV R11, RZ, RZ, -R10 ;  /* 0x000000ffff0b7224 */ /* 0x000fe200078e0a0a */
[----:B------:R-:W-:Y:S01]  /*56c0*/  ULDC UR60, c[0x0][0x238] ;  /* 0x00008e00003c7ab9 */ /* 0x000fe20000000800 */
[----:B------:R-:W-:Y:S01]  /*56d0*/  @!P5 IMAD.IADD R130, R130, 0x1, -R6 ;  /* 0x000000018282d824 */ /* 0x000fe200078e0a06 */
[----:B------:R-:W-:Y:S01]  /*56e0*/  ISETP.GE.AND P5, PT, R15, RZ, PT ;  /* 0x000000ff0f00720c */ /* 0x000fe20003fa6270 */
[----:B------:R-:W-:Y:S01]  /*56f0*/  IMAD R54, R6, R11, R54 ;  /* 0x0000000b06367224 */ /* 0x000fe200078e0236 */
[----:B------:R-:W-:Y:S01]  /*5700*/  LOP3.LUT R15, R8, 0xda, RZ, 0xfc, !PT ;  /* 0x000000da080f7812 */ /* 0x000fe200078efcff */
[----:B------:R-:W-:Y:S01]  /*5710*/  @!P1 IMAD.MOV R132, RZ, RZ, -R132 ;  /* 0x000000ffff849224 */ /* 0x000fe200078e0a84 */
[----:B------:R-:W-:Y:S01]  /*5720*/  ISETP.GT.U32.AND P1, PT, R6, R50, PT ;  /* 0x000000320600720c */ /* 0x000fe20003f24070 */
[----:B------:R-:W-:Y:S01]  /*5730*/  @!P4 IMAD.IADD R128, R128, 0x1, -R6 ;  /* 0x000000018080c824 */ /* 0x000fe200078e0a06 */
[C---:B------:R-:W-:Y:S01]  /*5740*/  ISETP.GT.U32.AND P4, PT, R6.reuse, R54, PT ;  /* 0x000000360600720c */ /* 0x040fe20003f84070 */
[----:B------:R-:W-:Y:S01]  /*5750*/  @!P0 IMAD.MOV R130, RZ, RZ, -R130 ;  /* 0x000000ffff828224 */ /* 0x000fe200078e0a82 */
[----:B------:R-:W-:Y:S01]  /*5760*/  ISETP.GT.U32.AND P0, PT, R6, R126, PT ;  /* 0x0000007e0600720c */ /* 0x000fe20003f04070 */
[----:B------:R-:W-:Y:S01]  /*5770*/  @!P3 IMAD.IADD R52, R52, 0x1, -R6 ;  /* 0x000000013434b824 */ /* 0x000fe200078e0a06 */
[----:B------:R-:W-:Y:S01]  /*5780*/  IABS R122, R15 ;  /* 0x0000000f007a7213 */ /* 0x000fe20000000000 */
[----:B------:R-:W-:Y:S01]  /*5790*/  IMAD.HI.U32 R10, R7, R124, RZ ;  /* 0x0000007c070a7227 */ /* 0x000fe200078e00ff */
[----:B------:R-:W-:-:S02]  /*57a0*/  ULDC UR18, c[0x0][0x238] ;  /* 0x00008e0000127ab9 */ /* 0x000fc40000000800 */
[----:B------:R-:W-:Y:S01]  /*57b0*/  ISETP.GT.U32.AND P3, PT, R6, R52, PT ;  /* 0x000000340600720c */ /* 0x000fe20003f64070 */
[----:B------:R-:W-:Y:S02]  /*57c0*/  IMAD.MOV R13, RZ, RZ, -R10 ;  /* 0x000000ffff0d7224 */ /* 0x000fe400078e0a0a */
[--C-:B------:R-:W-:Y:S01]  /*57d0*/  @!P1 IMAD.IADD R50, R50, 0x1, -R6.reuse ;  /* 0x0000000132329824 */ /* 0x100fe200078e0a06 */
[----:B------:R-:W-:Y:S01]  /*57e0*/  ISETP.GE.AND P1, PT, R16, RZ, PT ;  /* 0x000000ff1000720c */ /* 0x000fe20003f26270 */
[--C-:B------:R-:W-:Y:S01]  /*57f0*/  @!P4 IMAD.IADD R54, R54, 0x1, -R6.reuse ;  /* 0x000000013636c824 */ /* 0x100fe200078e0a06 */
[----:B------:R-:W-:Y:S01]  /*5800*/  LOP3.LUT R16, R8, 0xd0, RZ, 0xfc, !PT ;  /* 0x000000d008107812 */ /* 0x000fe200078efcff */
[----:B------:R-:W-:Y:S01]  /*5810*/  @!P0 IMAD.IADD R126, R126, 0x1, -R6 ;  /* 0x000000017e7e8824 */ /* 0x000fe200078e0a06 */
[----:B------:R-:W-:Y:S01]  /*5820*/  ISETP.GE.AND P0, PT, R17, RZ, PT ;  /* 0x000000ff1100720c */ /* 0x000fe20003f06270 */
[C---:B------:R-:W-:Y:S01]  /*5830*/  IMAD R124, R6.reuse, R13, R124 ;  /* 0x0000000d067c7224 */ /* 0x040fe200078e027c */
[----:B------:R-:W-:Y:S01]  /*5840*/  IABS R64, R16 ;  /* 0x0000001000407213 */ /* 0x000fe20000000000 */
[----:B------:R-:W-:Y:S01]  /*5850*/  @!P2 IMAD.MOV R50, RZ, RZ, -R50 ;  /* 0x000000ffff32a224 */ /* 0x000fe200078e0a32 */
[C---:B------:R-:W-:Y:S01]  /*5860*/  ISETP.GT.U32.AND P2, PT, R6.reuse, R54, PT ;  /* 0x000000360600720c */ /* 0x040fe20003f44070 */
[----:B------:R-:W-:Y:S01]  /*5870*/  IMAD.HI.U32 R11, R7, R56, RZ ;  /* 0x00000038070b7227 */ /* 0x000fe200078e00ff */
[----:B------:R-:W-:-:S02]  /*5880*/  ISETP.GT.U32.AND P4, PT, R6, R126, PT ;  /* 0x0000007e0600720c */ /* 0x000fc40003f84070 */
[----:B------:R-:W-:Y:S01]  /*5890*/  LOP3.LUT R17, R8, 0xcc, RZ, 0xfc, !PT ;  /* 0x000000cc08117812 */ /* 0x000fe200078efcff */
[----:B------:R-:W-:Y:S01]  /*58a0*/  @!P3 IMAD.IADD R52, R52, 0x1, -R6 ;  /* 0x000000013434b824 */ /* 0x000fe200078e0a06 */
[----:B------:R-:W-:Y:S01]  /*58b0*/  ISETP.GT.U32.AND P3, PT, R6, R124, PT ;  /* 0x0000007c0600720c */ /* 0x000fe20003f64070 */
[----:B------:R-:W-:Y:S01]  /*58c0*/  @!P5 IMAD.MOV R128, RZ, RZ, -R128 ;  /* 0x000000ffff80d224 */ /* 0x000fe200078e0a80 */
[----:B------:R-:W-:Y:S01]  /*58d0*/  ISETP.GE.AND P5, PT, R12, RZ, PT ;  /* 0x000000ff0c00720c */ /* 0x000fe20003fa6270 */
[----:B------:R-:W-:Y:S01]  /*58e0*/  IMAD.MOV R11, RZ, RZ, -R11 ;  /* 0x000000ffff0b7224 */ /* 0x000fe200078e0a0b */
[----:B------:R-:W-:Y:S01]  /*58f0*/  LOP3.LUT R12, R8, 0xd4, RZ, 0xfc, !PT ;  /* 0x000000d4080c7812 */ /* 0x000fe200078efcff */
[----:B------:R-:W-:Y:S01]  /*5900*/  IMAD.HI.U32 R10, R7, R122, RZ ;  /* 0x0000007a070a7227 */ /* 0x000fe200078e00ff */
[----:B------:R-:W-:Y:S02]  /*5910*/  IABS R62, R17 ;  /* 0x00000011003e7213 */ /* 0x000fe40000000000 */
[----:B------:R-:W-:Y:S01]  /*5920*/  IABS R58, R12 ;  /* 0x0000000c003a7213 */ /* 0x000fe20000000000 */
[----:B------:R-:W-:-:S02]  /*5930*/  IMAD R56, R6, R11, R56 ;  /* 0x0000000b06387224 */ /* 0x000fc400078e0238 */
[----:B------:R-:W-:Y:S01]  /*5940*/  IMAD.MOV R11, RZ, RZ, -R10 ;  /* 0x000000ffff0b7224 */ /* 0x000fe200078e0a0a */
[----:B------:R-:W-:Y:S01]  /*5950*/  LOP3.LUT R10, R8, 0xd8, RZ, 0xfc, !PT ;  /* 0x000000d8080a7812 */ /* 0x000fe200078efcff */
[----:B------:R-:W-:Y:S01]  /*5960*/  @!P2 IMAD.IADD R54, R54, 0x1, -R6 ;  /* 0x000000013636a824 */ /* 0x000fe200078e0a06 */
[----:B------:R-:W-:Y:S01]  /*5970*/  ISETP.GE.AND P2, PT, R15, RZ, PT ;  /* 0x000000ff0f00720c */ /* 0x000fe20003f46270 */
[----:B------:R-:W-:Y:S01]  /*5980*/  IMAD R122, R6, R11, R122 ;  /* 0x0000000b067a7224 */ /* 0x000fe200078e027a */
[----:B------:R-:W-:Y:S01]  /*5990*/  IABS R60, R10 ;  /* 0x0000000a003c7213 */ /* 0x000fe20000000000 */
[--C-:B------:R-:W-:Y:S01]  /*59a0*/  @!P4 IMAD.IADD R126, R126, 0x1, -R6.reuse ;  /* 0x000000017e7ec824 */ /* 0x100fe200078e0a06 */
[----:B------:R-:W-:Y:S01]  /*59b0*/  LOP3.LUT R11, R8, 0xd6, RZ, 0xfc, !PT ;  /* 0x000000d6080b7812 */ /* 0x000fe200078efcff */
[----:B------:R-:W-:Y:S01]  /*59c0*/  @!P3 IMAD.IADD R124, R124, 0x1, -R6 ;  /* 0x000000017c7cb824 */ /* 0x000fe200078e0a06 */
[----:B------:R-:W-:Y:S01]  /*59d0*/  ISETP.GE.AND P3, PT, R10, RZ, PT ;  /* 0x000000ff0a00720c */ /* 0x000fe20003f66270 */
[----:B------:R-:W-:Y:S01]  /*59e0*/  @!P5 IMAD.MOV R54, RZ, RZ, -R54 ;  /* 0x000000ffff36d224 */ /* 0x000fe200078e0a36 */
[C---:B------:R-:W-:Y:S01]  /*59f0*/  ISETP.GT.U32.AND P5, PT, R6.reuse, R122, PT ;  /* 0x0000007a0600720c */ /* 0x040fe20003fa4070 */
[----:B------:R-:W-:Y:S01]  /*5a00*/  @!P0 IMAD.MOV R126, RZ, RZ, -R126 ;  /* 0x000000ffff7e8224 */ /* 0x000fe200078e0a7e */
[----:B------:R-:W-:Y:S01]  /*5a10*/  ISETP.GT.U32.AND P0, PT, R6, R124, PT ;  /* 0x0000007c0600720c */ /* 0x000fe20003f04070 */
[----:B------:R-:W-:Y:S01]  /*5a20*/  IMAD.HI.U32 R10, R7, R60, RZ ;  /* 0x0000003c070a7227 */ /* 0x000fe200078e00ff */
[----:B------:R-:W-:-:S02]  /*5a30*/  IABS R120, R11 ;  /* 0x0000000b00787213 */ /* 0x000fc40000000000 */
[----:B------:R-:W-:Y:S01]  /*5a40*/  ISETP.GE.AND P4, PT, R14, RZ, PT ;  /* 0x000000ff0e00720c */ /* 0x000fe20003f86270 */
[----:B------:R-:W-:Y:S01]  /*5a50*/  @!P1 IMAD.MOV R52, RZ, RZ, -R52 ;  /* 0x000000ffff349224 */ /* 0x000fe200078e0a34 */
[----:B------:R-:W-:Y:S01]  /*5a60*/  ISETP.GT.U32.AND P1, PT, R6, R56, PT ;  /* 0x000000380600720c */ /* 0x000fe20003f24070 */
[----:B------:R-:W-:Y:S01]  /*5a70*/  IMAD.MOV R13, RZ, RZ, -R10 ;  /* 0x000000ffff0d7224 */ /* 0x000fe200078e0a0a */
[----:B------:R-:W-:Y:S01]  /*5a80*/  LOP3.LUT R14, R8, 0xd2, RZ, 0xfc, !PT ;  /* 0x000000d2080e7812 */ /* 0x000fe200078efcff */
[----:B------:R-:W-:-:S03]  /*5a90*/  IMAD.HI.U32 R10, R7, R58, RZ ;  /* 0x0000003a070a7227 */ /* 0x000fc600078e00ff */
[----:B------:R-:W-:Y:S01]  /*5aa0*/  IABS R118, R14 ;  /* 0x0000000e00767213 */ /* 0x000fe20000000000 */
[--C-:B------:R-:W-:Y:S02]  /*5ab0*/  @!P5 IMAD.IADD R122, R122, 0x1, -R6.reuse ;  /* 0x000000017a7ad824 */ /* 0x100fe400078e0a06 */
[----:B------:R-:W-:Y:S01]  /*5ac0*/  @!P0 IMAD.IADD R124, R124, 0x1, -R6 ;  /* 0x000000017c7c8824 */ /* 0x000fe200078e0a06 */
[----:B------:R-:W-:Y:S01]  /*5ad0*/  ISETP.GE.AND P0, PT, R11, RZ, PT ;  /* 0x000000ff0b00720c */ /* 0x000fe20003f06270 */
[C---:B------:R-:W-:Y:S01]  /*5ae0*/  IMAD R60, R6.reuse, R13, R60 ;  /* 0x0000000d063c7224 */ /* 0x040fe200078e023c */
[----:B------:R-:W-:Y:S01]  /*5af0*/  ISETP.GT.U32.AND P5, PT, R6, R122, PT ;  /* 0x0000007a0600720c */ /* 0x000fe20003fa4070 */
[----:B------:R-:W-:-:S04]  /*5b00*/  IMAD.HI.U32 R11, R7, R120, RZ ;  /* 0x00000078070b7227 */ /* 0x000fc800078e00ff */
[----:B------:R-:W-:Y:S01]  /*5b10*/  @!P6 IMAD.MOV R124, RZ, RZ, -R124 ;  /* 0x000000ffff7ce224 */ /* 0x000fe200078e0a7c */
[----:B------:R-:W-:Y:S01]  /*5b20*/  ISETP.GT.U32.AND P6, PT, R6, R60, PT ;  /* 0x0000003c0600720c */ /* 0x000fe20003fc4070 */
[----:B------:R-:W-:Y:S02]  /*5b30*/  IMAD.MOV R11, RZ, RZ, -R11 ;  /* 0x000000ffff0b7224 */ /* 0x000fe400078e0a0b */
[----:B------:R-:W-:Y:S02]  /*5b40*/  @!P1 IMAD.IADD R56, R56, 0x1, -R6 ;  /* 0x0000000138389824 */ /* 0x000fe400078e0a06 */
[C---:B------:R-:W-:Y:S02]  /*5b50*/  IMAD R120, R6.reuse, R11, R120 ;  /* 0x0000000b06787224 */ /* 0x040fe400078e0278 */
[----:B------:R-:W-:Y:S01]  /*5b60*/  IMAD.MOV R13, RZ, RZ, -R10 ;  /* 0x000000ffff0d7224 */ /* 0x000fe200078e0a0a */
[----:B------:R-:W-:Y:S01]  /*5b70*/  ISETP.GT.U32.AND P1, PT, R6, R56, PT ;  /* 0x000000380600720c */ /* 0x000fe20003f24070 */
[----:B------:R-:W-:Y:S01]  /*5b80*/  @!P5 IMAD.IADD R122, R122, 0x1, -R6 ;  /* 0x000000017a7ad824 */ /* 0x000fe200078e0a06 */
[C---:B------:R-:W-:Y:S01]  /*5b90*/  ISETP.GT.U32.AND P5, PT, R6.reuse, R120, PT ;  /* 0x000000780600720c */ /* 0x040fe20003fa4070 */
[----:B------:R-:W-:-:S02]  /*5ba0*/  IMAD R58, R6, R13, R58 ;  /* 0x0000000d063a7224 */ /* 0x000fc400078e023a */
[----:B------:R-:W-:Y:S02]  /*5bb0*/  @!P6 IMAD.IADD R60, R60, 0x1, -R6 ;  /* 0x000000013c3ce824 */ /* 0x000fe400078e0a06 */
[----:B------:R-:W-:Y:S01]  /*5bc0*/  IMAD.HI.U32 R11, R7, R118, RZ ;  /* 0x00000076070b7227 */ /* 0x000fe200078e00ff */
[----:B------:R-:W-:-:S03]  /*5bd0*/  ISETP.GT.U32.AND P6, PT, R6, R58, PT ;  /* 0x0000003a0600720c */ /* 0x000fc60003fc4070 */
[----:B------:R-:W-:Y:S02]  /*5be0*/  @!P2 IMAD.MOV R122, RZ, RZ, -R122 ;  /* 0x000000ffff7aa224 */ /* 0x000fe400078e0a7a */
[--C-:B------:R-:W-:Y:S01]  /*5bf0*/  @!P1 IMAD.IADD R56, R56, 0x1, -R6.reuse ;  /* 0x0000000138389824 */ /* 0x100fe200078e0a06 */
[----:B------:R-:W-:Y:S01]  /*5c00*/  ISETP.GE.AND P1, PT, R12, RZ, PT ;  /* 0x000000ff0c00720c */ /* 0x000fe20003f26270 */
[----:B------:R-:W-:Y:S02]  /*5c10*/  VIADD R12, R9, 0xce ;  /* 0x000000ce090c7836 */ /* 0x000fe40000000000 */
[--C-:B------:R-:W-:Y:S01]  /*5c20*/  @!P5 IMAD.IADD R120, R120, 0x1, -R6.reuse ;  /* 0x000000017878d824 */ /* 0x100fe200078e0a06 */
[----:B------:R-:W-:Y:S01]  /*5c30*/  ISETP.GT.U32.AND P5, PT, R6, R60, PT ;  /* 0x0000003c0600720c */ /* 0x000fe20003fa4070 */
[----:B------:R-:W-:Y:S01]  /*5c40*/  IMAD.MOV R11, RZ, RZ, -R11 ;  /* 0x000000ffff0b7224 */ /* 0x000fe200078e0a0b */
[----:B------:R-:W-:Y:S01]  /*5c50*/  IABS R116, R12 ;  /* 0x0000000c00747213 */ /* 0x000fe20000000000 */
[----:B------:R-:W-:Y:S01]  /*5c60*/  @!P6 IMAD.IADD R58, R58, 0x1, -R6 ;  /* 0x000000013a3ae824 */ /* 0x000fe200078e0a06 */
[----:B------:R-:W-:Y:S01]  /*5c70*/  ISETP.GT.U32.AND P2, PT, R6, R120, PT ;  /* 0x000000780600720c */ /* 0x000fe20003f44070 */
[----:B------:R-:W-:-:S03]  /*5c80*/  IMAD.HI.U32 R10, R7, R64, RZ ;  /* 0x00000040070a7227 */ /* 0x000fc600078e00ff */
[C---:B------:R-:W-:Y:S01]  /*5c90*/  ISETP.GT.U32.AND P6, PT, R6.reuse, R58, PT ;  /* 0x0000003a0600720c */ /* 0x040fe20003fc4070 */
[----:B------:R-:W-:Y:S02]  /*5ca0*/  IMAD R118, R6, R11, R118 ;  /* 0x0000000b06767224 */ /* 0x000fe400078e0276 */
[----:B------:R-:W-:-:S04]  /*5cb0*/  IMAD.HI.U32 R11, R7, R116, RZ ;  /* 0x00000074070b7227 */ /* 0x000fc800078e00ff */
[----:B------:R-:W-:Y:S02]  /*5cc0*/  IMAD.MOV R13, RZ, RZ, -R10 ;  /* 0x000000ffff0d7224 */ /* 0x000fe400078e0a0a */
[----:B------:R-:W-:Y:S02]  /*5cd0*/  IMAD.MOV R11, RZ, RZ, -R11 ;  /* 0x000000ffff0b7224 */ /* 0x000fe400078e0a0b */
[C---:B------:R-:W-:Y:S02]  /*5ce0*/  IMAD R64, R6.reuse, R13, R64 ;  /* 0x0000000d06407224 */ /* 0x040fe400078e0240 */
[----:B------:R-:W-:Y:S02]  /*5cf0*/  IMAD R116, R6, R11, R116 ;  /* 0x0000000b06747224 */ /* 0x000fe400078e0274 */
[--C-:B------:R-:W-:Y:S01]  /*5d00*/  @!P2 IMAD.IADD R120, R120, 0x1, -R6.reuse ;  /* 0x000000017878a824 */ /* 0x100fe200078e0a06 */
[----:B------:R-:W-:Y:S01]  /*5d10*/  ISETP.GT.U32.AND P2, PT, R6, R64, PT ;  /* 0x000000400600720c */ /* 0x000fe20003f44070 */
[----:B------:R-:W-:Y:S01]  /*5d20*/  @!P6 IMAD.IADD R58, R58, 0x1, -R6 ;  /* 0x000000013a3ae824 */ /* 0x000fe200078e0a06 */
[----:B------:R-:W-:Y:S01]  /*5d30*/  ISETP.GT.U32.AND P6, PT, R6, R116, PT ;  /* 0x000000740600720c */ /* 0x000fe20003fc4070 */
[----:B------:R-:W-:-:S04]  /*5d40*/  IMAD.HI.U32 R11, R7, R114, RZ ;  /* 0x00000072070b7227 */ /* 0x000fc800078e00ff */
[----:B------:R-:W-:Y:S01]  /*5d50*/  @!P4 IMAD.MOV R56, RZ, RZ, -R56 ;  /* 0x000000ffff38c224 */ /* 0x000fe200078e0a38 */
[----:B------:R-:W-:Y:S01]  /*5d60*/  ISETP.GE.AND P4, PT, R12, RZ, PT ;  /* 0x000000ff0c00720c */ /* 0x000fe20003f86270 */
[----:B------:R-:W-:-:S04]  /*5d70*/  IMAD.HI.U32 R12, R7, R66, RZ ;  /* 0x00000042070c7227 */ /* 0x000fc800078e00ff */
[--C-:B------:R-:W-:Y:S02]  /*5d80*/  @!P2 IMAD.IADD R64, R64, 0x1, -R6.reuse ;  /* 0x000000014040a824 */ /* 0x100fe400078e0a06 */
[--C-:B------:R-:W-:Y:S02]  /*5d90*/  @!P6 IMAD.IADD R116, R116, 0x1, -R6.reuse ;  /* 0x000000017474e824 */ /* 0x100fe400078e0a06 */
[----:B------:R-:W-:Y:S01]  /*5da0*/  IMAD.MOV R11, RZ, RZ, -R11 ;  /* 0x000000ffff0b7224 */ /* 0x000fe200078e0a0b */
[----:B------:R-:W-:Y:S01]  /*5db0*/  ISETP.GT.U32.AND P6, PT, R6, R64, PT ;  /* 0x000000400600720c */ /* 0x000fe20003fc4070 */
[----:B------:R-:W-:Y:S01]  /*5dc0*/  @!P5 IMAD.IADD R60, R60, 0x1, -R6 ;  /* 0x000000013c3cd824 */ /* 0x000fe200078e0a06 */
[----:B------:R-:W-:Y:S01]  /*5dd0*/  ISETP.GT.U32.AND P5, PT, R6, R118, PT ;  /* 0x000000760600720c */ /* 0x000fe20003fa4070 */
[----:B------:R-:W-:Y:S01]  /*5de0*/  IMAD.MOV R15, RZ, RZ, -R12 ;  /* 0x000000ffff0f7224 */ /* 0x000fe200078e0a0c */
[----:B------:R-:W-:Y:S01]  /*5df0*/  LOP3.LUT R12, R8, 0xc6, RZ, 0xfc, !PT ;  /* 0x000000c6080c7812 */ /* 0x000fe200078efcff */
[----:B------:R-:W-:-:S02]  /*5e00*/  IMAD R114, R6, R11, R114 ;  /* 0x0000000b06727224 */ /* 0x000fc400078e0272 */
[C---:B------:R-:W-:Y:S01]  /*5e10*/  IMAD R66, R6.reuse, R15, R66 ;  /* 0x0000000f06427224 */ /* 0x040fe200078e0242 */
[----:B------:R-:W-:Y:S01]  /*5e20*/  IABS R112, R12 ;  /* 0x0000000c00707213 */ /* 0x000fe20000000000 */
[----:B------:R-:W-:Y:S01]  /*5e30*/  @!P1 IMAD.MOV R58, RZ, RZ, -R58 ;  /* 0x000000ffff3a9224 */ /* 0x000fe200078e0a3a */
[C---:B------:R-:W-:Y:S01]  /*5e40*/  ISETP.GT.U32.AND P1, PT, R6.reuse, R114, PT ;  /* 0x000000720600720c */ /* 0x040fe20003f24070 */
[----:B------:R-:W-:Y:S01]  /*5e50*/  @!P3 IMAD.MOV R60, RZ, RZ, -R60 ;  /* 0x000000ffff3cb224 */ /* 0x000fe200078e0a3c */
[----:B------:R-:W-:Y:S01]  /*5e60*/  ISETP.GT.U32.AND P3, PT, R6, R116, PT ;  /* 0x000000740600720c */ /* 0x000fe20003f64070 */
[--C-:B------:R-:W-:Y:S01]  /*5e70*/  @!P6 IMAD.IADD R64, R64, 0x1, -R6.reuse ;  /* 0x000000014040e824 */ /* 0x100fe200078e0a06 */
[----:B------:R-:W-:Y:S01]  /*5e80*/  ISETP.GT.U32.AND P6, PT, R6, R66, PT ;  /* 0x000000420600720c */ /* 0x000fe20003fc4070 */
[----:B------:R-:W-:Y:S01]  /*5e90*/  @!P5 IMAD.IADD R118, R118, 0x1, -R6 ;  /* 0x000000017676d824 */ /* 0x000fe200078e0a06 */
[----:B------:R-:W-:Y:S01]  /*5ea0*/  ISETP.GE.AND P5, PT, R14, RZ, PT ;  /* 0x000000ff0e00720c */ /* 0x000fe20003fa6270 */
[----:B------:R-:W-:Y:S01]  /*5eb0*/  IMAD.HI.U32 R10, R7, R62, RZ ;  /* 0x0000003e070a7227 */ /* 0x000fe200078e00ff */
[----:B------:R-:W-:-:S02]  /*5ec0*/  LOP3.LUT R14, R8, 0xc4, RZ, 0xfc, !PT ;  /* 0x000000c4080e7812 */ /* 0x000fc400078efcff */
[----:B------:R-:W-:Y:S01]  /*5ed0*/  ISETP.GT.U32.AND P2, PT, R6, R118, PT ;  /* 0x000000760600720c */ /* 0x000fe20003f44070 */
[----:B------:R-:W-:Y:S01]  /*5ee0*/  IMAD.MOV R13, RZ, RZ, -R10 ;  /* 0x000000ffff0d7224 */ /* 0x000fe200078e0a0a */
[----:B------:R-:W-:Y:S01]  /*5ef0*/  IABS R68, R14 ;  /* 0x0000000e00447213 */ /* 0x000fe20000000000 */
[--C-:B------:R-:W-:Y:S01]  /*5f00*/  @!P1 IMAD.IADD R114, R114, 0x1, -R6.reuse ;  /* 0x0000000172729824 */ /* 0x100fe200078e0a06 */
[----:B------:R-:W-:Y:S01]  /*5f10*/  LOP3.LUT R15, R8, 0xc0, RZ, 0xfc, !PT ;  /* 0x000000c0080f7812 */ /* 0x000fe200078efcff */
[----:B------:R-:W-:Y:S01]  /*5f20*/  IMAD.HI.U32 R10, R7, R112, RZ ;  /* 0x00000070070a7227 */ /* 0x000fe200078e00ff */
[----:B------:R-:W-:Y:S02]  /*5f30*/  ISETP.GE.AND P1, PT, R19, RZ, PT ;  /* 0x000000ff1300720c */ /* 0x000fe40003f26270 */
[----:B------:R-:W-:Y:S01]  /*5f40*/  IABS R70, R15 ;  /* 0x0000000f00467213 */ /* 0x000fe20000000000 */
[----:B------:R-:W-:Y:S01]  /*5f50*/  @!P6 IMAD.IADD R66, R66, 0x1, -R6 ;  /* 0x000000014242e824 */ /* 0x000fe200078e0a06 */
[----:B------:R-:W-:Y:S01]  /*5f60*/  ISETP.GT.U32.AND P6, PT, R6, R114, PT ;  /* 0x000000720600720c */ /* 0x000fe20003fc4070 */
[----:B------:R-:W-:Y:S01]  /*5f70*/  IMAD.HI.U32 R11, R7, R68, RZ ;  /* 0x00000044070b7227 */ /* 0x000fe200078e00ff */
[----:B------:R-:W-:-:S03]  /*5f80*/  LOP3.LUT R19, R8, 0x2a, RZ, 0xfc, !PT ;  /* 0x0000002a08137812 */ /* 0x000fc600078efcff */
[----:B------:R-:W-:Y:S01]  /*5f90*/  IMAD.MOV R11, RZ, RZ, -R11 ;  /* 0x000000ffff0b7224 */ /* 0x000fe200078e0a0b */
[----:B------:R-:W-:Y:S01]  /*5fa0*/  IABS R30, R19 ;  /* 0x00000013001e7213 */ /* 0x000fe20000000000 */
[C---:B------:R-:W-:Y:S02]  /*5fb0*/  IMAD R62, R6.reuse, R13, R62 ;  /* 0x0000000d063e7224 */ /* 0x040fe400078e023e */
[----:B------:R-:W-:Y:S02]  /*5fc0*/  IMAD R68, R6, R11, R68 ;  /* 0x0000000b06447224 */ /* 0x000fe400078e0244 */
[----:B------:R-:W-:Y:S02]  /*5fd0*/  IMAD.MOV R13, RZ, RZ, -R10 ;  /* 0x000000ffff0d7224 */ /* 0x000fe400078e0a0a */
[----:B------:R-:W-:Y:S01]  /*5fe0*/  @!P6 IMAD.IADD R114, R114, 0x1, -R6 ;  /* 0x000000017272e824 */ /* 0x000fe200078e0a06 */
[C---:B------:R-:W-:Y:S01]  /*5ff0*/  ISETP.GT.U32.AND P6, PT, R6.reuse, R68, PT ;  /* 0x000000440600720c */ /* 0x040fe20003fc4070 */
[----:B------:R-:W-:Y:S01]  /*6000*/  @!P0 IMAD.MOV R120, RZ, RZ, -R120 ;  /* 0x000000ffff788224 */ /* 0x000fe200078e0a78 */
[----:B------:R-:W-:Y:S01]  /*6010*/  ISETP.GT.U32.AND P0, PT, R6, R62, PT ;  /* 0x0000003e0600720c */ /* 0x000fe20003f04070 */
[----:B------:R-:W-:Y:S01]  /*6020*/  @!P3 IMAD.IADD R116, R116, 0x1, -R6 ;  /* 0x000000017474b824 */ /* 0x000fe200078e0a06 */
[----:B------:R-:W-:Y:S01]  /*6030*/  ISETP.GE.AND P3, PT, R17, RZ, PT ;  /* 0x000000ff1100720c */ /* 0x000fe20003f66270 */
[----:B------:R-:W-:Y:S01]  /*6040*/  IMAD R112, R6, R13, R112 ;  /* 0x0000000d06707224 */ /* 0x000fe200078e0270 */
[C---:B------:R-:W-:Y:S01]  /*6050*/  LOP3.LUT R13, R8.reuse, 0xc2, RZ, 0xfc, !PT ;  /* 0x000000c2080d7812 */ /* 0x040fe200078efcff */
[----:B------:R-:W-:Y:S01]  /*6060*/  @!P4 IMAD.MOV R116, RZ, RZ, -R116 ;  /* 0x000000ffff74c224 */ /* 0x000fe200078e0a74 */
[----:B------:R-:W-:Y:S01]  /*6070*/  LOP3.LUT R17, R8, 0xb0, RZ, 0xfc, !PT ;  /* 0x000000b008117812 */ /* 0x000fe200078efcff */
[----:B------:R-:W-:Y:S01]  /*6080*/  @!P2 IMAD.IADD R118, R118, 0x1, -R6 ;  /* 0x000000017676a824 */ /* 0x000fe200078e0a06 */
[----:B------:R-:W-:-:S02]  /*6090*/  IABS R110, R13 ;  /* 0x0000000d006e7213 */ /* 0x000fc40000000000 */
[----:B------:R-:W-:Y:S01]  /*60a0*/  ISETP.GT.U32.AND P4, PT, R6, R112, PT ;  /* 0x000000700600720c */ /* 0x000fe20003f84070 */
[--C-:B------:R-:W-:Y:S01]  /*60b0*/  @!P6 IMAD.IADD R68, R68, 0x1, -R6.reuse ;  /* 0x000000014444e824 */ /* 0x100fe200078e0a06 */
[----:B------:R-:W-:Y:S01]  /*60c0*/  ISETP.GE.AND P2, PT, R16, RZ, PT ;  /* 0x000000ff1000720c */ /* 0x000fe20003f46270 */
[C---:B------:R-:W-:Y:S01]  /*60d0*/  IMAD.HI.U32 R10, R7.reuse, R110, RZ ;  /* 0x0000006e070a7227 */ /* 0x040fe200078e00ff */
[----:B------:R-:W-:Y:S02]  /*60e0*/  LOP3.LUT R16, R8, 0xb2, RZ, 0xfc, !PT ;  /* 0x000000b208107812 */ /* 0x000fe400078efcff */
[----:B------:R-:W-:Y:S01]  /*60f0*/  ISETP.GT.U32.AND P6, PT, R6, R68, PT ;  /* 0x000000440600720c */ /* 0x000fe20003fc4070 */
[----:B------:R-:W-:Y:S01]  /*6100*/  @!P0 IMAD.IADD R62, R62, 0x1, -R6 ;  /* 0x000000013e3e8824 */ /* 0x000fe200078e0a06 */
[----:B------:R-:W-:Y:S01]  /*6110*/  ISETP.GE.AND P0, PT, R18, RZ, PT ;  /* 0x000000ff1200720c */ /* 0x000fe20003f06270 */
[----:B------:R-:W-:Y:S01]  /*6120*/  IMAD.MOV R11, RZ, RZ, -R10 ;  /* 0x000000ffff0b7224 */ /* 0x000fe200078e0a0a */
[----:B------:R-:W-:Y:S01]  /*6130*/  IABS R78, R16 ;  /* 0x00000010004e7213 */ /* 0x000fe20000000000 */
[----:B------:R-:W-:Y:S01]  /*6140*/  IMAD.HI.U32 R10, R7, R70, RZ ;  /* 0x00000046070a7227 */ /* 0x000fe200078e00ff */
[----:B------:R-:W-:-:S02]  /*6150*/  IABS R100, R17 ;  /* 0x0000001100647213 */ /* 0x000fc40000000000 */
[----:B------:R-:W-:Y:S01]  /*6160*/  LOP3.LUT R18, R8, 0x2c, RZ, 0xfc, !PT ;  /* 0x0000002c08127812 */ /* 0x000fe200078efcff */
[----:B------:R-:W-:Y:S01]  /*6170*/  @!P5 IMAD.MOV R118, RZ, RZ, -R118 ;  /* 0x000000ffff76d224 */ /* 0x000fe200078e0a76 */
[----:B------:R-:W-:Y:S01]  /*6180*/  ISETP.GT.U32.AND P5, PT, R6, R62, PT ;  /* 0x0000003e0600720c */ /* 0x000fe20003fa4070 */
[----:B------:R-:W-:Y:S01]  /*6190*/  @!P4 IMAD.IADD R112, R112, 0x1, -R6 ;  /* 0x000000017070c824 */ /* 0x000fe200078e0a06 */
[----:B------:R-:W-:Y:S01]  /*61a0*/  IABS R32, R18 ;  /* 0x0000001200207213 */ /* 0x000fe20000000000 */
[C---:B------:R-:W-:Y:S02]  /*61b0*/  IMAD R110, R6.reuse, R11, R110 ;  /* 0x0000000b066e7224 */ /* 0x040fe400078e026e */
[----:B------:R-:W-:Y:S01]  /*61c0*/  IMAD.MOV R11, RZ, RZ, -R10 ;  /* 0x000000ffff0b7224 */ /* 0x000fe200078e0a0a */
[----:B------:R-:W-:Y:S01]  /*61d0*/  ISETP.GT.U32.AND P4, PT, R6, R112, PT ;  /* 0x000000700600720c */ /* 0x000fe20003f84070 */
[----:B------:R-:W-:Y:S02]  /*61e0*/  @!P6 IMAD.IADD R68, R68, 0x1, -R6 ;  /* 0x000000014444e824 */ /* 0x000fe400078e0a06 */
[----:B------:R-:W-:-:S02]  /*61f0*/  IMAD R70, R6, R11, R70 ;  /* 0x0000000b06467224 */ /* 0x000fc400078e0246 */
[----:B------:R-:W-:Y:S01]  /*6200*/  @!P2 IMAD.MOV R64, RZ, RZ, -R64 ;  /* 0x000000ffff40a224 */ /* 0x000fe200078e0a40 */
[----:B------:R-:W-:Y:S01]  /*6210*/  ISETP.GT.U32.AND P2, PT, R6, R66, PT ;  /* 0x000000420600720c */ /* 0x000fe20003f44070 */
[----:B------:R-:W-:Y:S01]  /*6220*/  @!P5 IMAD.IADD R62, R62, 0x1, -R6 ;  /* 0x000000013e3ed824 */ /* 0x000fe200078e0a06 */
[----:B------:R-:W-:Y:S01]  /*6230*/  ISETP.GT.U32.AND P6, PT, R6, R70, PT ;  /* 0x000000460600720c */ /* 0x000fe20003fc4070 */
[----:B------:R-:W-:Y:S01]  /*6240*/  VIADD R10, R9, 0xbe ;  /* 0x000000be090a7836 */ /* 0x000fe20000000000 */
[----:B------:R-:W-:Y:S01]  /*6250*/  ISETP.GE.AND P5, PT, R12, RZ, PT ;  /* 0x000000ff0c00720c */ /* 0x000fe20003fa6270 */
[----:B------:R-:W-:Y:S01]  /*6260*/  @!P0 IMAD.MOV R114, RZ, RZ, -R114 ;  /* 0x000000ffff728224 */ /* 0x000fe200078e0a72 */
[----:B------:R-:W-:Y:S01]  /*6270*/  ISETP.GT.U32.AND P0, PT, R6, R110, PT ;  /* 0x0000006e0600720c */ /* 0x000fe20003f04070 */
[----:B------:R-:W-:Y:S01]  /*6280*/  @!P4 IMAD.IADD R112, R112, 0x1, -R6 ;  /* 0x000000017070c824 */ /* 0x000fe200078e0a06 */
[----:B------:R-:W-:Y:S01]  /*6290*/  ISETP.GE.AND P4, PT, R10, RZ, PT ;  /* 0x000000ff0a00720c */ /* 0x000fe20003f86270 */
[----:B------:R-:W-:Y:S01]  /*62a0*/  @!P3 IMAD.MOV R62, RZ, RZ, -R62 ;  /* 0x000000ffff3eb224 */ /* 0x000fe200078e0a3e */
[----:B------:R-:W-:-:S02]  /*62b0*/  IABS R108, R10 ;  /* 0x0000000a006c7213 */ /* 0x000fc40000000000 */
[----:B------:R-:W-:Y:S01]  /*62c0*/  LOP3.LUT R10, R8, 0xbc, RZ, 0xfc, !PT ;  /* 0x000000bc080a7812 */ /* 0x000fe200078efcff */
[--C-:B------:R-:W-:Y:S01]  /*62d0*/  @!P2 IMAD.IADD R66, R66, 0x1, -R6.reuse ;  /* 0x000000014242a824 */ /* 0x100fe200078e0a06 */
[----:B------:R-:W-:Y:S01]  /*62e0*/  ISETP.GE.AND P2, PT, R14, RZ, PT ;  /* 0x000000ff0e00720c */ /* 0x000fe20003f46270 */
[----:B------:R-:W-:Y:S01]  /*62f0*/  @!P6 IMAD.IADD R70, R70, 0x1, -R6 ;  /* 0x000000014646e824 */ /* 0x000fe200078e0a06 */
[----:B------:R-:W-:Y:S01]  /*6300*/  IABS R72, R10 ;  /* 0x0000000a00487213 */ /* 0x000fe20000000000 */
[----:B------:R-:W-:Y:S01]  /*6310*/  @!P5 IMAD.MOV R112, RZ, RZ, -R112 ;  /* 0x000000ffff70d224 */ /* 0x000fe200078e0a70 */
[----:B------:R-:W-:Y:S01]  /*6320*/  LOP3.LUT R12, R8, 0xba, RZ, 0xfc, !PT ;  /* 0x000000ba080c7812 */ /* 0x000fe200078efcff */
[----:B------:R-:W-:Y:S01]  /*6330*/  @!P1 IMAD.MOV R66, RZ, RZ, -R66 ;  /* 0x000000ffff429224 */ /* 0x000fe200078e0a42 */
[----:B------:R-:W-:Y:S01]  /*6340*/  ISETP.GT.U32.AND P5, PT, R6, R70, PT ;  /* 0x000000460600720c */ /* 0x000fe20003fa4070 */
[----:B------:R-:W-:Y:S01]  /*6350*/  IMAD.HI.U32 R11, R7, R72, RZ ;  /* 0x00000048070b7227 */ /* 0x000fe200078e00ff */
[----:B------:R-:W-:-:S02]  /*6360*/  ISETP.GE.AND P1, PT, R15, RZ, PT ;  /* 0x000000ff0f00720c */ /* 0x000fc40003f26270 */
[----:B------:R-:W-:Y:S01]  /*6370*/  LOP3.LUT R14, R8, 0xb8, RZ, 0xfc, !PT ;  /* 0x000000b8080e7812 */ /* 0x000fe200078efcff */
[----:B------:R-:W-:Y:S01]  /*6380*/  @!P0 IMAD.IADD R110, R110, 0x1, -R6 ;  /* 0x000000016e6e8824 */ /* 0x000fe200078e0a06 */
[----:B------:R-:W-:Y:S01]  /*6390*/  ISETP.GE.AND P0, PT, R10, RZ, PT ;  /* 0x000000ff0a00720c */ /* 0x000fe20003f06270 */
[----:B------:R-:W-:Y:S01]  /*63a0*/  IMAD.MOV R15, RZ, RZ, -R11 ;  /* 0x000000ffff0f7224 */ /* 0x000fe200078e0a0b */
[----:B------:R-:W-:Y:S01]  /*63b0*/  IABS R106, R12 ;  /* 0x0000000c006a7213 */ /* 0x000fe20000000000 */
[----:B------:R-:W-:Y:S01]  /*63c0*/  IMAD.HI.U32 R10, R7, R108, RZ ;  /* 0x0000006c070a7227 */ /* 0x000fe200078e00ff */
[C---:B------:R-:W-:Y:S02]  /*63d0*/  ISETP.GT.U32.AND P6, PT, R6.reuse, R110, PT ;  /* 0x0000006e0600720c */ /* 0x040fe40003fc4070 */
[----:B------:R-:W-:Y:S01]  /*63e0*/  IABS R74, R14 ;  /* 0x0000000e004a7213 */ /* 0x000fe20000000000 */
[----:B------:R-:W-:Y:S01]  /*63f0*/  IMAD R72, R6, R15, R72 ;  /* 0x0000000f06487224 */ /* 0x000fe200078e0248 */
[----:B------:R-:W-:Y:S01]  /*6400*/  ISETP.GE.AND P3, PT, R13, RZ, PT ;  /* 0x000000ff0d00720c */ /* 0x000fe20003f66270 */
[----:B------:R-:W-:Y:S01]  /*6410*/  @!P5 IMAD.IADD R70, R70, 0x1, -R6 ;  /* 0x000000014646d824 */ /* 0x000fe200078e0a06 */
[----:B------:R-:W-:Y:S01]  /*6420*/  LOP3.LUT R15, R8, 0xb4, RZ, 0xfc, !PT ;  /* 0x000000b4080f7812 */ /* 0x000fe200078efcff */
[----:B------:R-:W-:Y:S01]  /*6430*/  IMAD.MOV R13, RZ, RZ, -R10 ;  /* 0x000000ffff0d7224 */ /* 0x000fe200078e0a0a */
[----:B------:R-:W-:Y:S01]  /*6440*/  ISETP.GT.U32.AND P5, PT, R6, R72, PT ;  /* 0x000000480600720c */ /* 0x000fe20003fa4070 */
[----:B------:R-:W-:Y:S01]  /*6450*/  IMAD.HI.U32 R10, R7, R106, RZ ;  /* 0x0000006a070a7227 */ /* 0x000fe200078e00ff */
[----:B------:R-:W-:-:S03]  /*6460*/  IABS R102, R15 ;  /* 0x0000000f00667213 */ /* 0x000fc60000000000 */
[----:B------:R-:W-:Y:S01]  /*6470*/  @!P6 IMAD.IADD R110, R110, 0x1, -R6 ;  /* 0x000000016e6ee824 */ /* 0x000fe200078e0a06 */
[----:B------:R-:W-:Y:S01]  /*6480*/  ISETP.GE.AND P6, PT, R12, RZ, PT ;  /* 0x000000ff0c00720c */ /* 0x000fe20003fc6270 */
[----:B------:R-:W-:Y:S01]  /*6490*/  IMAD.HI.U32 R11, R7, R74, RZ ;  /* 0x0000004a070b7227 */ /* 0x000fe200078e00ff */
[----:B------:R-:W-:-:S03]  /*64a0*/  LOP3.LUT R12, R8, 0xb6, RZ, 0xfc, !PT ;  /* 0x000000b6080c7812 */ /* 0x000fc600078efcff */
[----:B------:R-:W-:Y:S01]  /*64b0*/  IMAD R108, R6, R13, R108 ;  /* 0x0000000d066c7224 */ /* 0x000fe200078e026c */
[----:B------:R-:W-:Y:S01]  /*64c0*/  IABS R76, R12 ;  /* 0x0000000c004c7213 */ /* 0x000fe20000000000 */
[----:B------:R-:W-:Y:S02]  /*64d0*/  @!P5 IMAD.IADD R72, R72, 0x1, -R6 ;  /* 0x000000014848d824 */ /* 0x000fe400078e0a06 */
[----:B------:R-:W-:Y:S02]  /*64e0*/  IMAD.MOV R13, RZ, RZ, -R10 ;  /* 0x000000ffff0d7224 */ /* 0x000fe400078e0a0a */
[----:B------:R-:W-:Y:S01]  /*64f0*/  IMAD.MOV R11, RZ, RZ, -R11 ;  /* 0x000000ffff0b7224 */ /* 0x000fe200078e0a0b */
[----:B------:R-:W-:Y:S01]  /*6500*/  ISETP.GT.U32.AND P5, PT, R6, R72, PT ;  /* 0x000000480600720c */ /* 0x000fe20003fa4070 */
[----:B------:R-:W-:-:S04]  /*6510*/  IMAD.HI.U32 R10, R7, R76, RZ ;  /* 0x0000004c070a7227 */ /* 0x000fc800078e00ff */
[C---:B------:R-:W-:Y:S02]  /*6520*/  IMAD R106, R6.reuse, R13, R106 ;  /* 0x0000000d066a7224 */ /* 0x040fe400078e026a */
[C---:B------:R-:W-:Y:S02]  /*6530*/  IMAD R74, R6.reuse, R11, R74 ;  /* 0x0000000b064a7224 */ /* 0x040fe400078e024a */
[----:B------:R-:W-:Y:S02]  /*6540*/  IMAD.MOV R13, RZ, RZ, -R10 ;  /* 0x000000ffff0d7224 */ /* 0x000fe400078e0a0a */
[----:B------:R-:W-:Y:S01]  /*6550*/  @!P1 IMAD.MOV R70, RZ, RZ, -R70 ;  /* 0x000000ffff469224 */ /* 0x000fe200078e0a46 */
[C---:B------:R-:W-:Y:S01]  /*6560*/  ISETP.GT.U32.AND P1, PT, R6.reuse, R74, PT ;  /* 0x0000004a0600720c */ /* 0x040fe20003f24070 */
[----:B------:R-:W-:Y:S02]  /*6570*/  IMAD R76, R6, R13, R76 ;  /* 0x0000000d064c7224 */ /* 0x000fe400078e024c */
[----:B------:R-:W-:-:S02]  /*6580*/  @!P5 IMAD.IADD R72, R72, 0x1, -R6 ;  /* 0x000000014848d824 */ /* 0x000fc400078e0a06 */
[----:B------:R-:W-:Y:S01]  /*6590*/  @!P3 IMAD.MOV R110, RZ, RZ, -R110 ;  /* 0x000000ffff6eb224 */ /* 0x000fe200078e0a6e */
[C---:B------:R-:W-:Y:S01]  /*65a0*/  ISETP.GT.U32.AND P5, PT, R6.reuse, R76, PT ;  /* 0x0000004c0600720c */ /* 0x040fe20003fa4070 */
[----:B------:R-:W-:Y:S01]  /*65b0*/  @!P2 IMAD.MOV R68, RZ, RZ, -R68 ;  /* 0x000000ffff44a224 */ /* 0x000fe200078e0a44 */
[C---:B------:R-:W-:Y:S01]  /*65c0*/  ISETP.GT.U32.AND P3, PT, R6.reuse, R106, PT ;  /* 0x0000006a0600720c */ /* 0x040fe20003f64070 */
[----:B------:R-:W-:Y:S01]  /*65d0*/  IMAD.HI.U32 R11, R7, R102, RZ ;  /* 0x00000066070b7227 */ /* 0x000fe200078e00ff */
[----:B------:R-:W-:-:S03]  /*65e0*/  ISETP.GT.U32.AND P2, PT, R6, R108, PT ;  /* 0x0000006c0600720c */ /* 0x000fc60003f44070 */
[----:B------:R-:W-:Y:S02]  /*65f0*/  IMAD.MOV R11, RZ, RZ, -R11 ;  /* 0x000000ffff0b7224 */ /* 0x000fe400078e0a0b */
[----:B------:R-:W-:Y:S02]  /*6600*/  @!P1 IMAD.IADD R74, R74, 0x1, -R6 ;  /* 0x000000014a4a9824 */ /* 0x000fe400078e0a06 */
[----:B------:R-:W-:-:S04]  /*6610*/  IMAD.HI.U32 R10, R7, R78, RZ ;  /* 0x0000004e070a7227 */ /* 0x000fc800078e00ff */
[----:B------:R-:W-:Y:S02]  /*6620*/  IMAD R102, R6, R11, R102 ;  /* 0x0000000b06667224 */ /* 0x000fe400078e0266 */
[----:B------:R-:W-:Y:S02]  /*6630*/  VIADD R11, R9, 0xae ;  /* 0x000000ae090b7836 */ /* 0x000fe40000000000 */
[--C-:B------:R-:W-:Y:S01]  /*6640*/  @!P5 IMAD.IADD R76, R76, 0x1, -R6.reuse ;  /* 0x000000014c4cd824 */ /* 0x100fe200078e0a06 */
[----:B------:R-:W-:Y:S01]  /*6650*/  ISETP.GT.U32.AND P5, PT, R6, R74, PT ;  /* 0x0000004a0600720c */ /* 0x000fe20003fa4070 */
[----:B------:R-:W-:Y:S01]  /*6660*/  @!P3 IMAD.IADD R106, R106, 0x1, -R6 ;  /* 0x000000016a6ab824 */ /* 0x000fe200078e0a06 */
[----:B------:R-:W-:Y:S01]  /*6670*/  ISETP.GE.AND P1, PT, R11, RZ, PT ;  /* 0x000000ff0b00720c */ /* 0x000fe20003f26270 */
[----:B------:R-:W-:Y:S01]  /*6680*/  IMAD.MOV R13, RZ, RZ, -R10 ;  /* 0x000000ffff0d7224 */ /* 0x000fe200078e0a0a */
[----:B------:R-:W-:Y:S01]  /*6690*/  IABS R82, R11 ;  /* 0x0000000b00527213 */ /* 0x000fe20000000000 */
[----:B------:R-:W-:Y:S01]  /*66a0*/  @!P2 IMAD.IADD R108, R108, 0x1, -R6 ;  /* 0x000000016c6ca824 */ /* 0x000fe200078e0a06 */
[----:B------:R-:W-:Y:S01]  /*66b0*/  ISETP.GT.U32.AND P3, PT, R6, R106, PT ;  /* 0x0000006a0600720c */ /* 0x000fe20003f64070 */
[----:B------:R-:W-:-:S03]  /*66c0*/  IMAD.HI.U32 R10, R7, R100, RZ ;  /* 0x00000064070a7227 */ /* 0x000fc600078e00ff */
[----:B------:R-:W-:Y:S01]  /*66d0*/  ISETP.GT.U32.AND P2, PT, R6, R108, PT ;  /* 0x0000006c0600720c */ /* 0x000fe20003f44070 */
[----:B------:R-:W-:Y:S02]  /*66e0*/  IMAD.MOV R11, RZ, RZ, -R10 ;  /* 0x000000ffff0b7224 */ /* 0x000fe400078e0a0a */
[----:B------:R-:W-:Y:S02]  /*66f0*/  @!P5 IMAD.IADD R74, R74, 0x1, -R6 ;  /* 0x000000014a4ad824 */ /* 0x000fe400078e0a06 */
[C---:B------:R-:W-:Y:S02]  /*6700*/  IMAD R100, R6.reuse, R11, R100 ;  /* 0x0000000b06647224 */ /* 0x040fe400078e0264 */
[----:B------:R-:W-:Y:S01]  /*6710*/  IMAD R78, R6, R13, R78 ;  /* 0x0000000d064e7224 */ /* 0x000fe200078e024e */
[----:B------:R-:W-:Y:S01]  /*6720*/  LOP3.LUT R13, R8, 0xaa, RZ, 0xfc, !PT ;  /* 0x000000aa080d7812 */ /* 0x000fe200078efcff */
[----:B------:R-:W-:Y:S01]  /*6730*/  @!P3 IMAD.IADD R106, R106, 0x1, -R6 ;  /* 0x000000016a6ab824 */ /* 0x000fe200078e0a06 */
[C---:B------:R-:W-:Y:S01]  /*6740*/  ISETP.GT.U32.AND P5, PT, R6.reuse, R100, PT ;  /* 0x000000640600720c */ /* 0x040fe20003fa4070 */
[----:B------:R-:W-:Y:S01]  /*6750*/  @!P0 IMAD.MOV R72, RZ, RZ, -R72 ;  /* 0x000000ffff488224 */ /* 0x000fe200078e0a48 */
[----:B------:R-:W-:Y:S01]  /*6760*/  ISETP.GT.U32.AND P0, PT, R6, R78, PT ;  /* 0x0000004e0600720c */ /* 0x000fe20003f04070 */
[----:B------:R-:W-:Y:S01]  /*6770*/  @!P2 IMAD.IADD R108, R108, 0x1, -R6 ;  /* 0x000000016c6ca824 */ /* 0x000fe200078e0a06 */
[----:B------:R-:W-:Y:S01]  /*6780*/  ISETP.GE.AND P2, PT, R14, RZ, PT ;  /* 0x000000ff0e00720c */ /* 0x000fe20003f46270 */
[----:B------:R-:W-:Y:S01]  /*6790*/  @!P6 IMAD.MOV R106, RZ, RZ, -R106 ;  /* 0x000000ffff6ae224 */ /* 0x000fe200078e0a6a */
[----:B------:R-:W-:Y:S01]  /*67a0*/  ISETP.GE.AND P6, PT, R12, RZ, PT ;  /* 0x000000ff0c00720c */ /* 0x000fe20003fc6270 */
[----:B------:R-:W-:Y:S01]  /*67b0*/  @!P4 IMAD.MOV R108, RZ, RZ, -R108 ;  /* 0x000000ffff6cc224 */ /* 0x000fe200078e0a6c */
[----:B------:R-:W-:Y:S01]  /*67c0*/  ISETP.GT.U32.AND P4, PT, R6, R76, PT ;  /* 0x0000004c0600720c */ /* 0x000fe20003f84070 */
[----:B------:R-:W-:Y:S01]  /*67d0*/  IMAD.HI.U32 R10, R7, R82, RZ ;  /* 0x00000052070a7227 */ /* 0x000fe200078e00ff */
[----:B------:R-:W-:-:S02]  /*67e0*/  LOP3.LUT R12, R8, 0xac, RZ, 0xfc, !PT ;  /* 0x000000ac080c7812 */ /* 0x000fc400078efcff */
[----:B------:R-:W-:Y:S01]  /*67f0*/  ISETP.GT.U32.AND P3, PT, R6, R102, PT ;  /* 0x000000660600720c */ /* 0x000fe20003f64070 */
[----:B------:R-:W-:Y:S01]  /*6800*/  @!P5 IMAD.IADD R100, R100, 0x1, -R6 ;  /* 0x000000016464d824 */ /* 0x000fe200078e0a06 */
[----:B------:R-:W-:Y:S01]  /*6810*/  IABS R98, R12 ;  /* 0x0000000c00627213 */ /* 0x000fe20000000000 */
[----:B------:R-:W-:Y:S01]  /*6820*/  IMAD.MOV R11, RZ, RZ, -R10 ;  /* 0x000000ffff0b7224 */ /* 0x000fe200078e0a0a */
[----:B------:R-:W-:Y:S01]  /*6830*/  IABS R80, R13 ;  /* 0x0000000d00507213 */ /* 0x000fe20000000000 */
[----:B------:R-:W-:Y:S01]  /*6840*/  @!P0 IMAD.IADD R78, R78, 0x1, -R6 ;  /* 0x000000014e4e8824 */ /* 0x000fe200078e0a06 */
[----:B------:R-:W-:Y:S01]  /*6850*/  ISETP.GT.U32.AND P5, PT, R6, R100, PT ;  /* 0x000000640600720c */ /* 0x000fe20003fa4070 */
[----:B------:R-:W-:Y:S01]  /*6860*/  IMAD.HI.U32 R10, R7, R98, RZ ;  /* 0x00000062070a7227 */ /* 0x000fe200078e00ff */
[----:B------:R-:W-:-:S03]  /*6870*/  LOP3.LUT R14, R8, 0xa8, RZ, 0xfc, !PT ;  /* 0x000000a8080e7812 */ /* 0x000fc600078efcff */
[C---:B------:R-:W-:Y:S01]  /*6880*/  IMAD R82, R6.reuse, R11, R82 ;  /* 0x0000000b06527224 */ /* 0x040fe200078e0252 */
[----:B------:R-:W-:Y:S01]  /*6890*/  IABS R96, R14 ;  /* 0x0000000e00607213 */ /* 0x000fe20000000000 */
[----:B------:R-:W-:Y:S01]  /*68a0*/  @!P2 IMAD.MOV R74, RZ, RZ, -R74 ;  /* 0x000000ffff4aa224 */ /* 0x000fe200078e0a4a */
[----:B------:R-:W-:Y:S01]  /*68b0*/  ISETP.GT.U32.AND P2, PT, R6, R78, PT ;  /* 0x0000004e0600720c */ /* 0x000fe20003f44070 */
[----:B------:R-:W-:Y:S01]  /*68c0*/  @!P4 IMAD.IADD R76, R76, 0x1, -R6 ;  /* 0x000000014c4cc824 */ /* 0x000fe200078e0a06 */
[----:B------:R-:W-:Y:S01]  /*68d0*/  ISETP.GE.AND P4, PT, R15, RZ, PT ;  /* 0x000000ff0f00720c */ /* 0x000fe20003f86270 */
[----:B------:R-:W-:Y:S01]  /*68e0*/  IMAD.MOV R11, RZ, RZ, -R10 ;  /* 0x000000ffff0b7224 */ /* 0x000fe200078e0a0a */
[----:B------:R-:W-:Y:S01]  /*68f0*/  LOP3.LUT R15, R8, 0xa4, RZ, 0xfc, !PT ;  /* 0x000000a4080f7812 */ /* 0x000fe200078efcff */
[----:B------:R-:W-:Y:S01]  /*6900*/  @!P3 IMAD.IADD R102, R102, 0x1, -R6 ;  /* 0x000000016666b824 */ /* 0x000fe200078e0a06 */
[----:B------:R-:W-:Y:S01]  /*6910*/  ISETP.GE.AND P3, PT, R16, RZ, PT ;  /* 0x000000ff1000720c */ /* 0x000fe20003f66270 */
[----:B------:R-:W-:Y:S01]  /*6920*/  @!P6 IMAD.MOV R76, RZ, RZ, -R76 ;  /* 0x000000ffff4ce224 */ /* 0x000fe200078e0a4c */
[C---:B------:R-:W-:Y:S01]  /*6930*/  ISETP.GT.U32.AND P6, PT, R6.reuse, R82, PT ;  /* 0x000000520600720c */ /* 0x040fe20003fc4070 */
[C---:B------:R-:W-:Y:S01]  /*6940*/  IMAD R98, R6.reuse, R11, R98 ;  /* 0x0000000b06627224 */ /* 0x040fe200078e0262 */
[----:B------:R-:W-:Y:S01]  /*6950*/  ISETP.GT.U32.AND P0, PT, R6, R102, PT ;  /* 0x000000660600720c */ /* 0x000fe20003f04070 */
[----:B------:R-:W-:Y:S01]  /*6960*/  IMAD.HI.U32 R10, R7, R80, RZ ;  /* 0x00000050070a7227 */ /* 0x000fe200078e00ff */
[----:B------:R-:W-:-:S02]  /*6970*/  LOP3.LUT R16, R8, 0xa2, RZ, 0xfc, !PT ;  /* 0x000000a208107812 */ /* 0x000fc400078efcff */
[----:B------:R-:W-:Y:S01]  /*6980*/  IABS R94, R15 ;  /* 0x0000000f005e7213 */ /* 0x000fe20000000000 */
[----:B------:R-:W-:Y:S01]  /*6990*/  @!P5 IMAD.IADD R100, R100, 0x1, -R6 ;  /* 0x000000016464d824 */ /* 0x000fe200078e0a06 */
[----:B------:R-:W-:Y:S01]  /*69a0*/  ISETP.GT.U32.AND P5, PT, R6, R98, PT ;  /* 0x000000620600720c */ /* 0x000fe20003fa4070 */
[----:B------:R-:W-:Y:S01]  /*69b0*/  IMAD.MOV R11, RZ, RZ, -R10 ;  /* 0x000000ffff0b7224 */ /* 0x000fe200078e0a0a */
[----:B------:R-:W-:Y:S01]  /*69c0*/  IABS R86, R16 ;  /* 0x0000001000567213 */ /* 0x000fe20000000000 */
[----:B------:R-:W-:Y:S01]  /*69d0*/  @!P2 IMAD.IADD R78, R78, 0x1, -R6 ;  /* 0x000000014e4ea824 */ /* 0x000fe200078e0a06 */
[----:B------:R-:W-:Y:S01]  /*69e0*/  ISETP.GE.AND P2, PT, R12, RZ, PT ;  /* 0x000000ff0c00720c */ /* 0x000fe20003f46270 */
[----:B------:R-:W-:Y:S01]  /*69f0*/  IMAD R80, R6, R11, R80 ;  /* 0x0000000b06507224 */ /* 0x000fe200078e0250 */
[----:B------:R-:W-:Y:S01]  /*6a00*/  LOP3.LUT R12, R8, 0xa6, RZ, 0xfc, !PT ;  /* 0x000000a6080c7812 */ /* 0x000fe200078efcff */
[----:B------:R-:W-:Y:S02]  /*6a10*/  @!P3 IMAD.MOV R78, RZ, RZ, -R78 ;  /* 0x000000ffff4eb224 */ /* 0x000fe400078e0a4e */
[----:B------:R-:W-:Y:S01]  /*6a20*/  @!P6 IMAD.IADD R82, R82, 0x1, -R6 ;  /* 0x000000015252e824 */ /* 0x000fe200078e0a06 */
[----:B------:R-:W-:Y:S01]  /*6a30*/  ISETP.GT.U32.AND P3, PT, R6, R80, PT ;  /* 0x000000500600720c */ /* 0x000fe20003f64070 */
[----:B------:R-:W-:Y:S01]  /*6a40*/  IMAD.HI.U32 R10, R7, R96, RZ ;  /* 0x00000060070a7227 */ /* 0x000fe200078e00ff */
[----:B------:R-:W-:-:S02]  /*6a50*/  IABS R84, R12 ;  /* 0x0000000c00547213 */ /* 0x000fc40000000000 */
[----:B------:R-:W-:Y:S01]  /*6a60*/  ISETP.GE.AND P6, PT, R13, RZ, PT ;  /* 0x000000ff0d00720c */ /* 0x000fe20003fc6270 */
[----:B------:R-:W-:Y:S01]  /*6a70*/  @!P5 IMAD.IADD R98, R98, 0x1, -R6 ;  /* 0x000000016262d824 */ /* 0x000fe200078e0a06 */
[----:B------:R-:W-:Y:S01]  /*6a80*/  ISETP.GT.U32.AND P5, PT, R6, R82, PT ;  /* 0x000000520600720c */ /* 0x000fe20003fa4070 */
[----:B------:R-:W-:Y:S02]  /*6a90*/  IMAD.MOV R11, RZ, RZ, -R10 ;  /* 0x000000ffff0b7224 */ /* 0x000fe400078e0a0a */
[----:B------:R-:W-:Y:S01]  /*6aa0*/  @!P0 IMAD.IADD R102, R102, 0x1, -R6 ;  /* 0x0000000166668824 */ /* 0x000fe200078e0a06 */
[----:B------:R-:W-:Y:S01]  /*6ab0*/  ISETP.GE.AND P0, PT, R17, RZ, PT ;  /* 0x000000ff1100720c */ /* 0x000fe20003f06270 */
[----:B------:R-:W-:Y:S01]  /*6ac0*/  IMAD R96, R6, R11, R96 ;  /* 0x0000000b06607224 */ /* 0x000fe200078e0260 */
[----:B------:R-:W-:Y:S01]  /*6ad0*/  LOP3.LUT R17, R8, 0x82, RZ, 0xfc, !PT ;  /* 0x0000008208117812 */ /* 0x000fe200078efcff */
[----:B------:R-:W-:Y:S02]  /*6ae0*/  @!P3 IMAD.IADD R80, R80, 0x1, -R6 ;  /* 0x000000015050b824 */ /* 0x000fe400078e0a06 */
[----:B------:R-:W-:Y:S01]  /*6af0*/  IMAD.HI.U32 R10, R7, R84, RZ ;  /* 0x00000054070a7227 */ /* 0x000fe200078e00ff */
[----:B------:R-:W-:-:S02]  /*6b00*/  IABS R192, R17 ;  /* 0x0000001100c07213 */ /* 0x000fc40000000000 */
[----:B------:R-:W-:Y:S01]  /*6b10*/  ISETP.GT.U32.AND P3, PT, R6, R80, PT ;  /* 0x000000500600720c */ /* 0x000fe20003f64070 */
[----:B------:R-:W-:Y:S01]  /*6b20*/  @!P5 IMAD.IADD R82, R82, 0x1, -R6 ;  /* 0x000000015252d824 */ /* 0x000fe200078e0a06 */
[----:B------:R-:W-:Y:S01]  /*6b30*/  ISETP.GT.U32.AND P5, PT, R6, R96, PT ;  /* 0x000000600600720c */ /* 0x000fe20003fa4070 */
[----:B------:R-:W-:-:S04]  /*6b40*/  IMAD.HI.U32 R11, R7, R94, RZ ;  /* 0x0000005e070b7227 */ /* 0x000fc800078e00ff */
[----:B------:R-:W-:Y:S01]  /*6b50*/  @!P4 IMAD.MOV R102, RZ, RZ, -R102 ;  /* 0x000000ffff66c224 */ /* 0x000fe200078e0a66 */
[----:B------:R-:W-:Y:S01]  /*6b60*/  ISETP.GT.U32.AND P4, PT, R6, R98, PT ;  /* 0x000000620600720c */ /* 0x000fe20003f84070 */
[----:B------:R-:W-:Y:S02]  /*6b70*/  IMAD.MOV R13, RZ, RZ, -R10 ;  /* 0x000000ffff0d7224 */ /* 0x000fe400078e0a0a */
[----:B------:R-:W-:-:S04]  /*6b80*/  IMAD.HI.U32 R10, R7, R86, RZ ;  /* 0x00000056070a7227 */ /* 0x000fc800078e00ff */
[----:B------:R-:W-:Y:S02]  /*6b90*/  IMAD.MOV R11, RZ, RZ, -R11 ;  /* 0x000000ffff0b7224 */ /* 0x000fe400078e0a0b */
[C---:B------:R-:W-:Y:S02]  /*6ba0*/  IMAD R84, R6.reuse, R13, R84 ;  /* 0x0000000d06547224 */ /* 0x040fe400078e0254 */
[----:B------:R-:W-:Y:S02]  /*6bb0*/  IMAD.MOV R13, RZ, RZ, -R10 ;  /* 0x000000ffff0d7224 */ /* 0x000fe400078e0a0a */
[C---:B------:R-:W-:Y:S02]  /*6bc0*/  IMAD R94, R6.reuse, R11, R94 ;  /* 0x0000000b065e7224 */ /* 0x040fe400078e025e */
[----:B------:R-:W-:Y:S02]  /*6bd0*/  IMAD R86, R6, R13, R86 ;  /* 0x0000000d06567224 */ /* 0x000fe400078e0256 */
[--C-:B------:R-:W-:Y:S01]  /*6be0*/  @!P3 IMAD.IADD R80, R80, 0x1, -R6.reuse ;  /* 0x000000015050b824 */ /* 0x100fe200078e0a06 */
[----:B------:R-:W-:Y:S01]  /*6bf0*/  ISETP.GT.U32.AND P3, PT, R6, R94, PT ;  /* 0x0000005e0600720c */ /* 0x000fe20003f64070 */
[--C-:B------:R-:W-:Y:S01]  /*6c00*/  @!P5 IMAD.IADD R96, R96, 0x1, -R6.reuse ;  /* 0x000000016060d824 */ /* 0x100fe200078e0a06 */
[----:B------:R-:W-:Y:S01]  /*6c10*/  ISETP.GT.U32.AND P5, PT, R6, R84, PT ;  /* 0x000000540600720c */ /* 0x000fe20003fa4070 */
[----:B------:R-:W-:Y:S01]  /*6c20*/  @!P4 IMAD.IADD R98, R98, 0x1, -R6 ;  /* 0x000000016262c824 */ /* 0x000fe200078e0a06 */
[----:B------:R-:W-:Y:S01]  /*6c30*/  ISETP.GE.AND P4, PT, R12, RZ, PT ;  /* 0x000000ff0c00720c */ /* 0x000fe20003f86270 */
[----:B------:R-:W-:Y:S01]  /*6c40*/  @!P6 IMAD.MOV R80, RZ, RZ, -R80 ;  /* 0x000000ffff50e224 */ /* 0x000fe200078e0a50 */
[----:B------:R-:W-:Y:S01]  /*6c50*/  ISETP.GT.U32.AND P6, PT, R6, R86, PT ;  /* 0x000000560600720c */ /* 0x000fe20003fc4070 */
[----:B------:R-:W-:Y:S01]  /*6c60*/  @!P1 IMAD.MOV R82, RZ, RZ, -R82 ;  /* 0x000000ffff529224 */ /* 0x000fe200078e0a52 */
[----:B------:R-:W-:Y:S01]  /*6c70*/  LOP3.LUT R12, R8, 0xa0, RZ, 0xfc, !PT ;  /* 0x000000a0080c7812 */ /* 0x000fe200078efcff */
[----:B------:R-:W-:Y:S01]  /*6c80*/  VIADD R11, R9, 0x9e ;  /* 0x0000009e090b7836 */ /* 0x000fe20000000000 */
[----:B------:R-:W-:Y:S01]  /*6c90*/  ISETP.GT.U32.AND P1, PT, R6, R96, PT ;  /* 0x000000600600720c */ /* 0x000fe20003f24070 */
[----:B------:R-:W-:Y:S01]  /*6ca0*/  @!P0 IMAD.MOV R100, RZ, RZ, -R100 ;  /* 0x000000ffff648224 */ /* 0x000fe200078e0a64 */
[----:B------:R-:W-:Y:S01]  /*6cb0*/  IABS R92, R12 ;  /* 0x0000000c005c7213 */ /* 0x000fe20000000000 */
[--C-:B------:R-:W-:Y:S01]  /*6cc0*/  @!P3 IMAD.IADD R94, R94, 0x1, -R6.reuse ;  /* 0x000000015e5eb824 */ /* 0x100fe200078e0a06 */
[----:B------:R-:W-:Y:S01]  /*6cd0*/  IABS R88, R11 ;  /* 0x0000000b00587213 */ /* 0x000fe20000000000 */
[----:B------:R-:W-:Y:S01]  /*6ce0*/  @!P5 IMAD.IADD R84, R84, 0x1, -R6 ;  /* 0x000000015454d824 */ /* 0x000fe200078e0a06 */
[----:B------:R-:W-:Y:S01]  /*6cf0*/  ISETP.GE.AND P0, PT, R14, RZ, PT ;  /* 0x000000ff0e00720c */ /* 0x000fe20003f06270 */
[----:B------:R-:W-:Y:S01]  /*6d00*/  IMAD.HI.U32 R10, R7, R92, RZ ;  /* 0x0000005c070a7227 */ /* 0x000fe200078e00ff */
[----:B------:R-:W-:-:S02]  /*6d10*/  LOP3.LUT R14, R8, 0x9a, RZ, 0xfc, !PT ;  /* 0x0000009a080e7812 */ /* 0x000fc400078efcff */
[----:B------:R-:W-:Y:S01]  /*6d20*/  ISETP.GT.U32.AND P3, PT, R6, R84, PT ;  /* 0x000000540600720c */ /* 0x000fe20003f64070 */
[----:B------:R-:W-:Y:S01]  /*6d30*/  @!P6 IMAD.IADD R86, R86, 0x1, -R6 ;  /* 0x000000015656e824 */ /* 0x000fe200078e0a06 */
[----:B------:R-:W-:Y:S01]  /*6d40*/  ISETP.GT.U32.AND P6, PT, R6, R94, PT ;  /* 0x0000005e0600720c */ /* 0x000fe20003fc4070 */
[----:B------:R-:W-:Y:S01]  /*6d50*/  IMAD.MOV R13, RZ, RZ, -R10 ;  /* 0x000000ffff0d7224 */ /* 0x000fe200078e0a0a */
[----:B------:R-:W-:Y:S01]  /*6d60*/  IABS R162, R14 ;  /* 0x0000000e00a27213 */ /* 0x000fe20000000000 */
[----:B------:R-:W-:Y:S01]  /*6d70*/  IMAD.HI.U32 R10, R7, R88, RZ ;  /* 0x00000058070a7227 */ /* 0x000fe200078e00ff */
[----:B------:R-:W-:Y:S02]  /*6d80*/  ISETP.GE.AND P5, PT, R16, RZ, PT ;  /* 0x000000ff1000720c */ /* 0x000fe40003fa6270 */
[----:B------:R-:W-:Y:S01]  /*6d90*/  LOP3.LUT R16, R8, 0x84, RZ, 0xfc, !PT ;  /* 0x0000008408107812 */ /* 0x000fe200078efcff */
[----:B------:R-:W-:Y:S01]  /*6da0*/  @!P1 IMAD.IADD R96, R96, 0x1, -R6 ;  /* 0x0000000160609824 */ /* 0x000fe200078e0a06 */
[----:B------:R-:W-:Y:S01]  /*6db0*/  ISETP.GE.AND P1, PT, R11, RZ, PT ;  /* 0x000000ff0b00720c */ /* 0x000fe20003f26270 */
[----:B------:R-:W-:Y:S01]  /*6dc0*/  IMAD.MOV R11, RZ, RZ, -R10 ;  /* 0x000000ffff0b7224 */ /* 0x000fe200078e0a0a */
[----:B------:R-:W-:Y:S01]  /*6dd0*/  IABS R184, R16 ;  /* 0x0000001000b87213 */ /* 0x000fe20000000000 */
[----:B------:R-:W-:Y:S01]  /*6de0*/  IMAD R92, R6, R13, R92 ;  /* 0x0000000d065c7224 */ /* 0x000fe200078e025c */
[----:B------:R-:W-:Y:S01]  /*6df0*/  LOP3.LUT R13, R8, 0x9c, RZ, 0xfc, !PT ;  /* 0x0000009c080d7812 */ /* 0x000fe200078efcff */
[----:B------:R-:W-:-:S02]  /*6e00*/  IMAD R88, R6, R11, R88 ;  /* 0x0000000b06587224 */ /* 0x000fc400078e0258 */
[--C-:B------:R-:W-:Y:S01]  /*6e10*/  @!P6 IMAD.IADD R94, R94, 0x1, -R6.reuse ;  /* 0x000000015e5ee824 */ /* 0x100fe200078e0a06 */
[----:B------:R-:W-:Y:S01]  /*6e20*/  IABS R90, R13 ;  /* 0x0000000d005a7213 */ /* 0x000fe20000000000 */
[----:B------:R-:W-:Y:S01]  /*6e30*/  @!P3 IMAD.IADD R84, R84, 0x1, -R6 ;  /* 0x000000015454b824 */ /* 0x000fe200078e0a06 */
[C---:B------:R-:W-:Y:S01]  /*6e40*/  ISETP.GT.U32.AND P6, PT, R6.reuse, R88, PT ;  /* 0x000000580600720c */ /* 0x040fe20003fc4070 */
[----:B------:R-:W-:Y:S01]  /*6e50*/  @!P2 IMAD.MOV R98, RZ, RZ, -R98 ;  /* 0x000000ffff62a224 */ /* 0x000fe200078e0a62 */
[----:B------:R-:W-:Y:S01]  /*6e60*/  ISETP.GT.U32.AND P3, PT, R6, R92, PT ;  /* 0x0000005c0600720c */ /* 0x000fe20003f64070 */
[----:B------:R-:W-:Y:S01]  /*6e70*/  IMAD.HI.U32 R10, R7, R90, RZ ;  /* 0x0000005a070a7227 */ /* 0x000fe200078e00ff */
[----:B------:R-:W-:Y:S02]  /*6e80*/  ISETP.GE.AND P2, PT, R15, RZ, PT ;  /* 0x000000ff0f00720c */ /* 0x000fe40003f46270 */
[----:B------:R-:W-:Y:S01]  /*6e90*/  LOP3.LUT R15, R8, 0x98, RZ, 0xfc, !PT ;  /* 0x00000098080f7812 */ /* 0x000fe200078efcff */
[----:B------:R-:W-:Y:S01]  /*6ea0*/  @!P0 IMAD.MOV R96, RZ, RZ, -R96 ;  /* 0x000000ffff608224 */ /* 0x000fe200078e0a60 */
[----:B------:R-:W-:Y:S01]  /*6eb0*/  ISETP.GT.U32.AND P0, PT, R6, R86, PT ;  /* 0x000000560600720c */ /* 0x000fe20003f04070 */
[----:B------:R-:W-:Y:S01]  /*6ec0*/  IMAD.MOV R11, RZ, RZ, -R10 ;  /* 0x000000ffff0b7224 */ /* 0x000fe200078e0a0a */
[----:B------:R-:W-:Y:S01]  /*6ed0*/  IABS R164, R15 ;  /* 0x0000000f00a47213 */ /* 0x000fe20000000000 */
[----:B------:R-:W-:-:S02]  /*6ee0*/  @!P4 IMAD.MOV R84, RZ, RZ, -R84 ;  /* 0x000000ffff54c224 */ /* 0x000fc400078e0a54 */
[--C-:B------:R-:W-:Y:S02]  /*6ef0*/  @!P6 IMAD.IADD R88, R88, 0x1, -R6.reuse ;  /* 0x000000015858e824 */ /* 0x100fe400078e0a06 */
[----:B------:R-:W-:Y:S01]  /*6f00*/  @!P3 IMAD.IADD R92, R92, 0x1, -R6 ;  /* 0x000000015c5cb824 */ /* 0x000fe200078e0a06 */
[----:B------:R-:W-:Y:S01]  /*6f10*/  ISETP.GE.AND P3, PT, R13, RZ, PT ;  /* 0x000000ff0d00720c */ /* 0x000fe20003f66270 */
[C---:B------:R-:W-:Y:S01]  /*6f20*/  IMAD R90, R6.reuse, R11, R90 ;  /* 0x0000000b065a7224 */ /* 0x040fe200078e025a */
[C---:B------:R-:W-:Y:S01]  /*6f30*/  ISETP.GT.U32.AND P6, PT, R6.reuse, R88, PT ;  /* 0x000000580600720c */ /* 0x040fe20003fc4070 */
[----:B------:R-:W-:Y:S01]  /*6f40*/  @!P2 IMAD.MOV R94, RZ, RZ, -R94 ;  /* 0x000000ffff5ea224 */ /* 0x000fe200078e0a5e */
[C---:B------:R-:W-:Y:S01]  /*6f50*/  ISETP.GT.U32.AND P4, PT, R6.reuse, R92, PT ;  /* 0x0000005c0600720c */ /* 0x040fe20003f84070 */
[----:B------:R-:W-:Y:S01]  /*6f60*/  IMAD.HI.U32 R11, R7, R164, RZ ;  /* 0x000000a4070b7227 */ /* 0x000fe200078e00ff */
[----:B------:R-:W-:-:S03]  /*6f70*/  ISETP.GT.U32.AND P2, PT, R6, R90, PT ;  /* 0x0000005a0600720c */ /* 0x000fc60003f44070 */
[----:B------:R-:W-:Y:S01]  /*6f80*/  @!P0 IMAD.IADD R86, R86, 0x1, -R6 ;  /* 0x0000000156568824 */ /* 0x000fe200078e0a06 */
[----:B------:R-:W-:Y:S01]  /*6f90*/  ISETP.GE.AND P0, PT, R12, RZ, PT ;  /* 0x000000ff0c00720c */ /* 0x000fe20003f06270 */
[----:B------:R-:W-:Y:S01]  /*6fa0*/  IMAD.HI.U32 R10, R7, R162, RZ ;  /* 0x000000a2070a7227 */ /* 0x000fe200078e00ff */
[----:B------:R-:W-:-:S03]  /*6fb0*/  LOP3.LUT R12, R8, 0x96, RZ, 0xfc, !PT ;  /* 0x00000096080c7812 */ /* 0x000fc600078efcff */
[----:B------:R-:W-:Y:S01]  /*6fc0*/  IMAD.MOV R11, RZ, RZ, -R11 ;  /* 0x000000ffff0b7224 */ /* 0x000fe200078e0a0b */
[----:B------:R-:W-:Y:S01]  /*6fd0*/  IABS R168, R12 ;  /* 0x0000000c00a87213 */ /* 0x000fe20000000000 */
[----:B------:R-:W-:Y:S02]  /*6fe0*/  IMAD.MOV R13, RZ, RZ, -R10 ;  /* 0x000000ffff0d7224 */ /* 0x000fe400078e0a0a */
[C---:B------:R-:W-:Y:S02]  /*6ff0*/  IMAD R164, R6.reuse, R11, R164 ;  /* 0x0000000b06a47224 */ /* 0x040fe400078e02a4 */
[----:B------:R-:W-:Y:S01]  /*7000*/  IMAD R162, R6, R13, R162 ;  /* 0x0000000d06a27224 */ /* 0x000fe200078e02a2 */
[----:B------:R-:W-:Y:S01]  /*7010*/  LOP3.LUT R13, R8, 0x94, RZ, 0xfc, !PT ;  /* 0x00000094080d7812 */ /* 0x000fe200078efcff */
[--C-:B------:R-:W-:Y:S01]  /*7020*/  @!P6 IMAD.IADD R88, R88, 0x1, -R6.reuse ;  /* 0x000000015858e824 */ /* 0x100fe200078e0a06 */
[----:B------:R-:W-:Y:S01]  /*7030*/  ISETP.GT.U32.AND P6, PT, R6, R164, PT ;  /* 0x000000a40600720c */ /* 0x000fe20003fc4070 */
[--C-:B------:R-:W-:Y:S01]  /*7040*/  @!P4 IMAD.IADD R92, R92, 0x1, -R6.reuse ;  /* 0x000000015c5cc824 */ /* 0x100fe200078e0a06 */
[----:B------:R-:W-:Y:S01]  /*7050*/  IABS R166, R13 ;  /* 0x0000000d00a67213 */ /* 0x000fe20000000000 */
[----:B------:R-:W-:Y:S01]  /*7060*/  @!P2 IMAD.IADD R90, R90, 0x1, -R6 ;  /* 0x000000015a5aa824 */ /* 0x000fe200078e0a06 */
[----:B------:R-:W-:Y:S01]  /*7070*/  ISETP.GE.AND P4, PT, R14, RZ, PT ;  /* 0x000000ff0e00720c */ /* 0x000fe20003f86270 */
[----:B------:R-:W-:Y:S01]  /*7080*/  @!P5 IMAD.MOV R86, RZ, RZ, -R86 ;  /* 0x000000ffff56d224 */ /* 0x000fe200078e0a56 */
[C---:B------:R-:W-:Y:S01]  /*7090*/  ISETP.GT.U32.AND P5, PT, R6.reuse, R162, PT ;  /* 0x000000a20600720c */ /* 0x040fe20003fa4070 */
[----:B------:R-:W-:Y:S01]  /*70a0*/  @!P0 IMAD.MOV R92, RZ, RZ, -R92 ;  /* 0x000000ffff5c8224 */ /* 0x000fe200078e0a5c */
[----:B------:R-:W-:Y:S01]  /*70b0*/  ISETP.GT.U32.AND P0, PT, R6, R90, PT ;  /* 0x0000005a0600720c */ /* 0x000fe20003f04070 */
[----:B------:R-:W-:Y:S01]  /*70c0*/  IMAD.HI.U32 R10, R7, R168, RZ ;  /* 0x000000a8070a7227 */ /* 0x000fe200078e00ff */
[----:B------:R-:W-:-:S02]  /*70d0*/  LOP3.LUT R14, R8, 0x92, RZ, 0xfc, !PT ;  /* 0x00000092080e7812 */ /* 0x000fc400078efcff */
[----:B------:R-:W-:Y:S01]  /*70e0*/  ISETP.GE.AND P2, PT, R15, RZ, PT ;  /* 0x000000ff0f00720c */ /* 0x000fe20003f46270 */
[----:B------:R-:W-:Y:S01]  /*70f0*/  IMAD.MOV R11, RZ, RZ, -R10 ;  /* 0x000000ffff0b7224 */ /* 0x000fe200078e0a0a */
[----:B------:R-:W-:Y:S01]  /*7100*/  IABS R170, R14 ;  /* 0x0000000e00aa7213 */ /* 0x000fe20000000000 */
[----:B------:R-:W-:Y:S01]  /*7110*/  @!P6 IMAD.IADD R164, R164, 0x1, -R6 ;  /* 0x00000001a4a4e824 */ /* 0x000fe200078e0a06 */
[----:B------:R-:W-:Y:S01]  /*7120*/  LOP3.LUT R15, R8, 0x8c, RZ, 0xfc, !PT ;  /* 0x0000008c080f7812 */ /* 0x000fe200078efcff */
[----:B------:R-:W-:Y:S02]  /*7130*/  IMAD R168, R6, R11, R168 ;  /* 0x0000000b06a87224 */ /* 0x000fe400078e02a8 */
[--C-:B------:R-:W-:Y:S01]  /*7140*/  @!P5 IMAD.IADD R162, R162, 0x1, -R6.reuse ;  /* 0x00000001a2a2d824 */ /* 0x100fe200078e0a06 */
[----:B------:R-:W-:Y:S01]  /*7150*/  ISETP.GT.U32.AND P6, PT, R6, R164, PT ;  /* 0x000000a40600720c */ /* 0x000fe20003fc4070 */
[----:B------:R-:W-:Y:S01]  /*7160*/  @!P0 IMAD.IADD R90, R90, 0x1, -R6 ;  /* 0x000000015a5a8824 */ /* 0x000fe200078e0a06 */
[C---:B------:R-:W-:Y:S01]  /*7170*/  ISETP.GT.U32.AND P0, PT, R6.reuse, R168, PT ;  /* 0x000000a80600720c */ /* 0x040fe20003f04070 */
[----:B------:R-:W-:Y:S01]  /*7180*/  IMAD.HI.U32 R10, R7, R166, RZ ;  /* 0x000000a6070a7227 */ /* 0x000fe200078e00ff */
[----:B------:R-:W-:-:S02]  /*7190*/  ISETP.GT.U32.AND P5, PT, R6, R162, PT ;  /* 0x000000a20600720c */ /* 0x000fc40003fa4070 */
[----:B------:R-:W-:Y:S01]  /*71a0*/  IABS R176, R15 ;  /* 0x0000000f00b07213 */ /* 0x000fe20000000000 */
[----:B------:R-:W-:Y:S02]  /*71b0*/  IMAD.MOV R11, RZ, RZ, -R10 ;  /* 0x000000ffff0b7224 */ /* 0x000fe400078e0a0a */
[----:B------:R-:W-:Y:S01]  /*71c0*/  @!P1 IMAD.MOV R88, RZ, RZ, -R88 ;  /* 0x000000ffff589224 */ /* 0x000fe200078e0a58 */
[----:B------:R-:W-:Y:S01]  /*71d0*/  ISETP.GE.AND P1, PT, R12, RZ, PT ;  /* 0x000000ff0c00720c */ /* 0x000fe20003f26270 */
[----:B------:R-:W-:Y:S01]  /*71e0*/  IMAD R166, R6, R11, R166 ;  /* 0x0000000b06a67224 */ /* 0x000fe200078e02a6 */
[----:B------:R-:W-:Y:S01]  /*71f0*/  LOP3.LUT R12, R8, 0x90, RZ, 0xfc, !PT ;  /* 0x00000090080c7812 */ /* 0x000fe200078efcff */
[--C-:B------:R-:W-:Y:S02]  /*7200*/  @!P6 IMAD.IADD R164, R164, 0x1, -R6.reuse ;  /* 0x00000001a4a4e824 */ /* 0x100fe400078e0a06 */
[----:B------:R-:W-:Y:S01]  /*7210*/  @!P0 IMAD.IADD R168, R168, 0x1, -R6 ;  /* 0x00000001a8a88824 */ /* 0x000fe200078e0a06 */
[----:B------:R-:W-:Y:S01]  /*7220*/  ISETP.GT.U32.AND P6, PT, R6, R166, PT ;  /* 0x000000a60600720c */ /* 0x000fe20003fc4070 */
[----:B------:R-:W-:Y:S01]  /*7230*/  IMAD.HI.U32 R10, R7, R170, RZ ;  /* 0x000000aa070a7227 */ /* 0x000fe200078e00ff */
[----:B------:R-:W-:-:S03]  /*7240*/  IABS R172, R12 ;  /* 0x0000000c00ac7213 */ /* 0x000fc60000000000 */
[----:B------:R-:W-:Y:S01]  /*7250*/  @!P5 IMAD.IADD R162, R162, 0x1, -R6 ;  /* 0x00000001a2a2d824 */ /* 0x000fe200078e0a06 */
[----:B------:R-:W-:Y:S01]  /*7260*/  ISETP.GE.AND P5, PT, R13, RZ, PT ;  /* 0x000000ff0d00720c */ /* 0x000fe20003fa6270 */
[----:B------:R-:W-:Y:S02]  /*7270*/  VIADD R11, R9, 0x8e ;  /* 0x0000008e090b7836 */ /* 0x000fe40000000000 */
[----:B------:R-:W-:Y:S01]  /*7280*/  @!P3 IMAD.MOV R90, RZ, RZ, -R90 ;  /* 0x000000ffff5ab224 */ /* 0x000fe200078e0a5a */
[----:B------:R-:W-:Y:S01]  /*7290*/  ISETP.GT.U32.AND P3, PT, R6, R168, PT ;  /* 0x000000a80600720c */ /* 0x000fe20003f64070 */
[----:B------:R-:W-:Y:S01]  /*72a0*/  IMAD.MOV R13, RZ, RZ, -R10 ;  /* 0x000000ffff0d7224 */ /* 0x000fe200078e0a0a */
[----:B------:R-:W-:Y:S01]  /*72b0*/  ISETP.GE.AND P0, PT, R11, RZ, PT ;  /* 0x000000ff0b00720c */ /* 0x000fe20003f06270 */
[----:B------:R-:W-:Y:S01]  /*72c0*/  IMAD.HI.U32 R10, R7, R172, RZ ;  /* 0x000000ac070a7227 */ /* 0x000fe200078e00ff */
[----:B------:R-:W-:-:S03]  /*72d0*/  IABS R174, R11 ;  /* 0x0000000b00ae7213 */ /* 0x000fc60000000000 */
[----:B------:R-:W-:Y:S02]  /*72e0*/  IMAD.MOV R11, RZ, RZ, -R10 ;  /* 0x000000ffff0b7224 */ /* 0x000fe400078e0a0a */
[----:B------:R-:W-:Y:S02]  /*72f0*/  @!P6 IMAD.IADD R166, R166, 0x1, -R6 ;  /* 0x00000001a6a6e824 */ /* 0x000fe400078e0a06 */
[----:B------:R-:W-:Y:S02]  /*7300*/  IMAD R172, R6, R11, R172 ;  /* 0x0000000b06ac7224 */ /* 0x000fe400078e02ac */
[----:B------:R-:W-:Y:S01]  /*7310*/  @!P3 IMAD.IADD R168, R168, 0x1, -R6 ;  /* 0x00000001a8a8b824 */ /* 0x000fe200078e0a06 */
[C---:B------:R-:W-:Y:S01]  /*7320*/  ISETP.GT.U32.AND P6, PT, R6.reuse, R166, PT ;  /* 0x000000a60600720c */ /* 0x040fe20003fc4070 */
[C---:B------:R-:W-:Y:S01]  /*7330*/  IMAD R170, R6.reuse, R13, R170 ;  /* 0x0000000d06aa7224 */ /* 0x040fe200078e02aa */
[----:B------:R-:W-:Y:S01]  /*7340*/  ISETP.GT.U32.AND P3, PT, R6, R172, PT ;  /* 0x000000ac0600720c */ /* 0x000fe20003f64070 */
[----:B------:R-:W-:-:S02]  /*7350*/  @!P4 IMAD.MOV R162, RZ, RZ, -R162 ;  /* 0x000000ffffa2c224 */ /* 0x000fc400078e0aa2 */
[----:B------:R-:W-:Y:S01]  /*7360*/  @!P2 IMAD.MOV R164, RZ, RZ, -R164 ;  /* 0x000000ffffa4a224 */ /* 0x000fe200078e0aa4 */
[----:B------:R-:W-:Y:S01]  /*7370*/  ISETP.GT.U32.AND P4, PT, R6, R170, PT ;  /* 0x000000aa0600720c */ /* 0x000fe20003f84070 */
[C---:B------:R-:W-:Y:S01]  /*7380*/  IMAD.HI.U32 R10, R7.reuse, R174, RZ ;  /* 0x000000ae070a7227 */ /* 0x040fe200078e00ff */
[----:B------:R-:W-:Y:S02]  /*7390*/  ISETP.GE.AND P2, PT, R14, RZ, PT ;  /* 0x000000ff0e00720c */ /* 0x000fe40003f46270 */
[----:B------:R-:W-:Y:S01]  /*73a0*/  LOP3.LUT R14, R8, 0x8a, RZ, 0xfc, !PT ;  /* 0x0000008a080e7812 */ /* 0x000fe200078efcff */
[----:B------:R-:W-:-:S03]  /*73b0*/  IMAD.HI.U32 R11, R7, R176, RZ ;  /* 0x000000b0070b7227 */ /* 0x000fc600078e00ff */
[----:B------:R-:W-:Y:S01]  /*73c0*/  IABS R178, R14 ;  /* 0x0000000e00b27213 */ /* 0x000fe20000000000 */
[--C-:B------:R-:W-:Y:S01]  /*73d0*/  @!P6 IMAD.IADD R166, R166, 0x1, -R6.reuse ;  /* 0x00000001a6a6e824 */ /* 0x100fe200078e0a06 */
[----:B------:R-:W-:Y:S01]  /*73e0*/  ISETP.GE.AND P6, PT, R12, RZ, PT ;  /* 0x000000ff0c00720c */ /* 0x000fe20003fc6270 */
[----:B------:R-:W-:Y:S01]  /*73f0*/  @!P3 IMAD.IADD R172, R172, 0x1, -R6 ;  /* 0x00000001acacb824 */ /* 0x000fe200078e0a06 */
[----:B------:R-:W-:Y:S01]  /*7400*/  LOP3.LUT R12, R8, 0x88, RZ, 0xfc, !PT ;  /* 0x00000088080c7812 */ /* 0x000fe200078efcff */
[----:B------:R-:W-:Y:S02]  /*7410*/  IMAD.MOV R13, RZ, RZ, -R10 ;  /* 0x000000ffff0d7224 */ /* 0x000fe400078e0a0a */
[----:B------:R-:W-:Y:S01]  /*7420*/  IMAD.MOV R11, RZ, RZ, -R11 ;  /* 0x000000ffff0b7224 */ /* 0x000fe200078e0a0b */
[----:B------:R-:W-:Y:S01]  /*7430*/  IABS R180, R12 ;  /* 0x0000000c00b47213 */ /* 0x000fe20000000000 */
[----:B------:R-:W-:Y:S01]  /*7440*/  IMAD.HI.U32 R10, R7, R178, RZ ;  /* 0x000000b2070a7227 */ /* 0x000fe200078e00ff */
[----:B------:R-:W-:-:S03]  /*7450*/  ISETP.GT.U32.AND P3, PT, R6, R172, PT ;  /* 0x000000ac0600720c */ /* 0x000fc60003f64070 */
[----:B------:R-:W-:Y:S01]  /*7460*/  @!P4 IMAD.IADD R170, R170, 0x1, -R6 ;  /* 0x00000001aaaac824 */ /* 0x000fe200078e0a06 */
[----:B------:R-:W-:Y:S01]  /*7470*/  ISETP.GE.AND P4, PT, R15, RZ, PT ;  /* 0x000000ff0f00720c */ /* 0x000fe20003f86270 */
[----:B------:R-:W-:Y:S01]  /*7480*/  IMAD R176, R6, R11, R176 ;  /* 0x0000000b06b07224 */ /* 0x000fe200078e02b0 */
[----:B------:R-:W-:Y:S01]  /*7490*/  LOP3.LUT R15, R8, 0x86, RZ, 0xfc, !PT ;  /* 0x00000086080f7812 */ /* 0x000fe200078efcff */
[----:B------:R-:W-:Y:S02]  /*74a0*/  IMAD.MOV R11, RZ, RZ, -R10 ;  /* 0x000000ffff0b7224 */ /* 0x000fe400078e0a0a */
[----:B------:R-:W-:Y:S01]  /*74b0*/  IMAD.HI.U32 R10, R7, R180, RZ ;  /* 0x000000b4070a7227 */ /* 0x000fe200078e00ff */
[----:B------:R-:W-:-:S03]  /*74c0*/  IABS R182, R15 ;  /* 0x0000000f00b67213 */ /* 0x000fc60000000000 */
[----:B------:R-:W-:Y:S01]  /*74d0*/  @!P1 IMAD.MOV R168, RZ, RZ, -R168 ;  /* 0x000000ffffa89224 */ /* 0x000fe200078e0aa8 */
[C---:B------:R-:W-:Y:S01]  /*74e0*/  ISETP.GT.U32.AND P1, PT, R6.reuse, R170, PT ;  /* 0x000000aa0600720c */ /* 0x040fe20003f24070 */
[----:B------:R-:W-:Y:S02]  /*74f0*/  IMAD R178, R6, R11, R178 ;  /* 0x0000000b06b27224 */ /* 0x000fe400078e02b2 */
[----:B------:R-:W-:Y:S02]  /*7500*/  IMAD.MOV R11, RZ, RZ, -R10 ;  /* 0x000000ffff0b7224 */ /* 0x000fe400078e0a0a */
[----:B------:R-:W-:Y:S01]  /*7510*/  @!P3 IMAD.IADD R172, R172, 0x1, -R6 ;  /* 0x00000001acacb824 */ /* 0x000fe200078e0a06 */
[C---:B------:R-:W-:Y:S01]  /*7520*/  ISETP.GT.U32.AND P3, PT, R6.reuse, R178, PT ;  /* 0x000000b20600720c */ /* 0x040fe20003f64070 */
[C---:B------:R-:W-:Y:S02]  /*7530*/  IMAD R180, R6.reuse, R11, R180 ;  /* 0x0000000b06b47224 */ /* 0x040fe400078e02b4 */
[----:B------:R-:W-:-:S02]  /*7540*/  IMAD R174, R6, R13, R174 ;  /* 0x0000000d06ae7224 */ /* 0x000fc400078e02ae */
[----:B------:R-:W-:Y:S01]  /*7550*/  @!P6 IMAD.MOV R172, RZ, RZ, -R172 ;  /* 0x000000fffface224 */ /* 0x000fe200078e0aac */
[C---:B------:R-:W-:Y:S01]  /*7560*/  ISETP.GT.U32.AND P6, PT, R6.reuse, R180, PT ;  /* 0x000000b40600720c */ /* 0x040fe20003fc4070 */
[----:B------:R-:W-:Y:S01]  /*7570*/  @!P5 IMAD.MOV R166, RZ, RZ, -R166 ;  /* 0x000000ffffa6d224 */ /* 0x000fe200078e0aa6 */
[----:B------:R-:W-:Y:S01]  /*7580*/  ISETP.GT.U32.AND P5, PT, R6, R174, PT ;  /* 0x000000ae0600720c */ /* 0x000fe20003fa4070 */
[----:B------:R-:W-:Y:S01]  /*7590*/  @!P1 IMAD.IADD R170, R170, 0x1, -R6 ;  /* 0x00000001aaaa9824 */ /* 0x000fe200078e0a06 */
[----:B------:R-:W-:Y:S01]  /*75a0*/  ISETP.GT.U32.AND P1, PT, R6, R176, PT ;  /* 0x000000b00600720c */ /* 0x000fe20003f24070 */
[----:B------:R-:W-:-:S04]  /*75b0*/  IMAD.HI.U32 R10, R7, R182, RZ ;  /* 0x000000b6070a7227 */ /* 0x000fc800078e00ff */
[----:B------:R-:W-:Y:S02]  /*75c0*/  IMAD.MOV R11, RZ, RZ, -R10 ;  /* 0x000000ffff0b7224 */ /* 0x000fe400078e0a0a */
[--C-:B------:R-:W-:Y:S02]  /*75d0*/  @!P3 IMAD.IADD R178, R178, 0x1, -R6.reuse ;  /* 0x00000001b2b2b824 */ /* 0x100fe400078e0a06 */
[--C-:B------:R-:W-:Y:S02]  /*75e0*/  @!P6 IMAD.IADD R180, R180, 0x1, -R6.reuse ;  /* 0x00000001b4b4e824 */ /* 0x100fe400078e0a06 */
[--C-:B------:R-:W-:Y:S01]  /*75f0*/  @!P5 IMAD.IADD R174, R174, 0x1, -R6.reuse ;  /* 0x00000001aeaed824 */ /* 0x100fe200078e0a06 */
[----:B------:R-:W-:Y:S01]  /*7600*/  ISETP.GE.AND P5, PT, R14, RZ, PT ;  /* 0x000000ff0e00720c */ /* 0x000fe20003fa6270 */
[----:B------:R-:W-:Y:S01]  /*7610*/  @!P1 IMAD.IADD R176, R176, 0x1, -R6 ;  /* 0x00000001b0b09824 */ /* 0x000fe200078e0a06 */
[C---:B------:R-:W-:Y:S01]  /*7620*/  ISETP.GT.U32.AND P6, PT, R6.reuse, R180, PT ;  /* 0x000000b40600720c */ /* 0x040fe20003fc4070 */
[C---:B------:R-:W-:Y:S01]  /*7630*/  IMAD R182, R6.reuse, R11, R182 ;  /* 0x0000000b06b67224 */ /* 0x040fe200078e02b6 */
[C---:B------:R-:W-:Y:S01]  /*7640*/  ISETP.GT.U32.AND P1, PT, R6.reuse, R174, PT ;  /* 0x000000ae0600720c */ /* 0x040fe20003f24070 */
[----:B------:R-:W-:Y:S01]  /*7650*/  IMAD.HI.U32 R11, R7, R192, RZ ;  /* 0x000000c0070b7227 */ /* 0x000fe200078e00ff */
[----:B------:R-:W-:-:S02]  /*7660*/  ISETP.GT.U32.AND P3, PT, R6, R176, PT ;  /* 0x000000b00600720c */ /* 0x000fc40003f64070 */
[----:B------:R-:W-:Y:S01]  /*7670*/  LOP3.LUT R14, R8, 0x7c, RZ, 0xfc, !PT ;  /* 0x0000007c080e7812 */ /* 0x000fe200078efcff */
[----:B------:R-:W-:Y:S02]  /*7680*/  IMAD.MOV R11, RZ, RZ, -R11 ;  /* 0x000000ffff0b7224 */ /* 0x000fe400078e0a0b */
[----:B------:R-:W-:Y:S01]  /*7690*/  IMAD.HI.U32 R10, R7, R184, RZ ;  /* 0x000000b8070a7227 */ /* 0x000fe200078e00ff */
[----:B------:R-:W-:-:S03]  /*76a0*/  IABS R186, R14 ;  /* 0x0000000e00ba7213 */ /* 0x000fc60000000000 */
[----:B------:R-:W-:Y:S02]  /*76b0*/  IMAD R192, R6, R11, R192 ;  /* 0x0000000b06c07224 */ /* 0x000fe400078e02c0 */
[----:B------:R-:W-:Y:S02]  /*76c0*/  IMAD.MOV R13, RZ, RZ, -R10 ;  /* 0x000000ffff0d7224 */ /* 0x000fe400078e0a0a */
[--C-:B------:R-:W-:Y:S01]  /*76d0*/  @!P6 IMAD.IADD R180, R180, 0x1, -R6.reuse ;  /* 0x00000001b4b4e824 */ /* 0x100fe200078e0a06 */
[----:B------:R-:W-:Y:S01]  /*76e0*/  ISETP.GT.U32.AND P6, PT, R6, R192, PT ;  /* 0x000000c00600720c */ /* 0x000fe20003fc4070 */
[--C-:B------:R-:W-:Y:S01]  /*76f0*/  @!P1 IMAD.IADD R174, R174, 0x1, -R6.reuse ;  /* 0x00000001aeae9824 */ /* 0x100fe200078e0a06 */
[----:B------:R-:W-:Y:S01]  /*7700*/  ISETP.GE.AND P1, PT, R12, RZ, PT ;  /* 0x000000ff0c00720c */ /* 0x000fe20003f26270 */
[----:B------:R-:W-:Y:S01]  /*7710*/  @!P3 IMAD.IADD R176, R176, 0x1, -R6 ;  /* 0x00000001b0b0b824 */ /* 0x000fe200078e0a06 */
[C---:B------:R-:W-:Y:S01]  /*7720*/  ISETP.GT.U32.AND P3, PT, R6.reuse, R182, PT ;  /* 0x000000b60600720c */ /* 0x040fe20003f64070 */
[----:B------:R-:W-:Y:S01]  /*7730*/  IMAD R184, R6, R13, R184 ;  /* 0x0000000d06b87224 */ /* 0x000fe200078e02b8 */
[----:B------:R-:W-:Y:S01]  /*7740*/  LOP3.LUT R12, R8, 0x80, RZ, 0xfc, !PT ;  /* 0x00000080080c7812 */ /* 0x000fe200078efcff */
[----:B------:R-:W-:-:S02]  /*7750*/  VIADD R10, R9, 0x7e ;  /* 0x0000007e090a7836 */ /* 0x000fc40000000000 */
[----:B------:R-:W-:Y:S01]  /*7760*/  @!P4 IMAD.MOV R176, RZ, RZ, -R176 ;  /* 0x000000ffffb0c224 */ /* 0x000fe200078e0ab0 */
[----:B------:R-:W-:Y:S01]  /*7770*/  ISETP.GT.U32.AND P4, PT, R6, R184, PT ;  /* 0x000000b80600720c */ /* 0x000fe20003f84070 */
[----:B------:R-:W-:Y:S01]  /*7780*/  @!P2 IMAD.MOV R170, RZ, RZ, -R170 ;  /* 0x000000ffffaaa224 */ /* 0x000fe200078e0aaa */
[----:B------:R-:W-:Y:S01]  /*7790*/  IABS R190, R12 ;  /* 0x0000000c00be7213 */ /* 0x000fe20000000000 */
[----:B------:R-:W-:Y:S01]  /*77a0*/  @!P0 IMAD.MOV R174, RZ, RZ, -R174 ;  /* 0x000000ffffae8224 */ /* 0x000fe200078e0aae */
[----:B------:R-:W-:Y:S01]  /*77b0*/  IABS R188, R10 ;  /* 0x0000000a00bc7213 */ /* 0x000fe20000000000 */
[--C-:B------:R-:W-:Y:S01]  /*77c0*/  @!P6 IMAD.IADD R192, R192, 0x1, -R6.reuse ;  /* 0x00000001c0c0e824 */ /* 0x100fe200078e0a06 */
[----:B------:R-:W-:Y:S01]  /*77d0*/  ISETP.GT.U32.AND P2, PT, R6, R178, PT ;  /* 0x000000b20600720c */ /* 0x000fe20003f44070 */
[----:B------:R-:W-:Y:S01]  /*77e0*/  @!P3 IMAD.IADD R182, R182, 0x1, -R6 ;  /* 0x00000001b6b6b824 */ /* 0x000fe200078e0a06 */
[----:B------:R-:W-:Y:S01]  /*77f0*/  ISETP.GE.AND P0, PT, R10, RZ, PT ;  /* 0x000000ff0a00720c */ /* 0x000fe20003f06270 */
[----:B------:R-:W-:Y:S01]  /*7800*/  IMAD.HI.U32 R10, R7, R190, RZ ;  /* 0x000000be070a7227 */ /* 0x000fe200078e00ff */
[----:B------:R-:W-:-:S02]  /*7810*/  ISETP.GT.U32.AND P6, PT, R6, R192, PT ;  /* 0x000000c00600720c */ /* 0x000fc40003fc4070 */
[----:B------:R-:W-:Y:S01]  /*7820*/  ISETP.GT.U32.AND P3, PT, R6, R182, PT ;  /* 0x000000b60600720c */ /* 0x000fe20003f64070 */
[----:B------:R-:W-:-:S04]  /*7830*/  IMAD.HI.U32 R11, R7, R188, RZ ;  /* 0x000000bc070b7227 */ /* 0x000fc800078e00ff */
[----:B------:R-:W-:Y:S02]  /*7840*/  IMAD.MOV R13, RZ, RZ, -R10 ;  /* 0x000000ffff0d7224 */ /* 0x000fe400078e0a0a */
[----:B------:R-:W-:Y:S02]  /*7850*/  IMAD.MOV R11, RZ, RZ, -R11 ;  /* 0x000000ffff0b7224 */ /* 0x000fe400078e0a0b */
[----:B------:R-:W-:-:S04]  /*7860*/  IMAD.HI.U32 R10, R7, R186, RZ ;  /* 0x000000ba070a7227 */ /* 0x000fc800078e00ff */
[----:B------:R-:W-:Y:S02]  /*7870*/  @!P4 IMAD.IADD R184, R184, 0x1, -R6 ;  /* 0x00000001b8b8c824 */ /* 0x000fe400078e0a06 */
[C---:B------:R-:W-:Y:S02]  /*7880*/  IMAD R188, R6.reuse, R11, R188 ;  /* 0x0000000b06bc7224 */ /* 0x040fe400078e02bc */
[----:B------:R-:W-:Y:S01]  /*7890*/  IMAD.MOV R11, RZ, RZ, -R10 ;  /* 0x000000ffff0b7224 */ /* 0x000fe200078e0a0a */
[----:B------:R-:W-:Y:S01]  /*78a0*/  ISETP.GT.U32.AND P4, PT, R6, R184, PT ;  /* 0x000000b80600720c */ /* 0x000fe20003f84070 */
[----:B------:R-:W-:Y:S01]  /*78b0*/  @!P2 IMAD.IADD R178, R178, 0x1, -R6 ;  /* 0x00000001b2b2a824 */ /* 0x000fe200078e0a06 */
[----:B------:R-:W-:Y:S01]  /*78c0*/  ISETP.GE.AND P2, PT, R15, RZ, PT ;  /* 0x000000ff0f00720c */ /* 0x000fe20003f46270 */
[----:B------:R-:W-:Y:S01]  /*78d0*/  IMAD R186, R6, R11, R186 ;  /* 0x0000000b06ba7224 */ /* 0x000fe200078e02ba */
[----:B------:R-:W-:Y:S01]  /*78e0*/  LOP3.LUT R15, R8, 0x74, RZ, 0xfc, !PT ;  /* 0x00000074080f7812 */ /* 0x000fe200078efcff */
[----:B------:R-:W-:Y:S01]  /*78f0*/  IMAD R190, R6, R13, R190 ;  /* 0x0000000d06be7224 */ /* 0x000fe200078e02be */
[----:B------:R-:W-:Y:S01]  /*7900*/  LOP3.LUT R13, R8, 0x7a, RZ, 0xfc, !PT ;  /* 0x0000007a080d7812 */ /* 0x000fe200078efcff */
[----:B------:R-:W-:Y:S01]  /*7910*/  @!P6 IMAD.IADD R192, R192, 0x1, -R6 ;  /* 0x00000001c0c0e824 */ /* 0x000fe200078e0a06 */
[C---:B------:R-:W-:Y:S01]  /*7920*/  ISETP.GT.U32.AND P6, PT, R6.reuse, R186, PT ;  /* 0x000000ba0600720c */ /* 0x040fe20003fc4070 */
[----:B------:R-:W-:Y:S01]  /*7930*/  @!P1 IMAD.MOV R180, RZ, RZ, -R180 ;  /* 0x000000ffffb49224 */ /* 0x000fe200078e0ab4 */
[----:B------:R-:W-:Y:S01]  /*7940*/  ISETP.GT.U32.AND P1, PT, R6, R190, PT ;  /* 0x000000be0600720c */ /* 0x000fe20003f24070 */
[----:B------:R-:W-:Y:S01]  /*7950*/  @!P3 IMAD.IADD R182, R182, 0x1, -R6 ;  /* 0x00000001b6b6b824 */ /* 0x000fe200078e0a06 */
[----:B------:R-:W-:Y:S01]  /*7960*/  IABS R196, R13 ;  /* 0x0000000d00c47213 */ /* 0x000fe20000000000 */
[----:B------:R-:W-:Y:S01]  /*7970*/  @!P5 IMAD.MOV R178, RZ, RZ, -R178 ;  /* 0x000000ffffb2d224 */ /* 0x000fe200078e0ab2 */
[----:B------:R-:W-:Y:S01]  /*7980*/  ISETP.GE.AND P5, PT, R16, RZ, PT ;  /* 0x000000ff1000720c */ /* 0x000fe20003fa6270 */
[----:B------:R-:W-:Y:S01]  /*7990*/  @!P4 IMAD.IADD R184, R184, 0x1, -R6 ;  /* 0x00000001b8b8c824 */ /* 0x000fe200078e0a06 */
[----:B------:R-:W-:Y:S01]  /*79a0*/  ISETP.GT.U32.AND P4, PT, R6, R188, PT ;  /* 0x000000bc0600720c */ /* 0x000fe20003f84070 */
[----:B------:R-:W-:Y:S01]  /*79b0*/  @!P2 IMAD.MOV R182, RZ, RZ, -R182 ;  /* 0x000000ffffb6a224 */ /* 0x000fe200078e0ab6 */
[----:B------:R-:W-:Y:S01]  /*79c0*/  ISETP.GE.AND P2, PT, R12, RZ, PT ;  /* 0x000000ff0c00720c */ /* 0x000fe20003f46270 */
[----:B------:R-:W-:Y:S01]  /*79d0*/  IMAD.HI.U32 R10, R7, R196, RZ ;  /* 0x000000c4070a7227 */ /* 0x000fe200078e00ff */
[----:B------:R-:W-:-:S02]  /*79e0*/  LOP3.LUT R12, R8, 0x78, RZ, 0xfc, !PT ;  /* 0x00000078080c7812 */ /* 0x000fc400078efcff */
[----:B------:R-:W-:Y:S01]  /*79f0*/  IABS R200, R15 ;  /* 0x0000000f00c87213 */ /* 0x000fe20000000000 */
[--C-:B------:R-:W-:Y:S01]  /*7a00*/  @!P6 IMAD.IADD R186, R186, 0x1, -R6.reuse ;  /* 0x00000001babae824 */ /* 0x100fe200078e0a06 */
[----:B------:R-:W-:Y:S01]  /*7a10*/  IABS R194, R12 ;  /* 0x0000000c00c27213 */ /* 0x000fe20000000000 */
[----:B------:R-:W-:Y:S01]  /*7a20*/  @!P1 IMAD.IADD R190, R190, 0x1, -R6 ;  /* 0x00000001bebe9824 */ /* 0x000fe200078e0a06 */
[----:B------:R-:W-:Y:S01]  /*7a30*/  ISETP.GE.AND P1, PT, R14, RZ, PT ;  /* 0x000000ff0e00720c */ /* 0x000fe20003f26270 */
[----:B------:R-:W-:Y:S01]  /*7a40*/  IMAD.MOV R11, RZ, RZ, -R10 ;  /* 0x000000ffff0b7224 */ /* 0x000fe200078e0a0a */
[----:B------:R-:W-:Y:S01]  /*7a50*/  ISETP.GT.U32.AND P6, PT, R6, R186, PT ;  /* 0x000000ba0600720c */ /* 0x000fe20003fc4070 */
[----:B------:R-:W-:Y:S01]  /*7a60*/  IMAD.HI.U32 R10, R7, R194, RZ ;  /* 0x000000c2070a7227 */ /* 0x000fe200078e00ff */
[----:B------:R-:W-:Y:S02]  /*7a70*/  LOP3.LUT R14, R8, 0x76, RZ, 0xfc, !PT ;  /* 0x00000076080e7812 */ /* 0x000fe400078efcff */
[----:B------:R-:W-:Y:S01]  /*7a80*/  ISETP.GE.AND P3, PT, R17, RZ, PT ;  /* 0x000000ff1100720c */ /* 0x000fe20003f66270 */
[----:B------:R-:W-:Y:S01]  /*7a90*/  @!P5 IMAD.MOV R184, RZ, RZ, -R184 ;  /* 0x000000ffffb8d224 */ /* 0x000fe200078e0ab8 */
[----:B------:R-:W-:Y:S01]  /*7aa0*/  ISETP.GT.U32.AND P5, PT, R6, R190, PT ;  /* 0x000000be0600720c */ /* 0x000fe20003fa4070 */
[----:B------:R-:W-:Y:S01]  /*7ab0*/  @!P4 IMAD.IADD R188, R188, 0x1, -R6 ;  /* 0x00000001bcbcc824 */ /* 0x000fe200078e0a06 */
[----:B------:R-:W-:Y:S01]  /*7ac0*/  IABS R198, R14 ;  /* 0x0000000e00c67213 */ /* 0x000fe20000000000 */
[----:B------:R-:W-:Y:S01]  /*7ad0*/  IMAD R196, R6, R11, R196 ;  /* 0x0000000b06c47224 */ /* 0x000fe200078e02c4 */
[----:B------:R-:W-:Y:S01]  /*7ae0*/  LOP3.LUT R16, R8, 0x72, RZ, 0xfc, !PT ;  /* 0x0000007208107812 */ /* 0x000fe200078efcff */
[----:B------:R-:W-:Y:S01]  /*7af0*/  IMAD.MOV R11, RZ, RZ, -R10 ;  /* 0x000000ffff0b7224 */ /* 0x000fe200078e0a0a */
[----:B------:R-:W-:Y:S01]  /*7b00*/  ISETP.GT.U32.AND P4, PT, R6, R188, PT ;  /* 0x000000bc0600720c */ /* 0x000fe20003f84070 */
[----:B------:R-:W-:Y:S01]  /*7b10*/  @!P6 IMAD.IADD R186, R186, 0x1, -R6 ;  /* 0x00000001babae824 */ /* 0x000fe200078e0a06 */
[----:B------:R-:W-:Y:S01]  /*7b20*/  IABS R202, R16 ;  /* 0x0000001000ca7213 */ /* 0x000fe20000000000 */
[----:B------:R-:W-:Y:S01]  /*7b30*/  IMAD R194, R6, R11, R194 ;  /* 0x0000000b06c27224 */ /* 0x000fe200078e02c2 */
[----:B------:R-:W-:Y:S01]  /*7b40*/  LOP3.LUT R17, R8, 0x34, RZ, 0xfc, !PT ;  /* 0x0000003408117812 */ /* 0x000fe200078efcff */
[----:B------:R-:W-:-:S03]  /*7b50*/  IMAD.HI.U32 R10, R7, R198, RZ ;  /* 0x000000c6070a7227 */ /* 0x000fc600078e00ff */
[----:B------:R-:W-:Y:S01]  /*7b60*/  ISETP.GT.U32.AND P6, PT, R6, R194, PT ;  /* 0x000000c20600720c */ /* 0x000fe20003fc4070 */
[----:B------:R-:W-:Y:S01]  /*7b70*/  @!P5 IMAD.IADD R190, R190, 0x1, -R6 ;  /* 0x00000001bebed824 */ /* 0x000fe200078e0a06 */
[----:B------:R-:W-:Y:S01]  /*7b80*/  ISETP.GT.U32.AND P5, PT, R6, R196, PT ;  /* 0x000000c40600720c */ /* 0x000fe20003fa4070 */
[----:B------:R-:W-:-:S04]  /*7b90*/  IMAD.HI.U32 R11, R7, R200, RZ ;  /* 0x000000c8070b7227 */ /* 0x000fc800078e00ff */
[----:B------:R-:W-:Y:S01]  /*7ba0*/  @!P4 IMAD.IADD R188, R188, 0x1, -R6 ;  /* 0x00000001bcbcc824 */ /* 0x000fe200078e0a06 */
[----:B------:R-:W-:Y:S01]  /*7bb0*/  ISETP.GE.AND P4, PT, R13, RZ, PT ;  /* 0x000000ff0d00720c */ /* 0x000fe20003f86270 */
[----:B------:R-:W-:Y:S02]  /*7bc0*/  IMAD.MOV R13, RZ, RZ, -R10 ;  /* 0x000000ffff0d7224 */ /* 0x000fe400078e0a0a */
[----:B------:R-:W-:Y:S02]  /*7bd0*/  IMAD.MOV R11, RZ, RZ, -R11 ;  /* 0x000000ffff0b7224 */ /* 0x000fe400078e0a0b */
[----:B------:R-:W-:Y:S02]  /*7be0*/  IMAD R198, R6, R13, R198 ;  /* 0x0000000d06c67224 */ /* 0x000fe400078e02c6 */
[--C-:B------:R-:W-:Y:S02]  /*7bf0*/  @!P6 IMAD.IADD R194, R194, 0x1, -R6.reuse ;  /* 0x00000001c2c2e824 */ /* 0x100fe400078e0a06 */
[----:B------:R-:W-:Y:S01]  /*7c00*/  @!P5 IMAD.IADD R196, R196, 0x1, -R6 ;  /* 0x00000001c4c4d824 */ /* 0x000fe200078e0a06 */
[----:B------:R-:W-:Y:S01]  /*7c10*/  ISETP.GE.AND P5, PT, R12, RZ, PT ;  /* 0x000000ff0c00720c */ /* 0x000fe20003fa6270 */
[C---:B------:R-:W-:Y:S01]  /*7c20*/  IMAD R200, R6.reuse, R11, R200 ;  /* 0x0000000b06c87224 */ /* 0x040fe200078e02c8 */
[C---:B------:R-:W-:Y:S01]  /*7c30*/  ISETP.GT.U32.AND P6, PT, R6.reuse, R194, PT ;  /* 0x000000c20600720c */ /* 0x040fe20003fc4070 */
[----:B------:R-:W-:Y:S01]  /*7c40*/  @!P2 IMAD.MOV R190, RZ, RZ, -R190 ;  /* 0x000000ffffbea224 */ /* 0x000fe200078e0abe */
[----:B------:R-:W-:Y:S01]  /*7c50*/  ISETP.GT.U32.AND P2, PT, R6, R198, PT ;  /* 0x000000c60600720c */ /* 0x000fe20003f44070 */
[----:B------:R-:W-:Y:S01]  /*7c60*/  IMAD.HI.U32 R10, R7, R202, RZ ;  /* 0x000000ca070a7227 */ /* 0x000fe200078e00ff */
[----:B------:R-:W-:-:S03]  /*7c70*/  LOP3.LUT R12, R8, 0x70, RZ, 0xfc, !PT ;  /* 0x00000070080c7812 */ /* 0x000fc600078efcff */
[----:B------:R-:W-:Y:S01]  /*7c80*/  @!P3 IMAD.MOV R192, RZ, RZ, -R192 ;  /* 0x000000ffffc0b224 */ /* 0x000fe200078e0ac0 */
[C---:B------:R-:W-:Y:S01]  /*7c90*/  ISETP.GT.U32.AND P3, PT, R6.reuse, R196, PT ;  /* 0x000000c40600720c */ /* 0x040fe20003f64070 */
[----:B------:R-:W-:Y:S01]  /*7ca0*/  @!P0 IMAD.MOV R188, RZ, RZ, -R188 ;  /* 0x000000ffffbc8224 */ /* 0x000fe200078e0abc */
[C---:B------:R-:W-:Y:S01]  /*7cb0*/  ISETP.GT.U32.AND P0, PT, R6.reuse, R200, PT ;  /* 0x000000c80600720c */ /* 0x040fe20003f04070 */
[----:B------:R-:W-:Y:S01]  /*7cc0*/  IMAD.MOV R13, RZ, RZ, -R10 ;  /* 0x000000ffff0d7224 */ /* 0x000fe200078e0a0a */
[----:B------:R-:W-:Y:S01]  /*7cd0*/  IABS R204, R12 ;  /* 0x0000000c00cc7213 */ /* 0x000fe20000000000 */
[----:B------:R-:W-:Y:S02]  /*7ce0*/  VIADD R11, R9, 0x6e ;  /* 0x0000006e090b7836 */ /* 0x000fe40000000000 */
[----:B------:R-:W-:Y:S01]  /*7cf0*/  IMAD R202, R6, R13, R202 ;  /* 0x0000000d06ca7224 */ /* 0x000fe200078e02ca */
[----:B------:R-:W-:Y:S01]  /*7d00*/  LOP3.LUT R13, R8, 0x6c, RZ, 0xfc, !PT ;  /* 0x0000006c080d7812 */ /* 0x000fe200078efcff */
[--C-:B------:R-:W-:Y:S01]  /*7d10*/  @!P6 IMAD.IADD R194, R194, 0x1, -R6.reuse ;  /* 0x00000001c2c2e824 */ /* 0x100fe200078e0a06 */
[----:B------:R-:W-:Y:S01]  /*7d20*/  IABS R206, R11 ;  /* 0x0000000b00ce7213 */ /* 0x000fe20000000000 */
[--C-:B------:R-:W-:Y:S01]  /*7d30*/  @!P2 IMAD.IADD R198, R198, 0x1, -R6.reuse ;  /* 0x00000001c6c6a824 */ /* 0x100fe200078e0a06 */
[----:B------:R-:W-:Y:S01]  /*7d40*/  ISETP.GT.U32.AND P6, PT, R6, R202, PT ;  /* 0x000000ca0600720c */ /* 0x000fe20003fc4070 */
[--C-:B------:R-:W-:Y:S01]  /*7d50*/  @!P3 IMAD.IADD R196, R196, 0x1, -R6.reuse ;  /* 0x00000001c4c4b824 */ /* 0x100fe200078e0a06 */
[----:B------:R-:W-:Y:S01]  /*7d60*/  ISETP.GE.AND P3, PT, R11, RZ, PT ;  /* 0x000000ff0b00720c */ /* 0x000fe20003f66270 */
[----:B------:R-:W-:Y:S01]  /*7d70*/  @!P0 IMAD.IADD R200, R200, 0x1, -R6 ;  /* 0x00000001c8c88824 */ /* 0x000fe200078e0a06 */
        /* <DEDUP_REMOVED lines=10> */
[----:B------:R-:W-:Y:S02]  /*7e20*/  IMAD R204, R6, R11, R204 ;  /* 0x0000000b06cc7224 */ /* 0x000fe400078e02cc */
[----:B------:R-:W-:Y:S02]  /*7e30*/  IMAD.MOV R11, RZ, RZ, -R10 ;  /* 0x000000ffff0b7224 */ /* 0x000fe400078e0a0a */
[----:B------:R-:W-:Y:S02]  /*7e40*/  @!P6 IMAD.IADD R202, R202, 0x1, -R6 ;  /* 0x00000001cacae824 */ /* 0x000fe400078e0a06 */
[----:B------:R-:W-:Y:S01]  /*7e50*/  @!P1 IMAD.MOV R186, RZ, RZ, -R186 ;  /* 0x000000ffffba9224 */ /* 0x000fe200078e0aba */
[----:B------:R-:W-:Y:S01]  /*7e60*/  ISETP.GE.AND P1, PT, R14, RZ, PT ;  /* 0x000000ff0e00720c */ /* 0x000fe20003f26270 */
[C---:B------:R-:W-:Y:S01]  /*7e70*/  IMAD R206, R6.reuse, R11, R206 ;  /* 0x0000000b06ce7224 */ /* 0x040fe200078e02ce */
[----:B------:R-:W-:Y:S01]  /*7e80*/  ISETP.GT.U32.AND P6, PT, R6, R202, PT ;  /* 0x000000ca0600720c */ /* 0x000fe20003fc4070 */
[--C-:B------:R-:W-:Y:S01]  /*7e90*/  @!P2 IMAD.IADD R198, R198, 0x1, -R6.reuse ;  /* 0x00000001c6c6a824 */ /* 0x100fe200078e0a06 */
[----:B------:R-:W-:Y:S01]  /*7ea0*/  ISETP.GT.U32.AND P2, PT, R6, R204, PT ;  /* 0x000000cc0600720c */ /* 0x000fe20003f44070 */
[----:B------:R-:W-:Y:S01]  /*7eb0*/  @!P4 IMAD.IADD R200, R200, 0x1, -R6 ;  /* 0x00000001c8c8c824 */ /* 0x000fe200078e0a06 */
[----:B------:R-:W-:Y:S01]  /*7ec0*/  ISETP.GT.U32.AND P4, PT, R6, R206, PT ;  /* 0x000000ce0600720c */ /* 0x000fe20003f84070 */
[----:B------:R-:W-:Y:S01]  /*7ed0*/  @!P5 IMAD.MOV R194, RZ, RZ, -R194 ;  /* 0x000000ffffc2d224 */ /* 0x000fe200078e0ac2 */
[----:B------:R-:W-:Y:S01]  /*7ee0*/  ISETP.GE.AND P5, PT, R16, RZ, PT ;  /* 0x000000ff1000720c */ /* 0x000fe20003fa6270 */
[----:B------:R-:W-:Y:S01]  /*7ef0*/  IMAD.HI.U32 R10, R7, R208, RZ ;  /* 0x000000d0070a7227 */ /* 0x000fe200078e00ff */
[----:B------:R-:W-:-:S02]  /*7f00*/  LOP3.LUT R14, R8, 0x64, RZ, 0xfc, !PT ;  /* 0x00000064080e7812 */ /* 0x000fc400078efcff */
[----:B------:R-:W-:Y:S01]  /*7f10*/  LOP3.LUT R16, R8, 0x46, RZ, 0xfc, !PT ;  /* 0x0000004608107812 */ /* 0x000fe200078efcff */
[----:B------:R-:W-:Y:S01]  /*7f20*/  IMAD.MOV R11, RZ, RZ, -R10 ;  /* 0x000000ffff0b7224 */ /* 0x000fe200078e0a0a */
[----:B------:R-:W-:Y:S01]  /*7f30*/  IABS R214, R14 ;  /* 0x0000000e00d67213 */ /* 0x000fe20000000000 */
[----:B------:R-:W-:Y:S01]  /*7f40*/  @!P1 IMAD.MOV R198, RZ, RZ, -R198 ;  /* 0x000000ffffc69224 */ /* 0x000fe200078e0ac6 */
[----:B------:R-:W-:Y:S01]  /*7f50*/  ISETP.GE.AND P1, PT, R12, RZ, PT ;  /* 0x000000ff0c00720c */ /* 0x000fe20003f26270 */
[--C-:B------:R-:W-:Y:S01]  /*7f60*/  @!P6 IMAD.IADD R202, R202, 0x1, -R6.reuse ;  /* 0x00000001cacae824 */ /* 0x100fe200078e0a06 */
[----:B------:R-:W-:Y:S01]  /*7f70*/  LOP3.LUT R12, R8, 0x6a, RZ, 0xfc, !PT ;  /* 0x0000006a080c7812 */ /* 0x000fe200078efcff */
[----:B------:R-:W-:Y:S01]  /*7f80*/  @!P2 IMAD.IADD R204, R204, 0x1, -R6 ;  /* 0x00000001cccca824 */ /* 0x000fe200078e0a06 */
[----:B------:R-:W-:Y:S01]  /*7f90*/  ISETP.GE.AND P6, PT, R13, RZ, PT ;  /* 0x000000ff0d00720c */ /* 0x000fe20003fc6270 */
[----:B------:R-:W-:Y:S01]  /*7fa0*/  IMAD R208, R6, R11, R208 ;  /* 0x0000000b06d07224 */ /* 0x000fe200078e02d0 */
[----:B------:R-:W-:Y:S01]  /*7fb0*/  IABS R210, R12 ;  /* 0x0000000c00d27213 */ /* 0x000fe20000000000 */
[----:B------:R-:W-:Y:S01]  /*7fc0*/  @!P4 IMAD.IADD R206, R206, 0x1, -R6 ;  /* 0x00000001cecec824 */ /* 0x000fe200078e0a06 */
[C---:B------:R-:W-:Y:S01]  /*7fd0*/  ISETP.GT.U32.AND P2, PT, R6.reuse, R204, PT ;  /* 0x000000cc0600720c */ /* 0x040fe20003f44070 */
[----:B------:R-:W-:Y:S01]  /*7fe0*/  @!P5 IMAD.MOV R202, RZ, RZ, -R202 ;  /* 0x000000ffffcad224 */ /* 0x000fe200078e0aca */
[C---:B------:R-:W-:Y:S01]  /*7ff0*/  ISETP.GT.U32.AND P5, PT, R6.reuse, R208, PT ;  /* 0x000000d00600720c */ /* 0x040fe20003fa4070 */
[----:B------:R-:W-:Y:S01]  /*8000*/  IMAD.HI.U32 R10, R7, R210, RZ ;  /* 0x000000d2070a7227 */ /* 0x000fe200078e00ff */
[----:B------:R-:W-:-:S02]  /*8010*/  ISETP.GT.U32.AND P4, PT, R6, R206, PT ;  /* 0x000000ce0600720c */ /* 0x000fc40003f84070 */
[----:B------:R-:W-:Y:S01]  /*8020*/  LOP3.LUT R11, R8, 0x68, RZ, 0xfc, !PT ;  /* 0x00000068080b7812 */ /* 0x000fe200078efcff */
[----:B------:R-:W-:Y:S01]  /*8030*/  IMAD.MOV R13, RZ, RZ, -R10 ;  /* 0x000000ffff0d7224 */ /* 0x000fe200078e0a0a */
[----:B------:R-:W-:Y:S01]  /*8040*/  IABS R246, R16 ;  /* 0x0000001000f67213 */ /* 0x000fe20000000000 */
[----:B------:R-:W-:Y:S01]  /*8050*/  @!P0 IMAD.MOV R200, RZ, RZ, -R200 ;  /* 0x000000ffffc88224 */ /* 0x000fe200078e0ac8 */
[----:B------:R-:W-:Y:S01]  /*8060*/  ISETP.GE.AND P0, PT, R12, RZ, PT ;  /* 0x000000ff0c00720c */ /* 0x000fe20003f06270 */
[----:B------:R-:W-:Y:S01]  /*8070*/  IMAD R210, R6, R13, R210 ;  /* 0x0000000d06d27224 */ /* 0x000fe200078e02d2 */
[----:B------:R-:W-:Y:S01]  /*8080*/  LOP3.LUT R12, R8, 0x66, RZ, 0xfc, !PT ;  /* 0x00000066080c7812 */ /* 0x000fe200078efcff */
[--C-:B------:R-:W-:Y:S01]  /*8090*/  @!P2 IMAD.IADD R204, R204, 0x1, -R6.reuse ;  /* 0x00000001cccca824 */ /* 0x100fe200078e0a06 */
[----:B------:R-:W-:Y:S01]  /*80a0*/  IABS R212, R11 ;  /* 0x0000000b00d47213 */ /* 0x000fe20000000000 */
[--C-:B------:R-:W-:Y:S01]  /*80b0*/  @!P5 IMAD.IADD R208, R208, 0x1, -R6.reuse ;  /* 0x00000001d0d0d824 */ /* 0x100fe200078e0a06 */
[----:B------:R-:W-:Y:S01]  /*80c0*/  IABS R216, R12 ;  /* 0x0000000c00d87213 */ /* 0x000fe20000000000 */
[----:B------:R-:W-:Y:S01]  /*80d0*/  @!P4 IMAD.IADD R206, R206, 0x1, -R6 ;  /* 0x00000001cecec824 */ /* 0x000fe200078e0a06 */
[C---:B------:R-:W-:Y:S01]  /*80e0*/  ISETP.GT.U32.AND P4, PT, R6.reuse, R210, PT ;  /* 0x000000d20600720c */ /* 0x040fe20003f84070 */
[----:B------:R-:W-:Y:S01]  /*80f0*/  @!P1 IMAD.MOV R204, RZ, RZ, -R204 ;  /* 0x000000ffffcc9224 */ /* 0x000fe200078e0acc */
[----:B------:R-:W-:Y:S01]  /*8100*/  ISETP.GT.U32.AND P1, PT, R6, R208, PT ;  /* 0x000000d00600720c */ /* 0x000fe20003f24070 */
[----:B------:R-:W-:Y:S01]  /*8110*/  IMAD.HI.U32 R10, R7, R212, RZ ;  /* 0x000000d4070a7227 */ /* 0x000fe200078e00ff */
[----:B------:R-:W-:-:S02]  /*8120*/  ISETP.GE.AND P2, PT, R11, RZ, PT ;  /* 0x000000ff0b00720c */ /* 0x000fc40003f46270 */
[----:B------:R-:W-:Y:S01]  /*8130*/  ISETP.GE.AND P5, PT, R12, RZ, PT ;  /* 0x000000ff0c00720c */ /* 0x000fe20003fa6270 */
[----:B------:R-:W-:-:S04]  /*8140*/  IMAD.HI.U32 R11, R7, R216, RZ ;  /* 0x000000d8070b7227 */ /* 0x000fc800078e00ff */
[----:B------:R-:W-:Y:S02]  /*8150*/  IMAD.MOV R13, RZ, RZ, -R10 ;  /* 0x000000ffff0d7224 */ /* 0x000fe400078e0a0a */
[----:B------:R-:W-:Y:S02]  /*8160*/  IMAD.MOV R11, RZ, RZ, -R11 ;  /* 0x000000ffff0b7224 */ /* 0x000fe400078e0a0b */
[----:B------:R-:W-:Y:S02]  /*8170*/  IMAD R212, R6, R13, R212 ;  /* 0x0000000d06d47224 */ /* 0x000fe400078e02d4 */
[--C-:B------:R-:W-:Y:S02]  /*8180*/  @!P4 IMAD.IADD R210, R210, 0x1, -R6.reuse ;  /* 0x00000001d2d2c824 */ /* 0x100fe400078e0a06 */
[----:B------:R-:W-:Y:S01]  /*8190*/  @!P1 IMAD.IADD R208, R208, 0x1, -R6 ;  /* 0x00000001d0d09824 */ /* 0x000fe200078e0a06 */
[C---:B------:R-:W-:Y:S01]  /*81a0*/  ISETP.GT.U32.AND P1, PT, R6.reuse, R212, PT ;  /* 0x000000d40600720c */ /* 0x040fe20003f24070 */
[C---:B------:R-:W-:Y:S01]  /*81b0*/  IMAD R216, R6.reuse, R11, R216 ;  /* 0x0000000b06d87224 */ /* 0x040fe200078e02d8 */
[----:B------:R-:W-:Y:S01]  /*81c0*/  ISETP.GT.U32.AND P4, PT, R6, R210, PT ;  /* 0x000000d20600720c */ /* 0x000fe20003f84070 */
[----:B------:R-:W-:-:S02]  /*81d0*/  @!P6 IMAD.MOV R208, RZ, RZ, -R208 ;  /* 0x000000ffffd0e224 */ /* 0x000fc400078e0ad0 */
[----:B------:R-:W-:Y:S01]  /*81e0*/  IMAD.HI.U32 R12, R7, R214, RZ ;  /* 0x000000d6070c7227 */ /* 0x000fe200078e00ff */
[----:B------:R-:W-:-:S03]  /*81f0*/  ISETP.GT.U32.AND P6, PT, R6, R216, PT ;  /* 0x000000d80600720c */ /* 0x000fc60003fc4070 */
[----:B------:R-:W-:Y:S01]  /*8200*/  IMAD.MOV R13, RZ, RZ, -R12 ;  /* 0x000000ffff0d7224 */ /* 0x000fe200078e0a0c */
[----:B------:R-:W-:Y:S01]  /*8210*/  LOP3.LUT R12, R8, 0x62, RZ, 0xfc, !PT ;  /* 0x00000062080c7812 */ /* 0x000fe200078efcff */
[----:B------:R-:W-:Y:S01]  /*8220*/  @!P3 IMAD.MOV R206, RZ, RZ, -R206 ;  /* 0x000000ffffceb224 */ /* 0x000fe200078e0ace */
[----:B------:R-:W-:Y:S01]  /*8230*/  ISETP.GE.AND P3, PT, R14, RZ, PT ;  /* 0x000000ff0e00720c */ /* 0x000fe20003f66270 */
[----:B------:R-:W-:Y:S01]  /*8240*/  VIADD R10, R9, 0x5e ;  /* 0x0000005e090a7836 */ /* 0x000fe20000000000 */
[----:B------:R-:W-:Y:S01]  /*8250*/  IABS R218, R12 ;  /* 0x0000000c00da7213 */ /* 0x000fe20000000000 */
[--C-:B------:R-:W-:Y:S01]  /*8260*/  @!P1 IMAD.IADD R212, R212, 0x1, -R6.reuse ;  /* 0x00000001d4d49824 */ /* 0x100fe200078e0a06 */
[----:B------:R-:W-:Y:S01]  /*8270*/  LOP3.LUT R14, R8, 0x60, RZ, 0xfc, !PT ;  /* 0x00000060080e7812 */ /* 0x000fe200078efcff */
[----:B------:R-:W-:Y:S01]  /*8280*/  @!P4 IMAD.IADD R210, R210, 0x1, -R6 ;  /* 0x00000001d2d2c824 */ /* 0x000fe200078e0a06 */
[----:B------:R-:W-:Y:S01]  /*8290*/  ISETP.GE.AND P4, PT, R10, RZ, PT ;  /* 0x000000ff0a00720c */ /* 0x000fe20003f86270 */
[----:B------:R-:W-:Y:S01]  /*82a0*/  IMAD R214, R6, R13, R214 ;  /* 0x0000000d06d67224 */ /* 0x000fe200078e02d6 */
[----:B------:R-:W-:Y:S01]  /*82b0*/  IABS R222, R10 ;  /* 0x0000000a00de7213 */ /* 0x000fe20000000000 */
[----:B------:R-:W-:Y:S01]  /*82c0*/  @!P6 IMAD.IADD R216, R216, 0x1, -R6 ;  /* 0x00000001d8d8e824 */ /* 0x000fe200078e0a06 */
[----:B------:R-:W-:Y:S01]  /*82d0*/  IABS R220, R14 ;  /* 0x0000000e00dc7213 */ /* 0x000fe20000000000 */
[----:B------:R-:W-:Y:S01]  /*82e0*/  IMAD.HI.U32 R10, R7, R218, RZ ;  /* 0x000000da070a7227 */ /* 0x000fe200078e00ff */
[----:B------:R-:W-:-:S02]  /*82f0*/  ISETP.GT.U32.AND P6, PT, R6, R212, PT ;  /* 0x000000d40600720c */ /* 0x000fc40003fc4070 */
[----:B------:R-:W-:Y:S01]  /*8300*/  ISETP.GT.U32.AND P1, PT, R6, R214, PT ;  /* 0x000000d60600720c */ /* 0x000fe20003f24070 */
[----:B------:R-:W-:Y:S02]  /*8310*/  IMAD.MOV R11, RZ, RZ, -R10 ;  /* 0x000000ffff0b7224 */ /* 0x000fe400078e0a0a */
[----:B------:R-:W-:-:S04]  /*8320*/  IMAD.HI.U32 R10, R7, R220, RZ ;  /* 0x000000dc070a7227 */ /* 0x000fc800078e00ff */
[----:B------:R-:W-:Y:S02]  /*8330*/  IMAD.MOV R13, RZ, RZ, -R10 ;  /* 0x000000ffff0d7224 */ /* 0x000fe400078e0a0a */
[----:B------:R-:W-:Y:S02]  /*8340*/  IMAD R218, R6, R11, R218 ;  /* 0x0000000b06da7224 */ /* 0x000fe400078e02da */
[----:B------:R-:W-:Y:S02]  /*8350*/  @!P6 IMAD.IADD R212, R212, 0x1, -R6 ;  /* 0x00000001d4d4e824 */ /* 0x000fe400078e0a06 */
[----:B------:R-:W-:Y:S01]  /*8360*/  IMAD R220, R6, R13, R220 ;  /* 0x0000000d06dc7224 */ /* 0x000fe200078e02dc */
[----:B------:R-:W-:Y:S01]  /*8370*/  LOP3.LUT R13, R8, 0x5a, RZ, 0xfc, !PT ;  /* 0x0000005a080d7812 */ /* 0x000fe200078efcff */
[----:B------:R-:W-:Y:S01]  /*8380*/  @!P1 IMAD.IADD R214, R214, 0x1, -R6 ;  /* 0x00000001d6d69824 */ /* 0x000fe200078e0a06 */
[C---:B------:R-:W-:Y:S01]  /*8390*/  ISETP.GT.U32.AND P1, PT, R6.reuse, R216, PT ;  /* 0x000000d80600720c */ /* 0x040fe20003f24070 */
[----:B------:R-:W-:Y:S01]  /*83a0*/  @!P2 IMAD.MOV R212, RZ, RZ, -R212 ;  /* 0x000000ffffd4a224 */ /* 0x000fe200078e0ad4 */
[C---:B------:R-:W-:Y:S01]  /*83b0*/  ISETP.GT.U32.AND P2, PT, R6.reuse, R220, PT ;  /* 0x000000dc0600720c */ /* 0x040fe20003f44070 */
[----:B------:R-:W-:Y:S01]  /*83c0*/  IMAD.HI.U32 R11, R7, R222, RZ ;  /* 0x000000de070b7227 */ /* 0x000fe200078e00ff */
[----:B------:R-:W-:-:S02]  /*83d0*/  ISETP.GT.U32.AND P6, PT, R6, R218, PT ;  /* 0x000000da0600720c */ /* 0x000fc40003fc4070 */
[----:B------:R-:W-:Y:S01]  /*83e0*/  IABS R226, R13 ;  /* 0x0000000d00e27213 */ /* 0x000fe20000000000 */
[----:B------:R-:W-:Y:S01]  /*83f0*/  @!P0 IMAD.MOV R210, RZ, RZ, -R210 ;  /* 0x000000ffffd28224 */ /* 0x000fe200078e0ad2 */
[----:B------:R-:W-:Y:S01]  /*8400*/  ISETP.GT.U32.AND P0, PT, R6, R214, PT ;  /* 0x000000d60600720c */ /* 0x000fe20003f04070 */
[----:B------:R-:W-:Y:S02]  /*8410*/  IMAD.MOV R11, RZ, RZ, -R11 ;  /* 0x000000ffff0b7224 */ /* 0x000fe400078e0a0b */
[----:B------:R-:W-:-:S04]  /*8420*/  IMAD.HI.U32 R10, R7, R224, RZ ;  /* 0x000000e0070a7227 */ /* 0x000fc800078e00ff */
[--C-:B------:R-:W-:Y:S02]  /*8430*/  @!P1 IMAD.IADD R216, R216, 0x1, -R6.reuse ;  /* 0x00000001d8d89824 */ /* 0x100fe400078e0a06 */
[----:B------:R-:W-:Y:S02]  /*8440*/  @!P2 IMAD.IADD R220, R220, 0x1, -R6 ;  /* 0x00000001dcdca824 */ /* 0x000fe400078e0a06 */
[C---:B------:R-:W-:Y:S02]  /*8450*/  IMAD R222, R6.reuse, R11, R222 ;  /* 0x0000000b06de7224 */ /* 0x040fe400078e02de */
[----:B------:R-:W-:Y:S01]  /*8460*/  @!P5 IMAD.MOV R216, RZ, RZ, -R216 ;  /* 0x000000ffffd8d224 */ /* 0x000fe200078e0ad8 */
[C---:B------:R-:W-:Y:S01]  /*8470*/  ISETP.GT.U32.AND P5, PT, R6.reuse, R220, PT ;  /* 0x000000dc0600720c */ /* 0x040fe20003fa4070 */
[----:B------:R-:W-:Y:S01]  /*8480*/  IMAD.MOV R11, RZ, RZ, -R10 ;  /* 0x000000ffff0b7224 */ /* 0x000fe200078e0a0a */
[----:B------:R-:W-:Y:S01]  /*8490*/  ISETP.GT.U32.AND P1, PT, R6, R222, PT ;  /* 0x000000de0600720c */ /* 0x000fe20003f24070 */
[----:B------:R-:W-:-:S04]  /*84a0*/  IMAD.HI.U32 R10, R7, R226, RZ ;  /* 0x000000e2070a7227 */ /* 0x000fc800078e00ff */
[----:B------:R-:W-:Y:S02]  /*84b0*/  IMAD R224, R6, R11, R224 ;  /* 0x0000000b06e07224 */ /* 0x000fe400078e02e0 */
[----:B------:R-:W-:Y:S02]  /*84c0*/  IMAD.MOV R11, RZ, RZ, -R10 ;  /* 0x000000ffff0b7224 */ /* 0x000fe400078e0a0a */
[--C-:B------:R-:W-:Y:S01]  /*84d0*/  @!P0 IMAD.IADD R214, R214, 0x1, -R6.reuse ;  /* 0x00000001d6d68824 */ /* 0x100fe200078e0a06 */
[----:B------:R-:W-:Y:S01]  /*84e0*/  ISETP.GE.AND P0, PT, R12, RZ, PT ;  /* 0x000000ff0c00720c */ /* 0x000fe20003f06270 */
[----:B------:R-:W-:Y:S01]  /*84f0*/  @!P6 IMAD.IADD R218, R218, 0x1, -R6 ;  /* 0x00000001dadae824 */ /* 0x000fe200078e0a06 */
[----:B------:R-:W-:Y:S01]  /*8500*/  LOP3.LUT R12, R8, 0x58, RZ, 0xfc, !PT ;  /* 0x00000058080c7812 */ /* 0x000fe200078efcff */
[----:B------:R-:W-:Y:S01]  /*8510*/  IMAD R226, R6, R11, R226 ;  /* 0x0000000b06e27224 */ /* 0x000fe200078e02e2 */
[----:B------:R-:W-:Y:S01]  /*8520*/  ISETP.GE.AND P6, PT, R14, RZ, PT ;  /* 0x000000ff0e00720c */ /* 0x000fe20003fc6270 */
[----:B------:R-:W-:Y:S01]  /*8530*/  @!P3 IMAD.MOV R214, RZ, RZ, -R214 ;  /* 0x000000ffffd6b224 */ /* 0x000fe200078e0ad6 */
[----:B------:R-:W-:Y:S01]  /*8540*/  IABS R228, R12 ;  /* 0x0000000c00e47213 */ /* 0x000fe20000000000 */
[--C-:B------:R-:W-:Y:S01]  /*8550*/  @!P5 IMAD.IADD R220, R220, 0x1, -R6.reuse ;  /* 0x00000001dcdcd824 */ /* 0x100fe200078e0a06 */
[----:B------:R-:W-:Y:S01]  /*8560*/  ISETP.GT.U32.AND P2, PT, R6, R218, PT ;  /* 0x000000da0600720c */ /* 0x000fe20003f44070 */
[----:B------:R-:W-:Y:S01]  /*8570*/  @!P1 IMAD.IADD R222, R222, 0x1, -R6 ;  /* 0x00000001dede9824 */ /* 0x000fe200078e0a06 */
[C---:B------:R-:W-:Y:S01]  /*8580*/  ISETP.GT.U32.AND P3, PT, R6.reuse, R224, PT ;  /* 0x000000e00600720c */ /* 0x040fe20003f64070 */
[----:B------:R-:W-:Y:S01]  /*8590*/  IMAD.HI.U32 R10, R7, R228, RZ ;  /* 0x000000e4070a7227 */ /* 0x000fe200078e00ff */
[----:B------:R-:W-:-:S02]  /*85a0*/  ISETP.GT.U32.AND P5, PT, R6, R226, PT ;  /* 0x000000e20600720c */ /* 0x000fc40003fa4070 */
[----:B------:R-:W-:Y:S01]  /*85b0*/  LOP3.LUT R14, R8, 0x56, RZ, 0xfc, !PT ;  /* 0x00000056080e7812 */ /* 0x000fe200078efcff */
[----:B------:R-:W-:Y:S01]  /*85c0*/  IMAD.MOV R11, RZ, RZ, -R10 ;  /* 0x000000ffff0b7224 */ /* 0x000fe200078e0a0a */
[C---:B------:R-:W-:Y:S01]  /*85d0*/  ISETP.GT.U32.AND P1, PT, R6.reuse, R222, PT ;  /* 0x000000de0600720c */ /* 0x040fe20003f24070 */
[----:B------:R-:W-:Y:S01]  /*85e0*/  @!P6 IMAD.MOV R220, RZ, RZ, -R220 ;  /* 0x000000ffffdce224 */ /* 0x000fe200078e0adc */
[----:B------:R-:W-:Y:S01]  /*85f0*/  IABS R230, R14 ;  /* 0x0000000e00e67213 */ /* 0x000fe20000000000 */
[----:B------:R-:W-:Y:S02]  /*8600*/  IMAD R228, R6, R11, R228 ;  /* 0x0000000b06e47224 */ /* 0x000fe400078e02e4 */
[--C-:B------:R-:W-:Y:S01]  /*8610*/  @!P2 IMAD.IADD R218, R218, 0x1, -R6.reuse ;  /* 0x00000001dadaa824 */ /* 0x100fe200078e0a06 */
[----:B------:R-:W-:Y:S01]  /*8620*/  ISETP.GE.AND P2, PT, R15, RZ, PT ;  /* 0x000000ff0f00720c */ /* 0x000fe20003f46270 */
[--C-:B------:R-:W-:Y:S01]  /*8630*/  @!P3 IMAD.IADD R224, R224, 0x1, -R6.reuse ;  /* 0x00000001e0e0b824 */ /* 0x100fe200078e0a06 */
[----:B------:R-:W-:Y:S01]  /*8640*/  ISETP.GT.U32.AND P6, PT, R6, R228, PT ;  /* 0x000000e40600720c */ /* 0x000fe20003fc4070 */
[----:B------:R-:W-:Y:S01]  /*8650*/  @!P5 IMAD.IADD R226, R226, 0x1, -R6 ;  /* 0x00000001e2e2d824 */ /* 0x000fe200078e0a06 */
[----:B------:R-:W-:Y:S01]  /*8660*/  ISETP.GE.AND P3, PT, R12, RZ, PT ;  /* 0x000000ff0c00720c */ /* 0x000fe20003f66270 */
[----:B------:R-:W-:Y:S01]  /*8670*/  @!P0 IMAD.MOV R218, RZ, RZ, -R218 ;  /* 0x000000ffffda8224 */ /* 0x000fe200078e0ada */
[C---:B------:R-:W-:Y:S01]  /*8680*/  ISETP.GT.U32.AND P0, PT, R6.reuse, R224, PT ;  /* 0x000000e00600720c */ /* 0x040fe20003f04070 */
[----:B------:R-:W-:Y:S01]  /*8690*/  IMAD.HI.U32 R10, R7, R230, RZ ;  /* 0x000000e6070a7227 */ /* 0x000fe200078e00ff */
[----:B------:R-:W-:-:S02]  /*86a0*/  ISETP.GT.U32.AND P5, PT, R6, R226, PT ;  /* 0x000000e20600720c */ /* 0x000fc40003fa4070 */
[C---:B------:R-:W-:Y:S01]  /*86b0*/  LOP3.LUT R12, R8.reuse, 0x54, RZ, 0xfc, !PT ;  /* 0x00000054080c7812 */ /* 0x040fe200078efcff */
[----:B------:R-:W-:Y:S01]  /*86c0*/  IMAD.MOV R11, RZ, RZ, -R10 ;  /* 0x000000ffff0b7224 */ /* 0x000fe200078e0a0a */
[----:B------:R-:W-:Y:S01]  /*86d0*/  LOP3.LUT R15, R8, 0x48, RZ, 0xfc, !PT ;  /* 0x00000048080f7812 */ /* 0x000fe200078efcff */
[----:B------:R-:W-:Y:S01]  /*86e0*/  @!P1 IMAD.IADD R222, R222, 0x1, -R6 ;  /* 0x00000001dede9824 */ /* 0x000fe200078e0a06 */
[----:B------:R-:W-:Y:S01]  /*86f0*/  IABS R232, R12 ;  /* 0x0000000c00e87213 */ /* 0x000fe20000000000 */
[----:B------:R-:W-:Y:S01]  /*8700*/  IMAD R230, R6, R11, R230 ;  /* 0x0000000b06e67224 */ /* 0x000fe200078e02e6 */
[----:B------:R-:W-:Y:S01]  /*8710*/  LOP3.LUT R11, R8, 0x52, RZ, 0xfc, !PT ;  /* 0x00000052080b7812 */ /* 0x000fe200078efcff */
[--C-:B------:R-:W-:Y:S01]  /*8720*/  @!P6 IMAD.IADD R228, R228, 0x1, -R6.reuse ;  /* 0x00000001e4e4e824 */ /* 0x100fe200078e0a06 */
[----:B------:R-:W-:Y:S01]  /*8730*/  ISETP.GE.AND P1, PT, R13, RZ, PT ;  /* 0x000000ff0d00720c */ /* 0x000fe20003f26270 */
[--C-:B------:R-:W-:Y:S01]  /*8740*/  @!P0 IMAD.IADD R224, R224, 0x1, -R6.reuse ;  /* 0x00000001e0e08824 */ /* 0x100fe200078e0a06 */
[----:B------:R-:W-:Y:S01]  /*8750*/  ISETP.GE.AND P6, PT, R11, RZ, PT ;  /* 0x000000ff0b00720c */ /* 0x000fe20003fc6270 */
[----:B------:R-:W-:Y:S01]  /*8760*/  @!P5 IMAD.IADD R226, R226, 0x1, -R6 ;  /* 0x00000001e2e2d824 */ /* 0x000fe200078e0a06 */
[C---:B------:R-:W-:Y:S01]  /*8770*/  ISETP.GT.U32.AND P5, PT, R6.reuse, R230, PT ;  /* 0x000000e60600720c */ /* 0x040fe20003fa4070 */
[----:B------:R-:W-:Y:S01]  /*8780*/  @!P2 IMAD.MOV R224, RZ, RZ, -R224 ;  /* 0x000000ffffe0a224 */ /* 0x000fe200078e0ae0 */
[----:B------:R-:W-:Y:S01]  /*8790*/  ISETP.GT.U32.AND P2, PT, R6, R228, PT ;  /* 0x000000e40600720c */ /* 0x000fe20003f44070 */
[----:B------:R-:W-:Y:S01]  /*87a0*/  IMAD.HI.U32 R10, R7, R232, RZ ;  /* 0x000000e8070a7227 */ /* 0x000fe200078e00ff */
[----:B------:R-:W-:-:S02]  /*87b0*/  IABS R234, R11 ;  /* 0x0000000b00ea7213 */ /* 0x000fc40000000000 */
[----:B------:R-:W-:Y:S01]  /*87c0*/  ISETP.GE.AND P0, PT, R12, RZ, PT ;  /* 0x000000ff0c00720c */ /* 0x000fe20003f06270 */
[----:B------:R-:W-:Y:S01]  /*87d0*/  IMAD.MOV R11, RZ, RZ, -R10 ;  /* 0x000000ffff0b7224 */ /* 0x000fe200078e0a0a */
[----:B------:R-:W-:Y:S01]  /*87e0*/  LOP3.LUT R12, R8, 0x50, RZ, 0xfc, !PT ;  /* 0x00000050080c7812 */ /* 0x000fe200078efcff */
[----:B------:R-:W-:Y:S01]  /*87f0*/  IMAD.HI.U32 R10, R7, R234, RZ ;  /* 0x000000ea070a7227 */ /* 0x000fe200078e00ff */
[----:B------:R-:W-:Y:S02]  /*8800*/  IABS R244, R15 ;  /* 0x0000000f00f47213 */ /* 0x000fe40000000000 */
[----:B------:R-:W-:Y:S01]  /*8810*/  IABS R236, R12 ;  /* 0x0000000c00ec7213 */ /* 0x000fe20000000000 */
[----:B------:R-:W-:Y:S02]  /*8820*/  @!P5 IMAD.IADD R230, R230, 0x1, -R6 ;  /* 0x00000001e6e6d824 */ /* 0x000fe400078e0a06 */
[----:B------:R-:W-:Y:S02]  /*8830*/  IMAD R232, R6, R11, R232 ;  /* 0x0000000b06e87224 */ /* 0x000fe400078e02e8 */
[----:B------:R-:W-:Y:S01]  /*8840*/  @!P2 IMAD.IADD R228, R228, 0x1, -R6 ;  /* 0x00000001e4e4a824 */ /* 0x000fe200078e0a06 */
[----:B------:R-:W-:Y:S01]  /*8850*/  ISETP.GT.U32.AND P5, PT, R6, R230, PT ;  /* 0x000000e60600720c */ /* 0x000fe20003fa4070 */
[----:B------:R-:W-:-:S02]  /*8860*/  IMAD.MOV R13, RZ, RZ, -R10 ;  /* 0x000000ffff0d7224 */ /* 0x000fc400078e0a0a */
[----:B------:R-:W-:Y:S01]  /*8870*/  @!P3 IMAD.MOV R228, RZ, RZ, -R228 ;  /* 0x000000ffffe4b224 */ /* 0x000fe200078e0ae4 */
[C---:B------:R-:W-:Y:S01]  /*8880*/  ISETP.GT.U32.AND P3, PT, R6.reuse, R232, PT ;  /* 0x000000e80600720c */ /* 0x040fe20003f64070 */
[----:B------:R-:W-:Y:S02]  /*8890*/  IMAD R234, R6, R13, R234 ;  /* 0x0000000d06ea7224 */ /* 0x000fe400078e02ea */
[----:B------:R-:W-:Y:S01]  /*88a0*/  @!P1 IMAD.MOV R226, RZ, RZ, -R226 ;  /* 0x000000ffffe29224 */ /* 0x000fe200078e0ae2 */
[----:B------:R-:W-:Y:S01]  /*88b0*/  ISETP.GE.AND P1, PT, R12, RZ, PT ;  /* 0x000000ff0c00720c */ /* 0x000fe20003f26270 */
[----:B------:R-:W-:Y:S01]  /*88c0*/  @!P4 IMAD.MOV R222, RZ, RZ, -R222 ;  /* 0x000000ffffdec224 */ /* 0x000fe200078e0ade */
[----:B------:R-:W-:Y:S01]  /*88d0*/  ISETP.GE.AND P4, PT, R14, RZ, PT ;  /* 0x000000ff0e00720c */ /* 0x000fe20003f86270 */
[----:B------:R-:W-:Y:S01]  /*88e0*/  VIADD R12, R9, 0x4e ;  /* 0x0000004e090c7836 */ /* 0x000fe20000000000 */
[----:B------:R-:W-:Y:S01]  /*88f0*/  LOP3.LUT R14, R8, 0x4a, RZ, 0xfc, !PT ;  /* 0x0000004a080e7812 */ /* 0x000fe200078efcff */
[----:B------:R-:W-:Y:S01]  /*8900*/  @!P5 IMAD.IADD R230, R230, 0x1, -R6 ;  /* 0x00000001e6e6d824 */ /* 0x000fe200078e0a06 */
[----:B------:R-:W-:Y:S01]  /*8910*/  ISETP.GT.U32.AND P5, PT, R6, R234, PT ;  /* 0x000000ea0600720c */ /* 0x000fe20003fa4070 */
[----:B------:R-:W-:Y:S01]  /*8920*/  IMAD.HI.U32 R11, R7, R236, RZ ;  /* 0x000000ec070b7227 */ /* 0x000fe200078e00ff */
[----:B------:R-:W-:-:S02]  /*8930*/  IABS R238, R12 ;  /* 0x0000000c00ee7213 */ /* 0x000fc40000000000 */
[----:B------:R-:W-:Y:S01]  /*8940*/  ISETP.GE.AND P2, PT, R12, RZ, PT ;  /* 0x000000ff0c00720c */ /* 0x000fe20003f46270 */
[----:B------:R-:W-:Y:S01]  /*8950*/  @!P3 IMAD.IADD R232, R232, 0x1, -R6 ;  /* 0x00000001e8e8b824 */ /* 0x000fe200078e0a06 */
[----:B------:R-:W-:Y:S01]  /*8960*/  LOP3.LUT R12, R8, 0x4c, RZ, 0xfc, !PT ;  /* 0x0000004c080c7812 */ /* 0x000fe200078efcff */
[----:B------:R-:W-:Y:S01]  /*8970*/  IMAD.MOV R11, RZ, RZ, -R11 ;  /* 0x000000ffff0b7224 */ /* 0x000fe200078e0a0b */
[----:B------:R-:W-:Y:S01]  /*8980*/  IABS R242, R14 ;  /* 0x0000000e00f27213 */ /* 0x000fe20000000000 */
[----:B------:R-:W-:Y:S01]  /*8990*/  IMAD.HI.U32 R10, R7, R238, RZ ;  /* 0x000000ee070a7227 */ /* 0x000fe200078e00ff */
[C---:B------:R-:W-:Y:S02]  /*89a0*/  ISETP.GT.U32.AND P3, PT, R6.reuse, R232, PT ;  /* 0x000000e80600720c */ /* 0x040fe40003f64070 */
[----:B------:R-:W-:Y:S01]  /*89b0*/  IABS R240, R12 ;  /* 0x0000000c00f07213 */ /* 0x000fe20000000000 */
[----:B------:R-:W-:Y:S02]  /*89c0*/  IMAD R236, R6, R11, R236 ;  /* 0x0000000b06ec7224 */ /* 0x000fe400078e02ec */
[----:B------:R-:W-:-:S02]  /*89d0*/  IMAD.MOV R11, RZ, RZ, -R10 ;  /* 0x000000ffff0b7224 */ /* 0x000fc400078e0a0a */
[----:B------:R-:W-:Y:S01]  /*89e0*/  @!P4 IMAD.MOV R230, RZ, RZ, -R230 ;  /* 0x000000ffffe6c224 */ /* 0x000fe200078e0ae6 */
[----:B------:R-:W-:Y:S01]  /*89f0*/  ISETP.GT.U32.AND P4, PT, R6, R236, PT ;  /* 0x000000ec0600720c */ /* 0x000fe20003f84070 */
[----:B------:R-:W-:Y:S02]  /*8a00*/  @!P5 IMAD.IADD R234, R234, 0x1, -R6 ;  /* 0x00000001eaead824 */ /* 0x000fe400078e0a06 */
[C---:B------:R-:W-:Y:S02]  /*8a10*/  IMAD R238, R6.reuse, R11, R238 ;  /* 0x0000000b06ee7224 */ /* 0x040fe400078e02ee */
[----:B------:R-:W-:Y:S01]  /*8a20*/  IMAD.HI.U32 R10, R7, R240, RZ ;  /* 0x000000f0070a7227 */ /* 0x000fe200078e00ff */
[----:B------:R-:W-:-:S03]  /*8a30*/  ISETP.GT.U32.AND P5, PT, R6, R234, PT ;  /* 0x000000ea0600720c */ /* 0x000fc60003fa4070 */
[----:B------:R-:W-:Y:S01]  /*8a40*/  @!P3 IMAD.IADD R232, R232, 0x1, -R6 ;  /* 0x00000001e8e8b824 */ /* 0x000fe200078e0a06 */
[----:B------:R-:W-:Y:S01]  /*8a50*/  ISETP.GT.U32.AND P3, PT, R6, R238, PT ;  /* 0x000000ee0600720c */ /* 0x000fe20003f64070 */
[----:B------:R-:W-:Y:S02]  /*8a60*/  IMAD.MOV R11, RZ, RZ, -R10 ;  /* 0x000000ffff0b7224 */ /* 0x000fe400078e0a0a */
[----:B------:R-:W-:Y:S02]  /*8a70*/  @!P4 IMAD.IADD R236, R236, 0x1, -R6 ;  /* 0x00000001ececc824 */ /* 0x000fe400078e0a06 */
[C---:B------:R-:W-:Y:S02]  /*8a80*/  IMAD R240, R6.reuse, R11, R240 ;  /* 0x0000000b06f07224 */ /* 0x040fe400078e02f0 */
[----:B------:R-:W-:Y:S01]  /*8a90*/  IMAD.HI.U32 R10, R7, R242, RZ ;  /* 0x000000f2070a7227 */ /* 0x000fe200078e00ff */
[----:B------:R-:W-:-:S03]  /*8aa0*/  ISETP.GT.U32.AND P4, PT, R6, R236, PT ;  /* 0x000000ec0600720c */ /* 0x000fc60003f84070 */
[--C-:B------:R-:W-:Y:S01]  /*8ab0*/  @!P5 IMAD.IADD R234, R234, 0x1, -R6.reuse ;  /* 0x00000001eaead824 */ /* 0x100fe200078e0a06 */
[----:B------:R-:W-:Y:S01]  /*8ac0*/  ISETP.GT.U32.AND P5, PT, R6, R240, PT ;  /* 0x000000f00600720c */ /* 0x000fe20003fa4070 */
[----:B------:R-:W-:Y:S01]  /*8ad0*/  @!P3 IMAD.IADD R238, R238, 0x1, -R6 ;  /* 0x00000001eeeeb824 */ /* 0x000fe200078e0a06 */
[----:B------:R-:W-:Y:S01]  /*8ae0*/  ISETP.GE.AND P3, PT, R12, RZ, PT ;  /* 0x000000ff0c00720c */ /* 0x000fe20003f66270 */
[----:B------:R-:W-:Y:S01]  /*8af0*/  IMAD.MOV R11, RZ, RZ, -R10 ;  /* 0x000000ffff0b7224 */ /* 0x000fe200078e0a0a */
[----:B------:R-:W-:Y:S01]  /*8b00*/  LOP3.LUT R12, R8, 0x44, RZ, 0xfc, !PT ;  /* 0x00000044080c7812 */ /* 0x000fe200078efcff */
[----:B------:R-:W-:Y:S01]  /*8b10*/  @!P0 IMAD.MOV R232, RZ, RZ, -R232 ;  /* 0x000000ffffe88224 */ /* 0x000fe200078e0ae8 */
[C---:B------:R-:W-:Y:S01]  /*8b20*/  ISETP.GT.U32.AND P0, PT, R6.reuse, R238, PT ;  /* 0x000000ee0600720c */ /* 0x040fe20003f04070 */
[----:B------:R-:W-:Y:S01]  /*8b30*/  IMAD R242, R6, R11, R242 ;  /* 0x0000000b06f27224 */ /* 0x000fe200078e02f2 */
[----:B------:R-:W-:Y:S01]  /*8b40*/  IABS R248, R12 ;  /* 0x0000000c00f87213 */ /* 0x000fe20000000000 */
[----:B------:R-:W-:-:S04]  /*8b50*/  IMAD.HI.U32 R11, R7, R246, RZ ;  /* 0x000000f6070b7227 */ /* 0x000fc800078e00ff */
[--C-:B------:R-:W-:Y:S01]  /*8b60*/  @!P4 IMAD.IADD R236, R236, 0x1, -R6.reuse ;  /* 0x00000001ececc824 */ /* 0x100fe200078e0a06 */
[----:B------:R-:W-:Y:S01]  /*8b70*/  ISETP.GT.U32.AND P4, PT, R6, R242, PT ;  /* 0x000000f20600720c */ /* 0x000fe20003f84070 */
[----:B------:R-:W-:Y:S01]  /*8b80*/  @!P5 IMAD.IADD R240, R240, 0x1, -R6 ;  /* 0x00000001f0f0d824 */ /* 0x000fe200078e0a06 */
[----:B------:R-:W-:Y:S01]  /*8b90*/  ISETP.GE.AND P5, PT, R14, RZ, PT ;  /* 0x000000ff0e00720c */ /* 0x000fe20003fa6270 */
[----:B------:R-:W-:Y:S01]  /*8ba0*/  IMAD.MOV R11, RZ, RZ, -R11 ;  /* 0x000000ffff0b7224 */ /* 0x000fe200078e0a0b */
[----:B------:R-:W-:Y:S01]  /*8bb0*/  LOP3.LUT R14, R8, 0x3c, RZ, 0xfc, !PT ;  /* 0x0000003c080e7812 */ /* 0x000fe200078efcff */
[----:B------:R-:W-:Y:S01]  /*8bc0*/  @!P6 IMAD.MOV R234, RZ, RZ, -R234 ;  /* 0x000000ffffeae224 */ /* 0x000fe200078e0aea */
[----:B------:R-:W-:Y:S01]  /*8bd0*/  ISETP.GT.U32.AND P6, PT, R6, R240, PT ;  /* 0x000000f00600720c */ /* 0x000fe20003fc4070 */
[----:B------:R-:W-:-:S04]  /*8be0*/  IMAD.HI.U32 R10, R7, R244, RZ ;  /* 0x000000f4070a7227 */ /* 0x000fc800078e00ff */
[----:B------:R-:W-:Y:S02]  /*8bf0*/  IMAD R246, R6, R11, R246 ;  /* 0x0000000b06f67224 */ /* 0x000fe400078e02f6 */
[----:B------:R-:W-:Y:S02]  /*8c00*/  @!P0 IMAD.IADD R238, R238, 0x1, -R6 ;  /* 0x00000001eeee8824 */ /* 0x000fe400078e0a06 */
[----:B------:R-:W-:Y:S02]  /*8c10*/  IMAD.MOV R13, RZ, RZ, -R10 ;  /* 0x000000ffff0d7224 */ /* 0x000fe400078e0a0a */
[----:B------:R-:W-:-:S04]  /*8c20*/  IMAD.HI.U32 R10, R7, R248, RZ ;  /* 0x000000f8070a7227 */ /* 0x000fc800078e00ff */
[----:B------:R-:W-:Y:S01]  /*8c30*/  @!P2 IMAD.MOV R238, RZ, RZ, -R238 ;  /* 0x000000ffffeea224 */ /* 0x000fe200078e0aee */
[----:B------:R-:W-:Y:S01]  /*8c40*/  ISETP.GT.U32.AND P2, PT, R6, R246, PT ;  /* 0x000000f60600720c */ /* 0x000fe20003f44070 */
[----:B------:R-:W-:Y:S02]  /*8c50*/  @!P4 IMAD.IADD R242, R242, 0x1, -R6 ;  /* 0x00000001f2f2c824 */ /* 0x000fe400078e0a06 */
[----:B------:R-:W-:Y:S02]  /*8c60*/  IMAD.MOV R11, RZ, RZ, -R10 ;  /* 0x000000ffff0b7224 */ /* 0x000fe400078e0a0a */
[----:B------:R-:W-:Y:S01]  /*8c70*/  @!P6 IMAD.IADD R240, R240, 0x1, -R6 ;  /* 0x00000001f0f0e824 */ /* 0x000fe200078e0a06 */
[C---:B------:R-:W-:Y:S01]  /*8c80*/  ISETP.GT.U32.AND P4, PT, R6.reuse, R242, PT ;  /* 0x000000f20600720c */ /* 0x040fe20003f84070 */
[----:B------:R-:W-:Y:S01]  /*8c90*/  IMAD R248, R6, R11, R248 ;  /* 0x0000000b06f87224 */ /* 0x000fe200078e02f8 */
[----:B------:R-:W-:Y:S01]  /*8ca0*/  ISETP.GE.AND P6, PT, R16, RZ, PT ;  /* 0x000000ff1000720c */ /* 0x000fe20003fc6270 */
[----:B------:R-:W-:Y:S01]  /*8cb0*/  IMAD R244, R6, R13, R244 ;  /* 0x0000000d06f47224 */ /* 0x000fe200078e02f4 */
[----:B------:R-:W-:Y:S01]  /*8cc0*/  LOP3.LUT R13, R8, 0x42, RZ, 0xfc, !PT ;  /* 0x00000042080d7812 */ /* 0x000fe200078efcff */
[----:B------:R-:W-:Y:S01]  /*8cd0*/  @!P3 IMAD.MOV R240, RZ, RZ, -R240 ;  /* 0x000000fffff0b224 */ /* 0x000fe200078e0af0 */
[----:B------:R-:W-:Y:S01]  /*8ce0*/  ISETP.GT.U32.AND P3, PT, R6, R248, PT ;  /* 0x000000f80600720c */ /* 0x000fe20003f64070 */
[----:B------:R-:W-:Y:S01]  /*8cf0*/  @!P2 IMAD.IADD R246, R246, 0x1, -R6 ;  /* 0x00000001f6f6a824 */ /* 0x000fe200078e0a06 */
[----:B------:R-:W-:Y:S01]  /*8d00*/  IABS R250, R13 ;  /* 0x0000000d00fa7213 */ /* 0x000fe20000000000 */
[----:B------:R-:W-:Y:S01]  /*8d10*/  @!P1 IMAD.MOV R236, RZ, RZ, -R236 ;  /* 0x000000ffffec9224 */ /* 0x000fe200078e0aec */
[----:B------:R-:W-:-:S02]  /*8d20*/  ISETP.GT.U32.AND P0, PT, R6, R244, PT ;  /* 0x000000f40600720c */ /* 0x000fc40003f04070 */
[----:B------:R-:W-:Y:S01]  /*8d30*/  ISETP.GT.U32.AND P2, PT, R6, R246, PT ;  /* 0x000000f60600720c */ /* 0x000fe20003f44070 */
[----:B------:R-:W-:Y:S01]  /*8d40*/  @!P4 IMAD.IADD R242, R242, 0x1, -R6 ;  /* 0x00000001f2f2c824 */ /* 0x000fe200078e0a06 */
[----:B------:R-:W-:Y:S01]  /*8d50*/  ISETP.GE.AND P4, PT, R12, RZ, PT ;  /* 0x000000ff0c00720c */ /* 0x000fe20003f86270 */
[----:B------:R-:W-:Y:S01]  /*8d60*/  IMAD.HI.U32 R10, R7, R250, RZ ;  /* 0x000000fa070a7227 */ /* 0x000fe200078e00ff */
[----:B------:R-:W-:Y:S02]  /*8d70*/  LOP3.LUT R12, R8, 0x40, RZ, 0xfc, !PT ;  /* 0x00000040080c7812 */ /* 0x000fe400078efcff */
[----:B------:R-:W-:Y:S01]  /*8d80*/  ISETP.GE.AND P1, PT, R15, RZ, PT ;  /* 0x000000ff0f00720c */ /* 0x000fe20003f26270 */
[----:B------:R-:W-:Y:S01]  /*8d90*/  IMAD.MOV R11, RZ, RZ, -R10 ;  /* 0x000000ffff0b7224 */ /* 0x000fe200078e0a0a */
[----:B------:R-:W-:Y:S01]  /*8da0*/  IABS R252, R12 ;  /* 0x0000000c00fc7213 */ /* 0x000fe20000000000 */
[----:B------:R-:W-:Y:S01]  /*8db0*/  @!P3 IMAD.IADD R248, R248, 0x1, -R6 ;  /* 0x00000001f8f8b824 */ /* 0x000fe200078e0a06 */
[----:B------:R-:W-:Y:S01]  /*8dc0*/  LOP3.LUT R15, R8, 0x3a, RZ, 0xfc, !PT ;  /* 0x0000003a080f7812 */ /* 0x000fe200078efcff */
[----:B------:R-:W-:Y:S01]  /*8dd0*/  IMAD R250, R6, R11, R250 ;  /* 0x0000000b06fa7224 */ /* 0x000fe200078e02fa */
[----:B------:R-:W-:Y:S01]  /*8de0*/  LOP3.LUT R16, R8, 0x36, RZ, 0xfc, !PT ;  /* 0x0000003608107812 */ /* 0x000fe200078efcff */
[----:B------:R-:W-:Y:S01]  /*8df0*/  @!P0 IMAD.IADD R244, R244, 0x1, -R6 ;  /* 0x00000001f4f48824 */ /* 0x000fe200078e0a06 */
[----:B------:R-:W-:Y:S01]  /*8e00*/  ISETP.GT.U32.AND P3, PT, R6, R248, PT ;  /* 0x000000f80600720c */ /* 0x000fe20003f64070 */
[----:B------:R-:W-:Y:S01]  /*8e10*/  IMAD.HI.U32 R10, R7, R252, RZ ;  /* 0x000000fc070a7227 */ /* 0x000fe200078e00ff */
[----:B------:R-:W-:-:S02]  /*8e20*/  IABS R41, R15 ;  /* 0x0000000f00297213 */ /* 0x000fc40000000000 */
[----:B------:R-:W-:Y:S01]  /*8e30*/  ISETP.GT.U32.AND P0, PT, R6, R244, PT ;  /* 0x000000f40600720c */ /* 0x000fe20003f04070 */
[----:B------:R-:W-:Y:S01]  /*8e40*/  @!P2 IMAD.IADD R246, R246, 0x1, -R6 ;  /* 0x00000001f6f6a824 */ /* 0x000fe200078e0a06 */
[C---:B------:R-:W-:Y:S01]  /*8e50*/  ISETP.GT.U32.AND P2, PT, R6.reuse, R250, PT ;  /* 0x000000fa0600720c */ /* 0x040fe20003f44070 */
[----:B------:R-:W-:Y:S01]  /*8e60*/  @!P5 IMAD.MOV R242, RZ, RZ, -R242 ;  /* 0x000000fffff2d224 */ /* 0x000fe200078e0af2 */
[----:B------:R-:W-:Y:S01]  /*8e70*/  ISETP.GE.AND P5, PT, R13, RZ, PT ;  /* 0x000000ff0d00720c */ /* 0x000fe20003fa6270 */
[----:B------:R-:W-:Y:S01]  /*8e80*/  IMAD.MOV R13, RZ, RZ, -R10 ;  /* 0x000000ffff0d7224 */ /* 0x000fe200078e0a0a */
[----:B------:R-:W-:Y:S01]  /*8e90*/  IABS R39, R16 ;  /* 0x0000001000277213 */ /* 0x000fe20000000000 */
[----:B------:R-:W-:Y:S02]  /*8ea0*/  VIADD R11, R9, 0x3e ;  /* 0x0000003e090b7836 */ /* 0x000fe40000000000 */
[----:B------:R-:W-:Y:S02]  /*8eb0*/  IMAD R252, R6, R13, R252 ;  /* 0x0000000d06fc7224 */ /* 0x000fe400078e02fc */
[--C-:B------:R-:W-:Y:S01]  /*8ec0*/  @!P3 IMAD.IADD R248, R248, 0x1, -R6.reuse ;  /* 0x00000001f8f8b824 */ /* 0x100fe200078e0a06 */
[----:B------:R-:W-:Y:S01]  /*8ed0*/  IABS R43, R11 ;  /* 0x0000000b002b7213 */ /* 0x000fe20000000000 */
[--C-:B------:R-:W-:Y:S01]  /*8ee0*/  @!P0 IMAD.IADD R244, R244, 0x1, -R6.reuse ;  /* 0x00000001f4f48824 */ /* 0x100fe200078e0a06 */
[----:B------:R-:W-:Y:S01]  /*8ef0*/  ISETP.GT.U32.AND P3, PT, R6, R252, PT ;  /* 0x000000fc0600720c */ /* 0x000fe20003f64070 */
[----:B------:R-:W-:Y:S01]  /*8f00*/  @!P2 IMAD.IADD R250, R250, 0x1, -R6 ;  /* 0x00000001fafaa824 */ /* 0x000fe200078e0a06 */
[----:B------:R-:W-:Y:S01]  /*8f10*/  ISETP.GE.AND P0, PT, R12, RZ, PT ;  /* 0x000000ff0c00720c */ /* 0x000fe20003f06270 */
[----:B------:R-:W-:Y:S01]  /*8f20*/  IMAD.HI.U32 R10, R7, R43, RZ ;  /* 0x0000002b070a7227 */ /* 0x000fe200078e00ff */
[----:B------:R-:W-:-:S02]  /*8f30*/  IABS R12, R14 ;  /* 0x0000000e000c7213 */ /* 0x000fc40000000000 */
[----:B------:R-:W-:Y:S01]  /*8f40*/  ISETP.GT.U32.AND P2, PT, R6, R250, PT ;  /* 0x000000fa0600720c */ /* 0x000fe20003f44070 */
[----:B------:R-:W-:Y:S01]  /*8f50*/  @!P1 IMAD.MOV R244, RZ, RZ, -R244 ;  /* 0x000000fffff49224 */ /* 0x000fe200078e0af4 */
[----:B------:R-:W-:Y:S01]  /*8f60*/  ISETP.GE.AND P1, PT, R11, RZ, PT ;  /* 0x000000ff0b00720c */ /* 0x000fe20003f26270 */
[----:B------:R-:W-:Y:S02]  /*8f70*/  IMAD.MOV R11, RZ, RZ, -R10 ;  /* 0x000000ffff0b7224 */ /* 0x000fe400078e0a0a */
[----:B------:R-:W-:-:S04]  /*8f80*/  IMAD.HI.U32 R10, R7, R12, RZ ;  /* 0x0000000c070a7227 */ /* 0x000fc800078e00ff */
[----:B------:R-:W-:Y:S02]  /*8f90*/  @!P3 IMAD.IADD R252, R252, 0x1, -R6 ;  /* 0x00000001fcfcb824 */ /* 0x000fe400078e0a06 */
[C---:B------:R-:W-:Y:S02]  /*8fa0*/  IMAD R43, R6.reuse, R11, R43 ;  /* 0x0000000b062b7224 */ /* 0x040fe400078e022b */
[----:B------:R-:W-:Y:S01]  /*8fb0*/  IMAD.MOV R11, RZ, RZ, -R10 ;  /* 0x000000ffff0b7224 */ /* 0x000fe200078e0a0a */
[----:B------:R-:W-:Y:S01]  /*8fc0*/  ISETP.GT.U32.AND P3, PT, R6, R252, PT ;  /* 0x000000fc0600720c */ /* 0x000fe20003f64070 */
[----:B------:R-:W-:-:S04]  /*8fd0*/  IMAD.HI.U32 R10, R7, R41, RZ ;  /* 0x00000029070a7227 */ /* 0x000fc800078e00ff */
[----:B------:R-:W-:Y:S01]  /*8fe0*/  @!P2 IMAD.IADD R250, R250, 0x1, -R6 ;  /* 0x00000001fafaa824 */ /* 0x000fe200078e0a06 */
[C---:B------:R-:W-:Y:S01]  /*8ff0*/  ISETP.GT.U32.AND P2, PT, R6.reuse, R43, PT ;  /* 0x0000002b0600720c */ /* 0x040fe20003f44070 */
[C---:B------:R-:W-:Y:S02]  /*9000*/  IMAD R11, R6.reuse, R11, R12 ;  /* 0x0000000b060b7224 */ /* 0x040fe400078e020c */
[----:B------:R-:W-:Y:S02]  /*9010*/  IMAD.MOV R10, RZ, RZ, -R10 ;  /* 0x000000ffff0a7224 */ /* 0x000fe400078e0a0a */
[----:B------:R-:W-:Y:S01]  /*9020*/  @!P5 IMAD.MOV R250, RZ, RZ, -R250 ;  /* 0x000000fffffad224 */ /* 0x000fe200078e0afa */
[C---:B------:R-:W-:Y:S01]  /*9030*/  ISETP.GT.U32.AND P5, PT, R6.reuse, R11, PT ;  /* 0x0000000b0600720c */ /* 0x040fe20003fa4070 */
[----:B------:R-:W-:Y:S02]  /*9040*/  IMAD R41, R6, R10, R41 ;  /* 0x0000000a06297224 */ /* 0x000fe400078e0229 */
[----:B------:R-:W-:Y:S01]  /*9050*/  @!P6 IMAD.MOV R246, RZ, RZ, -R246 ;  /* 0x000000fffff6e224 */ /* 0x000fe200078e0af6 */
[----:B------:R-:W-:Y:S01]  /*9060*/  ISETP.GE.AND P6, PT, R14, RZ, PT ;  /* 0x000000ff0e00720c */ /* 0x000fe20003fc6270 */
[----:B------:R-:W-:Y:S01]  /*9070*/  @!P3 IMAD.IADD R252, R252, 0x1, -R6 ;  /* 0x00000001fcfcb824 */ /* 0x000fe200078e0a06 */
[----:B------:R-:W-:Y:S01]  /*9080*/  ISETP.GT.U32.AND P3, PT, R6, R41, PT ;  /* 0x000000290600720c */ /* 0x000fe20003f64070 */
[----:B------:R-:W-:Y:S01]  /*9090*/  @!P4 IMAD.MOV R248, RZ, RZ, -R248 ;  /* 0x000000fffff8c224 */ /* 0x000fe200078e0af8 */
[----:B------:R-:W-:Y:S01]  /*90a0*/  LOP3.LUT R14, R8, 0x38, RZ, 0xfc, !PT ;  /* 0x00000038080e7812 */ /* 0x000fe200078efcff */
[----:B------:R-:W-:Y:S01]  /*90b0*/  @!P2 IMAD.IADD R43, R43, 0x1, -R6 ;  /* 0x000000012b2ba824 */ /* 0x000fe200078e0a06 */
[----:B------:R-:W-:Y:S01]  /*90c0*/  ISETP.GE.AND P4, PT, R15, RZ, PT ;  /* 0x000000ff0f00720c */ /* 0x000fe20003f86270 */
[----:B------:R-:W-:Y:S01]  /*90d0*/  @!P0 IMAD.MOV R252, RZ, RZ, -R252 ;  /* 0x000000fffffc8224 */ /* 0x000fe200078e0afc */
[----:B------:R-:W-:Y:S01]  /*90e0*/  IABS R13, R14 ;  /* 0x0000000e000d7213 */ /* 0x000fe20000000000 */
[----:B------:R-:W-:Y:S01]  /*90f0*/  @!P5 IMAD.IADD R11, R11, 0x1, -R6 ;  /* 0x000000010b0bd824 */ /* 0x000fe200078e0a06 */
[----:B------:R-:W-:Y:S01]  /*9100*/  IABS R15, R17 ;  /* 0x00000011000f7213 */ /* 0x000fe20000000000 */
[----:B------:R-:W-:Y:S01]  /*9110*/  IMAD.HI.U32 R12, R7, R39, RZ ;  /* 0x00000027070c7227 */ /* 0x000fe200078e00ff */
[----:B------:R-:W-:-:S02]  /*9120*/  ISETP.GT.U32.AND P2, PT, R6, R43, PT ;  /* 0x0000002b0600720c */ /* 0x000fc40003f44070 */
[----:B------:R-:W-:Y:S01]  /*9130*/  ISETP.GT.U32.AND P5, PT, R6, R11, PT ;  /* 0x0000000b0600720c */ /* 0x000fe20003fa4070 */
[----:B------:R-:W-:Y:S01]  /*9140*/  IMAD.HI.U32 R10, R7, R13, RZ ;  /* 0x0000000d070a7227 */ /* 0x000fe200078e00ff */
[----:B------:R-:W-:Y:S02]  /*9150*/  ISETP.GE.AND P0, PT, R14, RZ, PT ;  /* 0x000000ff0e00720c */ /* 0x000fe40003f06270 */
[----:B------:R-:W-:Y:S01]  /*9160*/  LOP3.LUT R14, R8, 0x32, RZ, 0xfc, !PT ;  /* 0x00000032080e7812 */ /* 0x000fe200078efcff */
[----:B------:R-:W-:Y:S02]  /*9170*/  @!P3 IMAD.IADD R41, R41, 0x1, -R6 ;  /* 0x000000012929b824 */ /* 0x000fe400078e0a06 */
[----:B------:R-:W-:Y:S01]  /*9180*/  IMAD.MOV R10, RZ, RZ, -R10 ;  /* 0x000000ffff0a7224 */ /* 0x000fe200078e0a0a */
[----:B------:R-:W-:Y:S01]  /*9190*/  IABS R37, R14 ;  /* 0x0000000e00257213 */ /* 0x000fe20000000000 */
[----:B------:R-:W-:Y:S01]  /*91a0*/  IMAD.MOV R12, RZ, RZ, -R12 ;  /* 0x000000ffff0c7224 */ /* 0x000fe200078e0a0c */
[C---:B------:R-:W-:Y:S01]  /*91b0*/  ISETP.GT.U32.AND P3, PT, R6.reuse, R41, PT ;  /* 0x000000290600720c */ /* 0x040fe20003f64070 */
[----:B------:R-:W-:-:S02]  /*91c0*/  IMAD R13, R6, R10, R13 ;  /* 0x0000000a060d7224 */ /* 0x000fc400078e020d */
[----:B------:R-:W-:-:S04]  /*91d0*/  IMAD.HI.U32 R10, R7, R15, RZ ;  /* 0x0000000f070a7227 */ /* 0x000fc800078e00ff */
[----:B------:R-:W-:Y:S02]  /*91e0*/  IMAD.MOV R10, RZ, RZ, -R10 ;  /* 0x000000ffff0a7224 */ /* 0x000fe400078e0a0a */
[--C-:B------:R-:W-:Y:S01]  /*91f0*/  @!P5 IMAD.IADD R11, R11, 0x1, -R6.reuse ;  /* 0x000000010b0bd824 */ /* 0x100fe200078e0a06 */
[C---:B------:R-:W-:Y:S01]  /*9200*/  ISETP.GT.U32.AND P5, PT, R6.reuse, R13, PT ;  /* 0x0000000d0600720c */ /* 0x040fe20003fa4070 */
[C---:B------:R-:W-:Y:S02]  /*9210*/  IMAD R15, R6.reuse, R10, R15 ;  /* 0x0000000a060f7224 */ /* 0x040fe400078e020f */
[--C-:B------:R-:W-:Y:S02]  /*9220*/  @!P3 IMAD.IADD R41, R41, 0x1, -R6.reuse ;  /* 0x000000012929b824 */ /* 0x100fe400078e0a06 */
[--C-:B------:R-:W-:Y:S01]  /*9230*/  @!P2 IMAD.IADD R43, R43, 0x1, -R6.reuse ;  /* 0x000000012b2ba824 */ /* 0x100fe200078e0a06 */
[----:B------:R-:W-:Y:S01]  /*9240*/  ISETP.GT.U32.AND P3, PT, R6, R15, PT ;  /* 0x0000000f0600720c */ /* 0x000fe20003f64070 */
[----:B------:R-:W-:Y:S01]  /*9250*/  VIADD R10, R9, 0x2e ;  /* 0x0000002e090a7836 */ /* 0x000fe20000000000 */
[----:B------:R-:W-:Y:S01]  /*9260*/  ISETP.GE.AND P2, PT, R16, RZ, PT ;  /* 0x000000ff1000720c */ /* 0x000fe20003f46270 */
[----:B------:R-:W-:Y:S01]  /*9270*/  IMAD R39, R6, R12, R39 ;  /* 0x0000000c06277224 */ /* 0x000fe200078e0227 */
[----:B------:R-:W-:Y:S01]  /*9280*/  LOP3.LUT R16, R8, 0x30, RZ, 0xfc, !PT ;  /* 0x0000003008107812 */ /* 0x000fe200078efcff */
[----:B------:R-:W-:Y:S01]  /*9290*/  @!P1 IMAD.MOV R43, RZ, RZ, -R43 ;  /* 0x000000ffff2b9224 */ /* 0x000fe200078e0a2b */
[----:B------:R-:W-:Y:S01]  /*92a0*/  IABS R34, R10 ;  /* 0x0000000a00227213 */ /* 0x000fe20000000000 */
[----:B------:R-:W-:Y:S01]  /*92b0*/  @!P5 IMAD.IADD R13, R13, 0x1, -R6 ;  /* 0x000000010d0dd824 */ /* 0x000fe200078e0a06 */
[----:B------:R-:W-:Y:S01]  /*92c0*/  ISETP.GE.AND P5, PT, R10, RZ, PT ;  /* 0x000000ff0a00720c */ /* 0x000fe20003fa6270 */
[----:B------:R-:W-:Y:S01]  /*92d0*/  IMAD.HI.U32 R10, R7, R37, RZ ;  /* 0x00000025070a7227 */ /* 0x000fe200078e00ff */
[----:B------:R-:W-:-:S02]  /*92e0*/  IABS R160, R16 ;  /* 0x0000001000a07213 */ /* 0x000fc40000000000 */
[----:B------:R-:W-:Y:S01]  /*92f0*/  ISETP.GE.AND P1, PT, R17, RZ, PT ;  /* 0x000000ff1100720c */ /* 0x000fe20003f26270 */
[----:B------:R-:W-:Y:S02]  /*9300*/  IMAD.MOV R12, RZ, RZ, -R10 ;  /* 0x000000ffff0c7224 */ /* 0x000fe400078e0a0a */
[----:B------:R-:W-:-:S04]  /*9310*/  IMAD.HI.U32 R10, R7, R160, RZ ;  /* 0x000000a0070a7227 */ /* 0x000fc800078e00ff */
[----:B------:R-:W-:Y:S02]  /*9320*/  @!P3 IMAD.IADD R15, R15, 0x1, -R6 ;  /* 0x000000010f0fb824 */ /* 0x000fe400078e0a06 */
[----:B------:R-:W-:Y:S02]  /*9330*/  IMAD.MOV R17, RZ, RZ, -R10 ;  /* 0x000000ffff117224 */ /* 0x000fe400078e0a0a */
[----:B------:R-:W-:Y:S01]  /*9340*/  IMAD.HI.U32 R10, R7, R34, RZ ;  /* 0x00000022070a7227 */ /* 0x000fe200078e00ff */
[----:B------:R-:W-:-:S03]  /*9350*/  ISETP.GT.U32.AND P3, PT, R6, R15, PT ;  /* 0x0000000f0600720c */ /* 0x000fc60003f64070 */
[----:B------:R-:W-:Y:S02]  /*9360*/  IMAD R160, R6, R17, R160 ;  /* 0x0000001106a07224 */ /* 0x000fe400078e02a0 */
[----:B------:R-:W-:Y:S02]  /*9370*/  IMAD.MOV R17, RZ, RZ, -R10 ;  /* 0x000000ffff117224 */ /* 0x000fe400078e0a0a */
[----:B------:R-:W-:-:S04]  /*9380*/  IMAD.HI.U32 R10, R7, R32, RZ ;  /* 0x00000020070a7227 */ /* 0x000fc800078e00ff */
[C---:B------:R-:W-:Y:S02]  /*9390*/  IMAD R34, R6.reuse, R17, R34 ;  /* 0x0000001106227224 */ /* 0x040fe400078e0222 */
[----:B------:R-:W-:Y:S02]  /*93a0*/  IMAD.MOV R17, RZ, RZ, -R10 ;  /* 0x000000ffff117224 */ /* 0x000fe400078e0a0a */
[----:B------:R-:W-:Y:S01]  /*93b0*/  @!P6 IMAD.MOV R11, RZ, RZ, -R11 ;  /* 0x000000ffff0be224 */ /* 0x000fe200078e0a0b */
[----:B------:R-:W-:Y:S01]  /*93c0*/  ISETP.GT.U32.AND P6, PT, R6, R39, PT ;  /* 0x000000270600720c */ /* 0x000fe20003fc4070 */
[----:B------:R-:W-:Y:S01]  /*93d0*/  @!P3 IMAD.IADD R15, R15, 0x1, -R6 ;  /* 0x000000010f0fb824 */ /* 0x000fe200078e0a06 */
[----:B------:R-:W-:Y:S01]  /*93e0*/  ISETP.GE.AND P3, PT, R14, RZ, PT ;  /* 0x000000ff0e00720c */ /* 0x000fe20003f66270 */
[----:B------:R-:W-:Y:S01]  /*93f0*/  IMAD R32, R6, R17, R32 ;  /* 0x0000001106207224 */ /* 0x000fe200078e0220 */
[----:B------:R-:W-:Y:S01]  /*9400*/  LOP3.LUT R14, R8, 0x26, RZ, 0xfc, !PT ;  /* 0x00000026080e7812 */ /* 0x000fe200078efcff */
[----:B------:R-:W-:-:S02]  /*9410*/  @!P1 IMAD.MOV R15, RZ, RZ, -R15 ;  /* 0x000000ffff0f9224 */ /* 0x000fc400078e0a0f */
[C---:B------:R-:W-:Y:S01]  /*9420*/  IMAD R37, R6.reuse, R12, R37 ;  /* 0x0000000c06257224 */ /* 0x040fe200078e0225 */
[----:B------:R-:W-:Y:S01]  /*9430*/  ISETP.GT.U32.AND P1, PT, R6, R32, PT ;  /* 0x000000200600720c */ /* 0x000fe20003f24070 */
[----:B------:R-:W-:Y:S01]  /*9440*/  IMAD.HI.U32 R12, R7, R30, RZ ;  /* 0x0000001e070c7227 */ /* 0x000fe200078e00ff */
[----:B------:R-:W-:-:S03]  /*9450*/  IABS R26, R14 ;  /* 0x0000000e001a7213 */ /* 0x000fc60000000000 */
[----:B------:R-:W-:Y:S01]  /*9460*/  @!P6 IMAD.IADD R39, R39, 0x1, -R6 ;  /* 0x000000012727e824 */ /* 0x000fe200078e0a06 */
[----:B------:R-:W-:Y:S01]  /*9470*/  ISETP.GT.U32.AND P6, PT, R6, R13, PT ;  /* 0x0000000d0600720c */ /* 0x000fe20003fc4070 */
[----:B------:R-:W-:Y:S01]  /*9480*/  IMAD.MOV R17, RZ, RZ, -R12 ;  /* 0x000000ffff117224 */ /* 0x000fe200078e0a0c */
[----:B------:R-:W-:Y:S01]  /*9490*/  LOP3.LUT R12, R8, 0x28, RZ, 0xfc, !PT ;  /* 0x00000028080c7812 */ /* 0x000fe200078efcff */
[----:B------:R-:W-:Y:S01]  /*94a0*/  @!P4 IMAD.MOV R41, RZ, RZ, -R41 ;  /* 0x000000ffff29c224 */ /* 0x000fe200078e0a29 */
[C---:B------:R-:W-:Y:S01]  /*94b0*/  ISETP.GT.U32.AND P4, PT, R6.reuse, R39, PT ;  /* 0x000000270600720c */ /* 0x040fe20003f84070 */
[----:B------:R-:W-:Y:S01]  /*94c0*/  IMAD R30, R6, R17, R30 ;  /* 0x00000011061e7224 */ /* 0x000fe200078e021e */
[----:B------:R-:W-:Y:S01]  /*94d0*/  IABS R28, R12 ;  /* 0x0000000c001c7213 */ /* 0x000fe20000000000 */
[----:B------:R-:W-:-:S04]  /*94e0*/  @!P1 IMAD.IADD R32, R32, 0x1, -R6 ;  /* 0x0000000120209824 */ /* 0x000fc800078e0a06 */
[----:B------:R-:W-:Y:S01]  /*94f0*/  IMAD.HI.U32 R10, R7, R28, RZ ;  /* 0x0000001c070a7227 */ /* 0x000fe200078e00ff */
[----:B------:R-:W-:-:S03]  /*9500*/  ISETP.GT.U32.AND P1, PT, R6, R32, PT ;  /* 0x000000200600720c */ /* 0x000fc60003f24070 */
[----:B------:R-:W-:Y:S01]  /*9510*/  @!P6 IMAD.IADD R13, R13, 0x1, -R6 ;  /* 0x000000010d0de824 */ /* 0x000fe200078e0a06 */
[C---:B------:R-:W-:Y:S01]  /*9520*/  ISETP.GT.U32.AND P6, PT, R6.reuse, R37, PT ;  /* 0x000000250600720c */ /* 0x040fe20003fc4070 */
[----:B------:R-:W-:Y:S02]  /*9530*/  IMAD.MOV R17, RZ, RZ, -R10 ;  /* 0x000000ffff117224 */ /* 0x000fe400078e0a0a */
[----:B------:R-:W-:Y:S01]  /*9540*/  @!P4 IMAD.IADD R39, R39, 0x1, -R6 ;  /* 0x000000012727c824 */ /* 0x000fe200078e0a06 */
[C---:B------:R-:W-:Y:S01]  /*9550*/  ISETP.GT.U32.AND P4, PT, R6.reuse, R160, PT ;  /* 0x000000a00600720c */ /* 0x040fe20003f84070 */
[----:B------:R-:W-:Y:S02]  /*9560*/  IMAD R28, R6, R17, R28 ;  /* 0x00000011061c7224 */ /* 0x000fe400078e021c */
[----:B------:R-:W-:-:S04]  /*9570*/  IMAD.HI.U32 R10, R7, R26, RZ ;  /* 0x0000001a070a7227 */ /* 0x000fc800078e00ff */
[--C-:B------:R-:W-:Y:S01]  /*9580*/  @!P1 IMAD.IADD R32, R32, 0x1, -R6.reuse ;  /* 0x0000000120209824 */ /* 0x100fe200078e0a06 */
[----:B------:R-:W-:Y:S01]  /*9590*/  ISETP.GT.U32.AND P1, PT, R6, R28, PT ;  /* 0x0000001c0600720c */ /* 0x000fe20003f24070 */
[----:B------:R-:W-:Y:S01]  /*95a0*/  @!P6 IMAD.IADD R37, R37, 0x1, -R6 ;  /* 0x000000012525e824 */ /* 0x000fe200078e0a06 */
[----:B------:R-:W-:Y:S01]  /*95b0*/  ISETP.GE.AND P6, PT, R16, RZ, PT ;  /* 0x000000ff1000720c */ /* 0x000fe20003fc6270 */
[----:B------:R-:W-:Y:S01]  /*95c0*/  IMAD.MOV R17, RZ, RZ, -R10 ;  /* 0x000000ffff117224 */ /* 0x000fe200078e0a0a */
[----:B------:R-:W-:Y:S01]  /*95d0*/  IABS R16, R49 ;  /* 0x0000003100107213 */ /* 0x000fe20000000000 */
[----:B------:R-:W-:Y:S02]  /*95e0*/  @!P4 IMAD.IADD R160, R160, 0x1, -R6 ;  /* 0x00000001a0a0c824 */ /* 0x000fe400078e0a06 */
[----:B------:R-:W-:Y:S01]  /*95f0*/  @!P0 IMAD.MOV R13, RZ, RZ, -R13 ;  /* 0x000000ffff0d8224 */ /* 0x000fe200078e0a0d */
[C---:B------:R-:W-:Y:S01]  /*9600*/  ISETP.GT.U32.AND P0, PT, R6.reuse, R37, PT ;  /* 0x000000250600720c */ /* 0x040fe20003f04070 */
[C---:B------:R-:W-:Y:S01]  /*9610*/  IMAD R26, R6.reuse, R17, R26 ;  /* 0x00000011061a7224 */ /* 0x040fe200078e021a */
[C---:B------:R-:W-:Y:S01]  /*9620*/  ISETP.GT.U32.AND P4, PT, R6.reuse, R160, PT ;  /* 0x000000a00600720c */ /* 0x040fe20003f84070 */
[----:B------:R-:W-:Y:S01]  /*9630*/  @!P2 IMAD.MOV R39, RZ, RZ, -R39 ;  /* 0x000000ffff27a224 */ /* 0x000fe200078e0a27 */
[----:B------:R-:W-:Y:S01]  /*9640*/  ISETP.GT.U32.AND P2, PT, R6, R34, PT ;  /* 0x000000220600720c */ /* 0x000fe20003f44070 */
[----:B------:R-:W-:Y:S01]  /*9650*/  @!P1 IMAD.IADD R28, R28, 0x1, -R6 ;  /* 0x000000011c1c9824 */ /* 0x000fe200078e0a06 */
[----:B------:R-:W-:Y:S01]  /*9660*/  ISETP.GT.U32.AND P1, PT, R6, R26, PT ;  /* 0x0000001a0600720c */ /* 0x000fe20003f24070 */
[----:B------:R-:W-:-:S04]  /*9670*/  IMAD.HI.U32 R10, R7, R24, RZ ;  /* 0x00000018070a7227 */ /* 0x000fc800078e00ff */
[----:B------:R-:W-:Y:S02]  /*9680*/  IMAD.MOV R17, RZ, RZ, -R10 ;  /* 0x000000ffff117224 */ /* 0x000fe400078e0a0a */
[--C-:B------:R-:W-:Y:S01]  /*9690*/  @!P0 IMAD.IADD R37, R37, 0x1, -R6.reuse ;  /* 0x0000000125258824 */ /* 0x100fe200078e0a06 */
[----:B------:R-:W-:Y:S01]  /*96a0*/  ISETP.GE.AND P0, PT, R18, RZ, PT ;  /* 0x000000ff1200720c */ /* 0x000fe20003f06270 */
[----:B------:R-:W-:Y:S01]  /*96b0*/  @!P4 IMAD.IADD R160, R160, 0x1, -R6 ;  /* 0x00000001a0a0c824 */ /* 0x000fe200078e0a06 */
[----:B------:R-:W-:Y:S01]  /*96c0*/  ISETP.GT.U32.AND P4, PT, R6, R30, PT ;  /* 0x0000001e0600720c */ /* 0x000fe20003f84070 */
[----:B------:R-:W-:-:S04]  /*96d0*/  IMAD.HI.U32 R10, R7, R22, RZ ;  /* 0x00000016070a7227 */ /* 0x000fc800078e00ff */
[----:B------:R-:W-:Y:S01]  /*96e0*/  @!P1 IMAD.IADD R26, R26, 0x1, -R6 ;  /* 0x000000011a1a9824 */ /* 0x000fe200078e0a06 */
[C---:B------:R-:W-:Y:S01]  /*96f0*/  ISETP.GT.U32.AND P1, PT, R6.reuse, R28, PT ;  /* 0x0000001c0600720c */ /* 0x040fe20003f24070 */
[----:B------:R-:W-:Y:S02]  /*9700*/  IMAD R24, R6, R17, R24 ;  /* 0x0000001106187224 */ /* 0x000fe400078e0218 */
[----:B------:R-:W-:Y:S02]  /*9710*/  IMAD.MOV R17, RZ, RZ, -R10 ;  /* 0x000000ffff117224 */ /* 0x000fe400078e0a0a */
[----:B------:R-:W-:Y:S01]  /*9720*/  @!P2 IMAD.IADD R34, R34, 0x1, -R6 ;  /* 0x000000012222a824 */ /* 0x000fe200078e0a06 */
[----:B------:R-:W-:Y:S01]  /*9730*/  ISETP.GE.AND P2, PT, R19, RZ, PT ;  /* 0x000000ff1300720c */ /* 0x000fe20003f46270 */
[----:B------:R-:W-:Y:S01]  /*9740*/  @!P0 IMAD.MOV R32, RZ, RZ, -R32 ;  /* 0x000000ffff208224 */ /* 0x000fe200078e0a20 */
[C---:B------:R-:W-:Y:S01]  /*9750*/  ISETP.GT.U32.AND P0, PT, R6.reuse, R24, PT ;  /* 0x000000180600720c */ /* 0x040fe20003f04070 */
[----:B------:R-:W-:-:S02]  /*9760*/  IMAD R22, R6, R17, R22 ;  /* 0x0000001106167224 */ /* 0x000fc400078e0216 */
[----:B------:R-:W-:Y:S01]  /*9770*/  @!P3 IMAD.MOV R37, RZ, RZ, -R37 ;  /* 0x000000ffff25b224 */ /* 0x000fe200078e0a25 */
[----:B------:R-:W-:Y:S01]  /*9780*/  ISETP.GT.U32.AND P3, PT, R6, R34, PT ;  /* 0x000000220600720c */ /* 0x000fe20003f64070 */
[--C-:B------:R-:W-:Y:S02]  /*9790*/  @!P4 IMAD.IADD R30, R30, 0x1, -R6.reuse ;  /* 0x000000011e1ec824 */ /* 0x100fe400078e0a06 */
[----:B------:R-:W-:Y:S01]  /*97a0*/  @!P1 IMAD.IADD R28, R28, 0x1, -R6 ;  /* 0x000000011c1c9824 */ /* 0x000fe200078e0a06 */
[----:B------:R-:W-:Y:S01]  /*97b0*/  ISETP.GT.U32.AND P1, PT, R6, R22, PT ;  /* 0x000000160600720c */ /* 0x000fe20003f24070 */
[----:B------:R-:W-:Y:S01]  /*97c0*/  @!P6 IMAD.MOV R160, RZ, RZ, -R160 ;  /* 0x000000ffffa0e224 */ /* 0x000fe200078e0aa0 */
[----:B------:R-:W-:Y:S01]  /*97d0*/  ISETP.GE.AND P6, PT, R12, RZ, PT ;  /* 0x000000ff0c00720c */ /* 0x000fe20003fc6270 */
[----:B------:R-:W-:Y:S01]  /*97e0*/  VIADD R12, R9, 0x1e ;  /* 0x0000001e090c7836 */ /* 0x000fe20000000000 */
[----:B------:R-:W-:Y:S01]  /*97f0*/  ISETP.GT.U32.AND P4, PT, R6, R30, PT ;  /* 0x0000001e0600720c */ /* 0x000fe20003f84070 */
[----:B------:R-:W-:-:S02]  /*9800*/  @!P0 IMAD.IADD R24, R24, 0x1, -R6 ;  /* 0x0000000118188824 */ /* 0x000fc400078e0a06 */
[----:B------:R-:W-:Y:S01]  /*9810*/  IMAD.HI.U32 R10, R7, R16, RZ ;  /* 0x00000010070a7227 */ /* 0x000fe200078e00ff */
[----:B------:R-:W-:-:S03]  /*9820*/  IABS R18, R12 ;  /* 0x0000000c00127213 */ /* 0x000fc60000000000 */
[--C-:B------:R-:W-:Y:S01]  /*9830*/  @!P3 IMAD.IADD R34, R34, 0x1, -R6.reuse ;  /* 0x000000012222b824 */ /* 0x100fe200078e0a06 */
[----:B------:R-:W-:Y:S01]  /*9840*/  ISETP.GE.AND P3, PT, R14, RZ, PT ;  /* 0x000000ff0e00720c */ /* 0x000fe20003f66270 */
[----:B------:R-:W-:Y:S01]  /*9850*/  @!P1 IMAD.IADD R22, R22, 0x1, -R6 ;  /* 0x0000000116169824 */ /* 0x000fe200078e0a06 */
[----:B------:R-:W-:Y:S01]  /*9860*/  ISETP.GT.U32.AND P1, PT, R6, R24, PT ;  /* 0x000000180600720c */ /* 0x000fe20003f24070 */
[----:B------:R-:W-:-:S04]  /*9870*/  IMAD.HI.U32 R14, R7, R18, RZ ;  /* 0x00000012070e7227 */ /* 0x000fc800078e00ff */
[----:B------:R-:W-:Y:S01]  /*9880*/  @!P4 IMAD.IADD R30, R30, 0x1, -R6 ;  /* 0x000000011e1ec824 */ /* 0x000fe200078e0a06 */
[----:B------:R-:W-:Y:S01]  /*9890*/  ISETP.GE.AND P4, PT, R12, RZ, PT ;  /* 0x000000ff0c00720c */ /* 0x000fe20003f86270 */
[----:B------:R-:W-:-:S04]  /*98a0*/  IMAD.HI.U32 R12, R7, R20, RZ ;  /* 0x00000014070c7227 */ /* 0x000fc800078e00ff */
[----:B------:R-:W-:Y:S01]  /*98b0*/  IMAD.MOV R17, RZ, RZ, -R14 ;  /* 0x000000ffff117224 */ /* 0x000fe200078e0a0e */
[----:B------:R-:W-:Y:S01]  /*98c0*/  IABS R14, R51 ;  /* 0x00000033000e7213 */ /* 0x000fe20000000000 */
[----:B------:R-:W-:Y:S01]  /*98d0*/  @!P5 IMAD.MOV R34, RZ, RZ, -R34 ;  /* 0x000000ffff22d224 */ /* 0x000fe200078e0a22 */
[C---:B------:R-:W-:Y:S01]  /*98e0*/  ISETP.GT.U32.AND P5, PT, R6.reuse, R26, PT ;  /* 0x0000001a0600720c */ /* 0x040fe20003fa4070 */
[----:B------:R-:W-:Y:S02]  /*98f0*/  IMAD.MOV R19, RZ, RZ, -R12 ;  /* 0x000000ffff137224 */ /* 0x000fe400078e0a0c */
[C---:B------:R-:W-:Y:S02]  /*9900*/  IMAD R18, R6.reuse, R17, R18 ;  /* 0x0000001106127224 */ /* 0x040fe400078e0212 */
[C---:B------:R-:W-:Y:S02]  /*9910*/  IMAD R20, R6.reuse, R19, R20 ;  /* 0x0000001306147224 */ /* 0x040fe400078e0214 */
[----:B------:R-:W-:Y:S01]  /*9920*/  @!P6 IMAD.MOV R28, RZ, RZ, -R28 ;  /* 0x000000ffff1ce224 */ /* 0x000fe200078e0a1c */
[----:B------:R-:W-:Y:S01]  /*9930*/  ISETP.GT.U32.AND P6, PT, R6, R22, PT ;  /* 0x000000160600720c */ /* 0x000fe20003fc4070 */
[----:B------:R-:W-:Y:S01]  /*9940*/  @!P1 IMAD.IADD R24, R24, 0x1, -R6 ;  /* 0x0000000118189824 */ /* 0x000fe200078e0a06 */
[C---:B------:R-:W-:Y:S01]  /*9950*/  ISETP.GT.U32.AND P1, PT, R6.reuse, R18, PT ;  /* 0x000000120600720c */ /* 0x040fe20003f24070 */
[----:B------:R-:W-:Y:S01]  /*9960*/  IMAD.MOV R19, RZ, RZ, -R10 ;  /* 0x000000ffff137224 */ /* 0x000fe200078e0a0a */
[----:B------:R-:W-:Y:S01]  /*9970*/  ISETP.GT.U32.AND P0, PT, R6, R20, PT ;  /* 0x000000140600720c */ /* 0x000fe20003f04070 */
[----:B------:R-:W-:-:S04]  /*9980*/  IMAD.HI.U32 R10, R7, R14, RZ ;  /* 0x0000000e070a7227 */ /* 0x000fc800078e00ff */
[----:B------:R-:W-:Y:S01]  /*9990*/  @!P2 IMAD.MOV R30, RZ, RZ, -R30 ;  /* 0x000000ffff1ea224 */ /* 0x000fe200078e0a1e */
[----:B------:R-:W-:Y:S01]  /*99a0*/  ISETP.GE.AND P2, PT, R21, RZ, PT ;  /* 0x000000ff1500720c */ /* 0x000fe20003f46270 */
[----:B------:R-:W-:Y:S02]  /*99b0*/  IMAD.MOV R21, RZ, RZ, -R10 ;  /* 0x000000ffff157224 */ /* 0x000fe400078e0a0a */
[----:B------:R-:W-:Y:S01]  /*99c0*/  @!P5 IMAD.IADD R26, R26, 0x1, -R6 ;  /* 0x000000011a1ad824 */ /* 0x000fe200078e0a06 */
[----:B------:R-:W-:Y:S01]  /*99d0*/  ISETP.GE.AND P5, PT, R23, RZ, PT ;  /* 0x000000ff1700720c */ /* 0x000fe20003fa6270 */
[C---:B------:R-:W-:Y:S01]  /*99e0*/  IMAD R16, R6.reuse, R19, R16 ;  /* 0x0000001306107224 */ /* 0x040fe200078e0210 */
[----:B------:R-:W-:Y:S01]  /*99f0*/  IABS R23, R53 ;  /* 0x0000003500177213 */ /* 0x000fe20000000000 */
[----:B------:R-:W-:Y:S02]  /*9a00*/  IMAD R14, R6, R21, R14 ;  /* 0x00000015060e7224 */ /* 0x000fe400078e020e */
[--C-:B------:R-:W-:Y:S01]  /*9a10*/  @!P6 IMAD.IADD R22, R22, 0x1, -R6.reuse ;  /* 0x000000011616e824 */ /* 0x100fe200078e0a06 */
[----:B------:R-:W-:Y:S01]  /*9a20*/  ISETP.GT.U32.AND P6, PT, R6, R16, PT ;  /* 0x000000100600720c */ /* 0x000fe20003fc4070 */
[----:B------:R-:W-:Y:S01]  /*9a30*/  @!P1 IMAD.IADD R18, R18, 0x1, -R6 ;  /* 0x0000000112129824 */ /* 0x000fe200078e0a06 */
[----:B------:R-:W-:Y:S01]  /*9a40*/  ISETP.GT.U32.AND P1, PT, R6, R14, PT ;  /* 0x0000000e0600720c */ /* 0x000fe20003f24070 */
[----:B------:R-:W-:-:S04]  /*9a50*/  IMAD.HI.U32 R12, R7, R23, RZ ;  /* 0x00000017070c7227 */ /* 0x000fc800078e00ff */
[----:B------:R-:W-:Y:S02]  /*9a60*/  IMAD.MOV R12, RZ, RZ, -R12 ;  /* 0x000000ffff0c7224 */ /* 0x000fe400078e0a0c */
[----:B------:R-:W-:-:S04]  /*9a70*/  IMAD.HI.U32 R17, R7, R35, RZ ;  /* 0x0000002307117227 */ /* 0x000fc800078e00ff */
[----:B------:R-:W-:Y:S02]  /*9a80*/  IMAD R12, R6, R12, R23 ;  /* 0x0000000c060c7224 */ /* 0x000fe400078e0217 */
[--C-:B------:R-:W-:Y:S02]  /*9a90*/  @!P6 IMAD.IADD R16, R16, 0x1, -R6.reuse ;  /* 0x000000011010e824 */ /* 0x100fe400078e0a06 */
[----:B------:R-:W-:Y:S01]  /*9aa0*/  @!P1 IMAD.IADD R14, R14, 0x1, -R6 ;  /* 0x000000010e0e9824 */ /* 0x000fe200078e0a06 */
[C---:B------:R-:W-:Y:S01]  /*9ab0*/  ISETP.GT.U32.AND P6, PT, R6.reuse, R12, PT ;  /* 0x0000000c0600720c */ /* 0x040fe20003fc4070 */
[----:B------:R-:W-:Y:S01]  /*9ac0*/  IMAD.MOV R17, RZ, RZ, -R17 ;  /* 0x000000ffff117224 */ /* 0x000fe200078e0a11 */
[C---:B------:R-:W-:Y:S01]  /*9ad0*/  ISETP.GT.U32.AND P1, PT, R6.reuse, R18, PT ;  /* 0x000000120600720c */ /* 0x040fe20003f24070 */
[----:B------:R-:W-:Y:S02]  /*9ae0*/  VIADD R9, R9, 0xe ;  /* 0x0000000e09097836 */ /* 0x000fe40000000000 */
[----:B------:R-:W-:Y:S01]  /*9af0*/  IMAD R10, R6, R17, R35 ;  /* 0x00000011060a7224 */ /* 0x000fe200078e0223 */
[----:B------:R-:W-:Y:S01]  /*9b00*/  LOP3.LUT R35, R8, 0x12, RZ, 0xfc, !PT ;  /* 0x0000001208237812 */ /* 0x000fe200078efcff */
[----:B------:R-:W-:Y:S01]  /*9b10*/  IMAD.HI.U32 R19, R7, R45, RZ ;  /* 0x0000002d07137227 */ /* 0x000fe200078e00ff */
[----:B------:R-:W-:-:S02]  /*9b20*/  IABS R152, R9 ;  /* 0x0000000900987213 */ /* 0x000fc40000000000 */
[----:B------:R-:W-:Y:S01]  /*9b30*/  IABS R158, R35 ;  /* 0x00000023009e7213 */ /* 0x000fe20000000000 */
[----:B------:R-:W-:Y:S02]  /*9b40*/  IMAD.MOV R19, RZ, RZ, -R19 ;  /* 0x000000ffff137224 */ /* 0x000fe400078e0a13 */
[--C-:B------:R-:W-:Y:S01]  /*9b50*/  @!P6 IMAD.IADD R12, R12, 0x1, -R6.reuse ;  /* 0x000000010c0ce824 */ /* 0x100fe200078e0a06 */
[----:B------:R-:W-:Y:S01]  /*9b60*/  ISETP.GE.AND P6, PT, R9, RZ, PT ;  /* 0x000000ff0900720c */ /* 0x000fe20003fc6270 */
[----:B------:R-:W-:Y:S01]  /*9b70*/  @!P1 IMAD.IADD R18, R18, 0x1, -R6 ;  /* 0x0000000112129824 */ /* 0x000fe200078e0a06 */
[----:B------:R-:W-:Y:S01]  /*9b80*/  ISETP.GT.U32.AND P1, PT, R6, R10, PT ;  /* 0x0000000a0600720c */ /* 0x000fe20003f24070 */
[----:B------:R-:W-:-:S04]  /*9b90*/  IMAD.HI.U32 R9, R7, R158, RZ ;  /* 0x0000009e07097227 */ /* 0x000fc800078e00ff */
[----:B------:R-:W-:Y:S01]  /*9ba0*/  IMAD R17, R6, R19, R45 ;  /* 0x0000001306117224 */ /* 0x000fe200078e022d */
[----:B------:R-:W-:Y:S01]  /*9bb0*/  LOP3.LUT R45, R8, 0x10, RZ, 0xfc, !PT ;  /* 0x00000010082d7812 */ /* 0x000fe200078efcff */
[----:B------:R-:W-:Y:S02]  /*9bc0*/  IMAD.MOV R19, RZ, RZ, -R9 ;  /* 0x000000ffff137224 */ /* 0x000fe400078e0a09 */
[----:B------:R-:W-:Y:S01]  /*9bd0*/  @!P0 IMAD.IADD R20, R20, 0x1, -R6 ;  /* 0x0000000114148824 */ /* 0x000fe200078e0a06 */
[----:B------:R-:W-:Y:S01]  /*9be0*/  IABS R156, R45 ;  /* 0x0000002d009c7213 */ /* 0x000fe20000000000 */
[----:B------:R-:W-:Y:S02]  /*9bf0*/  IMAD R158, R6, R19, R158 ;  /* 0x00000013069e7224 */ /* 0x000fe400078e029e */
[----:B------:R-:W-:Y:S01]  /*9c00*/  @!P1 IMAD.IADD R10, R10, 0x1, -R6 ;  /* 0x000000010a0a9824 */ /* 0x000fe200078e0a06 */
[C---:B------:R-:W-:Y:S01]  /*9c10*/  ISETP.GT.U32.AND P0, PT, R6.reuse, R20, PT ;  /* 0x000000140600720c */ /* 0x040fe20003f04070 */
[----:B------:R-:W-:Y:S01]  /*9c20*/  IMAD.HI.U32 R9, R7, R156, RZ ;  /* 0x0000009c07097227 */ /* 0x000fe200078e00ff */
[----:B------:R-:W-:-:S03]  /*9c30*/  ISETP.GT.U32.AND P1, PT, R6, R158, PT ;  /* 0x0000009e0600720c */ /* 0x000fc60003f24070 */
[----:B------:R-:W-:Y:S02]  /*9c40*/  IMAD.MOV R9, RZ, RZ, -R9 ;  /* 0x000000ffff097224 */ /* 0x000fe400078e0a09 */
[----:B------:R-:W-:Y:S01]  /*9c50*/  @!P2 IMAD.MOV R24, RZ, RZ, -R24 ;  /* 0x000000ffff18a224 */ /* 0x000fe200078e0a18 */
[C---:B------:R-:W-:Y:S01]  /*9c60*/  ISETP.GT.U32.AND P2, PT, R6.reuse, R16, PT ;  /* 0x000000100600720c */ /* 0x040fe20003f44070 */
[----:B------:R-:W-:Y:S02]  /*9c70*/  IMAD R156, R6, R9, R156 ;  /* 0x00000009069c7224 */ /* 0x000fe400078e029c */
[----:B------:R-:W-:-:S04]  /*9c80*/  IMAD.HI.U32 R19, R7, R152, RZ ;  /* 0x0000009807137227 */ /* 0x000fc800078e00ff */
[----:B------:R-:W-:Y:S01]  /*9c90*/  @!P1 IMAD.IADD R158, R158, 0x1, -R6 ;  /* 0x000000019e9e9824 */ /* 0x000fe200078e0a06 */
[C---:B------:R-:W-:Y:S01]  /*9ca0*/  ISETP.GT.U32.AND P1, PT, R6.reuse, R156, PT ;  /* 0x0000009c0600720c */ /* 0x040fe20003f24070 */
[----:B------:R-:W-:Y:S01]  /*9cb0*/  @!P3 IMAD.MOV R26, RZ, RZ, -R26 ;  /* 0x000000ffff1ab224 */ /* 0x000fe200078e0a1a */
[C---:B------:R-:W-:Y:S01]  /*9cc0*/  ISETP.GT.U32.AND P3, PT, R6.reuse, R14, PT ;  /* 0x0000000e0600720c */ /* 0x040fe20003f64070 */
[----:B------:R-:W-:Y:S01]  /*9cd0*/  @!P5 IMAD.MOV R22, RZ, RZ, -R22 ;  /* 0x000000ffff16d224 */ /* 0x000fe200078e0a16 */
[----:B------:R-:W-:Y:S01]  /*9ce0*/  ISETP.GT.U32.AND P5, PT, R6, R12, PT ;  /* 0x0000000c0600720c */ /* 0x000fe20003fa4070 */
[----:B------:R-:W-:Y:S02]  /*9cf0*/  IMAD.MOV R19, RZ, RZ, -R19 ;  /* 0x000000ffff137224 */ /* 0x000fe400078e0a13 */
[--C-:B------:R-:W-:Y:S01]  /*9d00*/  @!P2 IMAD.IADD R16, R16, 0x1, -R6.reuse ;  /* 0x000000011010a824 */ /* 0x100fe200078e0a06 */
[----:B------:R-:W-:Y:S01]  /*9d10*/  ISETP.GT.U32.AND P2, PT, R6, R17, PT ;  /* 0x000000110600720c */ /* 0x000fe20003f44070 */
[----:B------:R-:W-:Y:S01]  /*9d20*/  @!P0 IMAD.IADD R20, R20, 0x1, -R6 ;  /* 0x0000000114148824 */ /* 0x000fe200078e0a06 */
[----:B------:R-:W-:Y:S01]  /*9d30*/  ISETP.GE.AND P0, PT, R47, RZ, PT ;  /* 0x000000ff2f00720c */ /* 0x000fe20003f06270 */
[----:B------:R-:W-:Y:S01]  /*9d40*/  IMAD R152, R6, R19, R152 ;  /* 0x0000001306987224 */ /* 0x000fe200078e0298 */
[----:B------:R-:W-:Y:S01]  /*9d50*/  LOP3.LUT R47, R8, 0xc, RZ, 0xfc, !PT ;  /* 0x0000000c082f7812 */ /* 0x000fe200078efcff */
[----:B------:R-:W-:-:S02]  /*9d60*/  @!P1 IMAD.IADD R156, R156, 0x1, -R6 ;  /* 0x000000019c9c9824 */ /* 0x000fc400078e0a06 */
[--C-:B------:R-:W-:Y:S01]  /*9d70*/  @!P3 IMAD.IADD R14, R14, 0x1, -R6.reuse ;  /* 0x000000010e0eb824 */ /* 0x100fe200078e0a06 */
[----:B------:R-:W-:Y:S01]  /*9d80*/  ISETP.GT.U32.AND P1, PT, R6, R152, PT ;  /* 0x000000980600720c */ /* 0x000fe20003f24070 */
[----:B------:R-:W-:Y:S01]  /*9d90*/  @!P5 IMAD.IADD R12, R12, 0x1, -R6 ;  /* 0x000000010c0cd824 */ /* 0x000fe200078e0a06 */
[----:B------:R-:W-:Y:S01]  /*9da0*/  IABS R148, R47 ;  /* 0x0000002f00947213 */ /* 0x000fe20000000000 */
[----:B------:R-:W-:Y:S01]  /*9db0*/  @!P4 IMAD.MOV R18, RZ, RZ, -R18 ;  /* 0x000000ffff12c224 */ /* 0x000fe200078e0a12 */
[----:B------:R-:W-:Y:S01]  /*9dc0*/  ISETP.GE.AND P3, PT, R49, RZ, PT ;  /* 0x000000ff3100720c */ /* 0x000fe20003f66270 */
[----:B------:R-:W-:Y:S01]  /*9dd0*/  @!P2 IMAD.IADD R17, R17, 0x1, -R6 ;  /* 0x000000011111a824 */ /* 0x000fe200078e0a06 */
[----:B------:R-:W-:Y:S01]  /*9de0*/  ISETP.GE.AND P5, PT, R51, RZ, PT ;  /* 0x000000ff3300720c */ /* 0x000fe20003fa6270 */
[----:B------:R-:W-:Y:S01]  /*9df0*/  IMAD.HI.U32 R9, R7, R148, RZ ;  /* 0x0000009407097227 */ /* 0x000fe200078e00ff */
[C---:B------:R-:W-:Y:S02]  /*9e00*/  LOP3.LUT R49, R8.reuse, 0xa, RZ, 0xfc, !PT ;  /* 0x0000000a08317812 */ /* 0x040fe400078efcff */
[C---:B------:R-:W-:Y:S01]  /*9e10*/  LOP3.LUT R51, R8.reuse, 0x8, RZ, 0xfc, !PT ;  /* 0x0000000808337812 */ /* 0x040fe200078efcff */
[----:B------:R-:W-:Y:S01]  /*9e20*/  IMAD.MOV R19, RZ, RZ, -R9 ;  /* 0x000000ffff137224 */ /* 0x000fe200078e0a09 */
[----:B------:R-:W-:Y:S01]  /*9e30*/  ISETP.GE.AND P2, PT, R53, RZ, PT ;  /* 0x000000ff3500720c */ /* 0x000fe20003f46270 */
[----:B------:R-:W-:Y:S01]  /*9e40*/  @!P0 IMAD.MOV R20, RZ, RZ, -R20 ;  /* 0x000000ffff148224 */ /* 0x000fe200078e0a14 */
[----:B------:R-:W-:Y:S01]  /*9e50*/  LOP3.LUT R53, R8, 0x6, RZ, 0xfc, !PT ;  /* 0x0000000608357812 */ /* 0x000fe200078efcff */
[----:B------:R-:W-:Y:S01]  /*9e60*/  @!P1 IMAD.IADD R152, R152, 0x1, -R6 ;  /* 0x0000000198989824 */ /* 0x000fe200078e0a06 */
[----:B------:R-:W-:Y:S01]  /*9e70*/  IABS R154, R49 ;  /* 0x00000031009a7213 */ /* 0x000fe20000000000 */
[C---:B------:R-:W-:Y:S01]  /*9e80*/  IMAD R148, R6.reuse, R19, R148 ;  /* 0x0000001306947224 */ /* 0x040fe200078e0294 */
[----:B------:R-:W-:Y:S01]  /*9e90*/  IABS R150, R51 ;  /* 0x0000003300967213 */ /* 0x000fe20000000000 */
[----:B------:R-:W-:Y:S01]  /*9ea0*/  @!P3 IMAD.MOV R16, RZ, RZ, -R16 ;  /* 0x000000ffff10b224 */ /* 0x000fe200078e0a10 */
[----:B------:R-:W-:Y:S01]  /*9eb0*/  IABS R146, R53 ;  /* 0x0000003500927213 */ /* 0x000fe20000000000 */
[----:B------:R-:W-:Y:S01]  /*9ec0*/  IMAD.HI.U32 R9, R7, R154, RZ ;  /* 0x0000009a07097227 */ /* 0x000fe200078e00ff */
[----:B------:R-:W-:-:S02]  /*9ed0*/  ISETP.GT.U32.AND P0, PT, R6, R10, PT ;  /* 0x0000000a0600720c */ /* 0x000fc40003f04070 */
[C---:B------:R-:W-:Y:S01]  /*9ee0*/  ISETP.GT.U32.AND P1, PT, R6.reuse, R17, PT ;  /* 0x000000110600720c */ /* 0x040fe20003f24070 */
[C---:B------:R-:W-:Y:S01]  /*9ef0*/  IMAD.HI.U32 R19, R7.reuse, R150, RZ ;  /* 0x0000009607137227 */ /* 0x040fe200078e00ff */
[C---:B------:R-:W-:Y:S02]  /*9f00*/  ISETP.GT.U32.AND P3, PT, R6.reuse, R158, PT ;  /* 0x0000009e0600720c */ /* 0x040fe40003f64070 */
[----:B------:R-:W-:Y:S01]  /*9f10*/  ISETP.GT.U32.AND P4, PT, R6, R156, PT ;  /* 0x0000009c0600720c */ /* 0x000fe20003f84070 */
[----:B------:R-:W-:-:S04]  /*9f20*/  IMAD.HI.U32 R21, R7, R146, RZ ;  /* 0x0000009207157227 */ /* 0x000fc800078e00ff */
[----:B------:R-:W-:Y:S01]  /*9f30*/  IMAD.MOV R23, RZ, RZ, -R9 ;  /* 0x000000ffff177224 */ /* 0x000fe200078e0a09 */
[----:B------:R-:W-:Y:S01]  /*9f40*/  LOP3.LUT R9, R8, 0x2, RZ, 0xfc, !PT ;  /* 0x0000000208097812 */ /* 0x000fe200078efcff */
[----:B------:R-:W-:Y:S02]  /*9f50*/  IMAD.MOV R19, RZ, RZ, -R19 ;  /* 0x000000ffff137224 */ /* 0x000fe400078e0a13 */
[----:B------:R-:W-:Y:S01]  /*9f60*/  IMAD.MOV R21, RZ, RZ, -R21 ;  /* 0x000000ffff157224 */ /* 0x000fe200078e0a15 */
[----:B------:R-:W-:Y:S01]  /*9f70*/  IABS R142, R9 ;  /* 0x00000009008e7213 */ /* 0x000fe20000000000 */
[C---:B------:R-:W-:Y:S02]  /*9f80*/  IMAD R154, R6.reuse, R23, R154 ;  /* 0x00000017069a7224 */ /* 0x040fe400078e029a */
[----:B------:R-:W-:Y:S02]  /*9f90*/  IMAD R150, R6, R19, R150 ;  /* 0x0000001306967224 */ /* 0x000fe400078e0296 */
[----:B------:R-:W-:-:S04]  /*9fa0*/  IMAD.HI.U32 R8, R7, R144, RZ ;  /* 0x0000009007087227 */ /* 0x000fc800078e00ff */
[C---:B------:R-:W-:Y:S02]  /*9fb0*/  IMAD R146, R6.reuse, R21, R146 ;  /* 0x0000001506927224 */ /* 0x040fe400078e0292 */
[----:B------:R-:W-:Y:S01]  /*9fc0*/  @!P5 IMAD.MOV R14, RZ, RZ, -R14 ;  /* 0x000000ffff0ed224 */ /* 0x000fe200078e0a0e */
[C---:B------:R-:W-:Y:S01]  /*9fd0*/  ISETP.GT.U32.AND P5, PT, R6.reuse, R152, PT ;  /* 0x000000980600720c */ /* 0x040fe20003fa4070 */
[----:B------:R-:W-:Y:S01]  /*9fe0*/  @!P2 IMAD.MOV R12, RZ, RZ, -R12 ;  /* 0x000000ffff0ca224 */ /* 0x000fe200078e0a0c */
[----:B------:R-:W-:Y:S01]  /*9ff0*/  ISETP.GT.U32.AND P2, PT, R6, R148, PT ;  /* 0x000000940600720c */ /* 0x000fe20003f44070 */
[--C-:B------:R-:W-:Y:S01]  /*a000*/  @!P0 IMAD.IADD R10, R10, 0x1, -R6.reuse ;  /* 0x000000010a0a8824 */ /* 0x100fe200078e0a06 */
[C---:B------:R-:W-:Y:S01]  /*a010*/  ISETP.GT.U32.AND P0, PT, R6.reuse, R154, PT ;  /* 0x0000009a0600720c */ /* 0x040fe20003f04070 */
[----:B------:R-:W-:Y:S01]  /*a020*/  @!P1 IMAD.IADD R17, R17, 0x1, -R6 ;  /* 0x0000000111119824 */ /* 0x000fe200078e0a06 */
[----:B------:R-:W-:Y:S01]  /*a030*/  ISETP.GT.U32.AND P1, PT, R6, R150, PT ;  /* 0x000000960600720c */ /* 0x000fe20003f24070 */
[----:B------:R-:W-:-:S02]  /*a040*/  IMAD.MOV R19, RZ, RZ, -R8 ;  /* 0x000000ffff137224 */ /* 0x000fc400078e0a08 */
[----:B------:R-:W-:Y:S01]  /*a050*/  @!P3 IMAD.IADD R158, R158, 0x1, -R6 ;  /* 0x000000019e9eb824 */ /* 0x000fe200078e0a06 */
[----:B------:R-:W-:Y:S01]  /*a060*/  ISETP.GT.U32.AND P3, PT, R6, R146, PT ;  /* 0x000000920600720c */ /* 0x000fe20003f64070 */
[----:B------:R-:W-:-:S04]  /*a070*/  IMAD.HI.U32 R7, R7, R142, RZ ;  /* 0x0000008e07077227 */ /* 0x000fc800078e00ff */
[----:B------:R-:W-:Y:S02]  /*a080*/  IMAD R144, R6, R19, R144 ;  /* 0x0000001306907224 */ /* 0x000fe400078e0290 */
[----:B------:R-:W-:Y:S02]  /*a090*/  IMAD.MOV R7, RZ, RZ, -R7 ;  /* 0x000000ffff077224 */ /* 0x000fe400078e0a07 */
[--C-:B------:R-:W-:Y:S01]  /*a0a0*/  @!P4 IMAD.IADD R156, R156, 0x1, -R6.reuse ;  /* 0x000000019c9cc824 */ /* 0x100fe200078e0a06 */
[----:B------:R-:W-:Y:S01]  /*a0b0*/  ISETP.GT.U32.AND P4, PT, R6, R144, PT ;  /* 0x000000900600720c */ /* 0x000fe20003f84070 */
[--C-:B------:R-:W-:Y:S01]  /*a0c0*/  @!P5 IMAD.IADD R152, R152, 0x1, -R6.reuse ;  /* 0x000000019898d824 */ /* 0x100fe200078e0a06 */
[----:B------:R-:W-:Y:S01]  /*a0d0*/  ISETP.GE.AND P5, PT, R55, RZ, PT ;  /* 0x000000ff3700720c */ /* 0x000fe20003fa6270 */
[----:B------:R-:W-:Y:S01]  /*a0e0*/  @!P2 IMAD.IADD R148, R148, 0x1, -R6 ;  /* 0x000000019494a824 */ /* 0x000fe200078e0a06 */
[----:B------:R-:W-:Y:S01]  /*a0f0*/  ISETP.GE.AND P2, PT, R57, RZ, PT ;  /* 0x000000ff3900720c */ /* 0x000fe20003f46270 */
[----:B------:R-:W-:-:S02]  /*a100*/  IMAD R142, R6, R7, R142 ;  /* 0x00000007068e7224 */ /* 0x000fc400078e028e */
[--C-:B------:R-:W-:Y:S01]  /*a110*/  @!P0 IMAD.IADD R154, R154, 0x1, -R6.reuse ;  /* 0x000000019a9a8824 */ /* 0x100fe200078e0a06 */
[----:B------:R-:W-:Y:S01]  /*a120*/  ISETP.GE.AND P0, PT, R35, RZ, PT ;  /* 0x000000ff2300720c */ /* 0x000fe20003f06270 */
[--C-:B------:R-:W-:Y:S01]  /*a130*/  @!P1 IMAD.IADD R150, R150, 0x1, -R6.reuse ;  /* 0x0000000196969824 */ /* 0x100fe200078e0a06 */
[----:B------:R-:W-:Y:S01]  /*a140*/  ISETP.GE.AND P1, PT, R45, RZ, PT ;  /* 0x000000ff2d00720c */ /* 0x000fe20003f26270 */
[--C-:B------:R-:W-:Y:S01]  /*a150*/  @!P3 IMAD.IADD R146, R146, 0x1, -R6.reuse ;  /* 0x000000019292b824 */ /* 0x100fe200078e0a06 */
[----:B------:R-:W-:Y:S01]  /*a160*/  ISETP.GT.U32.AND P3, PT, R6, R142, PT ;  /* 0x0000008e0600720c */ /* 0x000fe20003f64070 */
[----:B------:R-:W-:Y:S02]  /*a170*/  IMAD.MOV.U32 R8, RZ, RZ, R17 ;  /* 0x000000ffff087224 */ /* 0x000fe400078e0011 */
[----:B------:R-:W-:Y:S01]  /*a180*/  @!P4 IMAD.IADD R144, R144, 0x1, -R6 ;  /* 0x000000019090c824 */ /* 0x000fe200078e0a06 */
[C---:B------:R-:W-:Y:S01]  /*a190*/  ISETP.GT.U32.AND P4, PT, R6.reuse, R148, PT ;  /* 0x000000940600720c */ /* 0x040fe20003f84070 */
[----:B------:R-:W-:Y:S01]  /*a1a0*/  @!P5 IMAD.MOV R10, RZ, RZ, -R10 ;  /* 0x000000ffff0ad224 */ /* 0x000fe200078e0a0a */
[C---:B------:R-:W-:Y:S01]  /*a1b0*/  ISETP.GT.U32.AND P5, PT, R6.reuse, R146, PT ;  /* 0x000000920600720c */ /* 0x040fe20003fa4070 */
[----:B------:R-:W-:Y:S01]  /*a1c0*/  @!P2 IMAD.MOV R8, RZ, RZ, -R8 ;  /* 0x000000ffff08a224 */ /* 0x000fe200078e0a08 */
[C---:B------:R-:W-:Y:S01]  /*a1d0*/  ISETP.GT.U32.AND P2, PT, R6.reuse, R154, PT ;  /* 0x0000009a0600720c */ /* 0x040fe20003f44070 */
[----:B------:R-:W-:Y:S01]  /*a1e0*/  @!P0 IMAD.MOV R158, RZ, RZ, -R158 ;  /* 0x000000ffff9e8224 */ /* 0x000fe200078e0a9e */
[C---:B------:R-:W-:Y:S01]  /*a1f0*/  ISETP.GT.U32.AND P0, PT, R6.reuse, R150, PT ;  /* 0x000000960600720c */ /* 0x040fe20003f04070 */
[----:B------:R-:W-:Y:S01]  /*a200*/  @!P1 IMAD.MOV R156, RZ, RZ, -R156 ;  /* 0x000000ffff9c9224 */ /* 0x000fe200078e0a9c */
[----:B------:R-:W-:Y:S01]  /*a210*/  ISETP.GT.U32.AND P1, PT, R6, R144, PT ;  /* 0x000000900600720c */ /* 0x000fe20003f24070 */
[----:B------:R-:W-:-:S02]  /*a220*/  @!P3 IMAD.IADD R142, R142, 0x1, -R6 ;  /* 0x000000018e8eb824 */ /* 0x000fc400078e0a06 */
[----:B------:R-:W-:Y:S01]  /*a230*/  @!P6 IMAD.MOV R152, RZ, RZ, -R152 ;  /* 0x000000ffff98e224 */ /* 0x000fe200078e0a98 */
[----:B------:R-:W-:Y:S01]  /*a240*/  ISETP.GE.AND P6, PT, R47, RZ, PT ;  /* 0x000000ff2f00720c */ /* 0x000fe20003fc6270 */
[--C-:B------:R-:W-:Y:S01]  /*a250*/  @!P4 IMAD.IADD R148, R148, 0x1, -R6.reuse ;  /* 0x000000019494c824 */ /* 0x100fe200078e0a06 */
[----:B------:R-:W-:Y:S01]  /*a260*/  ISETP.GT.U32.AND P3, PT, R6, R142, PT ;  /* 0x0000008e0600720c */ /* 0x000fe20003f64070 */
[--C-:B------:R-:W-:Y:S01]  /*a270*/  @!P5 IMAD.IADD R146, R146, 0x1, -R6.reuse ;  /* 0x000000019292d824 */ /* 0x100fe200078e0a06 */
[----:B------:R-:W-:Y:S01]  /*a280*/  ISETP.GE.AND P4, PT, R49, RZ, PT ;  /* 0x000000ff3100720c */ /* 0x000fe20003f86270 */
[--C-:B------:R-:W-:Y:S01]  /*a290*/  @!P2 IMAD.IADD R154, R154, 0x1, -R6.reuse ;  /* 0x000000019a9aa824 */ /* 0x100fe200078e0a06 */
[----:B------:R-:W-:Y:S01]  /*a2a0*/  ISETP.GE.AND P2, PT, R51, RZ, PT ;  /* 0x000000ff3300720c */ /* 0x000fe20003f46270 */
[--C-:B------:R-:W-:Y:S01]  /*a2b0*/  @!P0 IMAD.IADD R150, R150, 0x1, -R6.reuse ;  /* 0x0000000196968824 */ /* 0x100fe200078e0a06 */
[----:B------:R-:W-:Y:S01]  /*a2c0*/  ISETP.GE.AND P0, PT, R53, RZ, PT ;  /* 0x000000ff3500720c */ /* 0x000fe20003f06270 */
[----:B------:R-:W-:Y:S01]  /*a2d0*/  @!P1 IMAD.IADD R144, R144, 0x1, -R6 ;  /* 0x0000000190909824 */ /* 0x000fe200078e0a06 */
[----:B------:R-:W-:-:S02]  /*a2e0*/  ISETP.GE.AND P5, PT, R59, RZ, PT ;  /* 0x000000ff3b00720c */ /* 0x000fc40003fa6270 */
[----:B------:R-:W-:Y:S01]  /*a2f0*/  ISETP.GE.AND P1, PT, R9, RZ, PT ;  /* 0x000000ff0900720c */ /* 0x000fe20003f26270 */
[----:B------:R-:W-:Y:S02]  /*a300*/  @!P6 IMAD.MOV R148, RZ, RZ, -R148 ;  /* 0x000000ffff94e224 */ /* 0x000fe400078e0a94 */
[----:B------:R-:W-:Y:S01]  /*a310*/  @!P3 IMAD.IADD R142, R142, 0x1, -R6 ;  /* 0x000000018e8eb824 */ /* 0x000fe200078e0a06 */
[----:B------:R-:W-:Y:S01]  /*a320*/  ISETP.NE.AND P3, PT, R25, RZ, PT ;  /* 0x000000ff1900720c */ /* 0x000fe20003f65270 */
[----:B------:R-:W-:Y:S01]  /*a330*/  IMAD R6, R61, UR7, RZ ;  /* 0x000000073d067c24 */ /* 0x000fe2000f8e02ff */
[----:B------:R-:W-:Y:S01]  /*a340*/  LOP3.LUT R25, RZ, R25, RZ, 0x33, !PT ;  /* 0x00000019ff197212 */ /* 0x000fe200078e33ff */
[----:B------:R-:W-:Y:S01]  /*a350*/  @!P4 IMAD.MOV R154, RZ, RZ, -R154 ;  /* 0x000000ffff9ac224 */ /* 0x000fe200078e0a9a */
[----:B------:R-:W-:Y:S01]  /*a360*/  USHF.L.U32 UR7, UR7, 0x6, URZ ;  /* 0x0000000607077899 */ /* 0x000fe2000800063f */
[----:B------:R-:W-:Y:S01]  /*a370*/  @!P2 IMAD.MOV R150, RZ, RZ, -R150 ;  /* 0x000000ffff96a224 */ /* 0x000fe200078e0a96 */
[----:B------:R-:W-:Y:S01]  /*a380*/  IADD3 R7, P6, R6, UR4, RZ ;  /* 0x0000000406077c10 */ /* 0x000fe2000ffde0ff */
[----:B------:R-:W-:Y:S01]  /*a390*/  @!P0 IMAD.MOV R146, RZ, RZ, -R146 ;  /* 0x000000ffff928224 */ /* 0x000fe200078e0a92 */
[C---:B------:R-:W-:Y:S01]  /*a3a0*/  SEL R19, R25.reuse, R38, !P3 ;  /* 0x0000002619137207 */ /* 0x040fe20005800000 */
[----:B------:R-:W-:Y:S01]  /*a3b0*/  @!P5 IMAD.MOV R144, RZ, RZ, -R144 ;  /* 0x000000ffff90d224 */ /* 0x000fe200078e0a90 */
[C---:B------:R-:W-:Y:S01]  /*a3c0*/  SEL R140, R25.reuse, R140, !P3 ;  /* 0x0000008c198c7207 */ /* 0x040fe20005800000 */
[----:B------:R-:W-:Y:S01]  /*a3d0*/  @!P1 IMAD.MOV R142, RZ, RZ, -R142 ;  /* 0x000000ffff8e9224 */ /* 0x000fe200078e0a8e */
[C---:B------:R-:W-:Y:S01]  /*a3e0*/  SEL R139, R25.reuse, R40, !P3 ;  /* 0x00000028198b7207 */ /* 0x040fe20005800000 */
[----:B------:R-:W-:Y:S01]  /*a3f0*/  ULDC UR4, c[0x0][0x234] ;  /* 0x00008d0000047ab9 */ /* 0x000fe20000000800 */
[----:B------:R-:W-:Y:S01]  /*a400*/  SEL R137, R25, R42, !P3 ;  /* 0x0000002a19897207 */ /* 0x000fe20005800000 */
[----:B------:R-:W-:Y:S01]  /*a410*/  IMAD R27, R27, UR4, RZ ;  /* 0x000000041b1b7c24 */ /* 0x000fe2000f8e02ff */
[----:B------:R-:W-:Y:S01]  /*a420*/  SEL R135, R25, R44, !P3 ;  /* 0x0000002c19877207 */ /* 0x000fe20005800000 */
[----:B------:R-:W-:Y:S01]  /*a430*/  IMAD R29, R29, UR4, RZ ;  /* 0x000000041d1d7c24 */ /* 0x000fe2000f8e02ff */
[----:B------:R-:W-:Y:S01]  /*a440*/  SEL R133, R25, R46, !P3 ;  /* 0x0000002e19857207 */ /* 0x000fe20005800000 */
[----:B------:R-:W-:Y:S01]  /*a450*/  IMAD R33, R33, UR4, RZ ;  /* 0x0000000421217c24 */ /* 0x000fe2000f8e02ff */
[----:B------:R-:W-:Y:S01]  /*a460*/  SEL R131, R25, R48, !P3 ;  /* 0x0000003019837207 */ /* 0x000fe20005800000 */
[----:B------:R-:W-:Y:S01]  /*a470*/  IMAD R31, R31, UR4, RZ ;  /* 0x000000041f1f7c24 */ /* 0x000fe2000f8e02ff */
[C---:B------:R-:W-:Y:S01]  /*a480*/  SEL R129, R25.reuse, R50, !P3 ;  /* 0x0000003219817207 */ /* 0x040fe20005800000 */
[----:B------:R-:W-:Y:S01]  /*a490*/  UMOV UR4, URZ ;  /* 0x0000003f00047c82 */ /* 0x000fe20008000000 */
[----:B------:R-:W-:-:S02]  /*a4a0*/  SEL R127, R25, R52, !P3 ;  /* 0x00000034197f7207 */ /* 0x000fc40005800000 */
[C---:B------:R-:W-:Y:S02]  /*a4b0*/  SEL R125, R25.reuse, R54, !P3 ;  /* 0x00000036197d7207 */ /* 0x040fe40005800000 */
[C---:B------:R-:W-:Y:S02]  /*a4c0*/  SEL R123, R25.reuse, R56, !P3 ;  /* 0x00000038197b7207 */ /* 0x040fe40005800000 */
[C---:B------:R-:W-:Y:S02]  /*a4d0*/  SEL R121, R25.reuse, R60, !P3 ;  /* 0x0000003c19797207 */ /* 0x040fe40005800000 */
[C---:B------:R-:W-:Y:S02]  /*a4e0*/  SEL R119, R25.reuse, R58, !P3 ;  /* 0x0000003a19777207 */ /* 0x040fe40005800000 */
[C---:B------:R-:W-:Y:S02]  /*a4f0*/  SEL R117, R25.reuse, R64, !P3 ;  /* 0x0000004019757207 */ /* 0x040fe40005800000 */
        /* <DEDUP_REMOVED lines=16> */
[----:B------:R-:W-:Y:S01]  /*a600*/  LEA.HI.X.SX32 R6, R6, UR5, 0x1, P6 ;  /* 0x0000000506067c11 */ /* 0x000fe2000b0f0eff */
[----:B------:R-:W-:Y:S01]  /*a610*/  ULDC UR5, c[0x0][0x240] ;  /* 0x0000900000057ab9 */ /* 0x000fe20000000800 */
[C---:B------:R-:W-:Y:S01]  /*a620*/  SEL R138, R25.reuse, R138, !P3 ;  /* 0x0000008a198a7207 */ /* 0x040fe20005800000 */
[----:B------:R-:W-:Y:S01]  /*a630*/  IMAD R140, R140, UR5, RZ ;  /* 0x000000058c8c7c24 */ /* 0x000fe2000f8e02ff */
[----:B------:R-:W-:Y:S01]  /*a640*/  SEL R136, R25, R136, !P3 ;  /* 0x0000008819887207 */ /* 0x000fe20005800000 */
[----:B------:R-:W-:Y:S01]  /*a650*/  IMAD R139, R139, UR5, RZ ;  /* 0x000000058b8b7c24 */ /* 0x000fe2000f8e02ff */
        /* <DEDUP_REMOVED lines=192> */
[-C--:B------:R-:W-:Y:S01]  /*b260*/  IADD3 R143, P3, R140, R7.reuse, RZ ;  /* 0x000000078c8f7210 */ /* 0x080fe20007f7e0ff */
[----:B------:R-:W-:Y:S01]  /*b270*/  IMAD R19, R141, UR5, RZ ;  /* 0x000000058d137c24 */ /* 0x000fe2000f8e02ff */
[-C--:B------:R-:W-:Y:S01]  /*b280*/  IADD3 R141, P4, R139, R7.reuse, RZ ;  /* 0x000000078b8d7210 */ /* 0x080fe20007f9e0ff */
[----:B------:R-:W-:Y:S01]  /*b290*/  IMAD R42, R42, UR5, RZ ;  /* 0x000000052a2a7c24 */ /* 0x000fe2000f8e02ff */
[----:B------:R-:W-:Y:S01]  /*b2a0*/  IADD3 R144, P2, R142, R7, RZ ;  /* 0x000000078e907210 */ /* 0x000fe20007f5e0ff */
[----:B------:R-:W-:Y:S01]  /*b2b0*/  IMAD R41, R41, UR5, RZ ;  /* 0x0000000529297c24 */ /* 0x000fe2000f8e02ff */
[----:B------:R-:W-:Y:S01]  /*b2c0*/  CS2R R146, SRZ ;  /* 0x0000000000927805 */ /* 0x000fe2000001ff00 */
[----:B------:R-:W-:Y:S01]  /*b2d0*/  IMAD R40, R40, UR5, RZ ;  /* 0x0000000528287c24 */ /* 0x000fe2000f8e02ff */
[----:B------:R-:W-:Y:S01]  /*b2e0*/  CS2R R148, SRZ ;  /* 0x0000000000947805 */ /* 0x000fe2000001ff00 */
[----:B------:R0:W-:Y:S01]  /*b2f0*/  STL [R1+0x1c38], R144 ;  /* 0x001c389001007387 */ /* 0x0001e20000100800 */
[----:B------:R-:W-:Y:S01]  /*b300*/  IMAD R39, R39, UR5, RZ ;  /* 0x0000000527277c24 */ /* 0x000fe2000f8e02ff */
[----:B------:R-:W-:Y:S01]  /*b310*/  CS2R R150, SRZ ;  /* 0x0000000000967805 */ /* 0x000fe2000001ff00 */
[----:B------:R-:W-:Y:S01]  /*b320*/  IMAD R38, R38, UR5, RZ ;  /* 0x0000000526267c24 */ /* 0x000fe2000f8e02ff */
[----:B------:R1:W-:Y:S01]  /*b330*/  STL [R1+0x1060], R143 ;  /* 0x0010608f01007387 */ /* 0x0003e20000100800 */
[----:B------:R-:W-:-:S02]  /*b340*/  IMAD R37, R37, UR5, RZ ;  /* 0x0000000525257c24 */ /* 0x000fc4000f8e02ff */
[----:B------:R-:W-:Y:S01]  /*b350*/  IMAD R35, R35, UR5, RZ ;  /* 0x0000000523237c24 */ /* 0x000fe2000f8e02ff */
[----:B------:R2:W-:Y:S01]  /*b360*/  STL [R1+0x1068], R141 ;  /* 0x0010688d01007387 */ /* 0x0005e20000100800 */
[----:B------:R-:W-:Y:S01]  /*b370*/  IMAD R34, R34, UR5, RZ ;  /* 0x0000000522227c24 */ /* 0x000fe2000f8e02ff */
[-C--:B0-----:R-:W-:Y:S01]  /*b380*/  IADD3 R144, P5, R138, R7.reuse, RZ ;  /* 0x000000078a907210 */ /* 0x081fe20007fbe0ff */
[----:B------:R-:W-:Y:S02]  /*b390*/  IMAD R32, R32, UR5, RZ ;  /* 0x0000000520207c24 */ /* 0x000fe4000f8e02ff */
[----:B------:R-:W-:Y:S01]  /*b3a0*/  IMAD R30, R30, UR5, RZ ;  /* 0x000000051e1e7c24 */ /* 0x000fe2000f8e02ff */
[-C--:B-1----:R-:W-:Y:S01]  /*b3b0*/  IADD3 R143, P6, R137, R7.reuse, RZ ;  /* 0x00000007898f7210 */ /* 0x082fe20007fde0ff */
[----:B------:R0:W-:Y:S01]  /*b3c0*/  STL [R1+0x1070], R144 ;  /* 0x0010709001007387 */ /* 0x0001e20000100800 */
[----:B------:R-:W-:Y:S01]  /*b3d0*/  IMAD R28, R28, UR5, RZ ;  /* 0x000000051c1c7c24 */ /* 0x000fe2000f8e02ff */
[----:B--2---:R-:W-:-:S02]  /*b3e0*/  IADD3 R141, P0, R136, R7, RZ ;  /* 0x00000007888d7210 */ /* 0x004fc40007f1e0ff */
[----:B------:R1:W-:Y:S01]  /*b3f0*/  STL [R1+0x1078], R143 ;  /* 0x0010788f01007387 */ /* 0x0003e20000100800 */
[----:B------:R-:W-:Y:S02]  /*b400*/  IMAD R26, R26, UR5, RZ ;  /* 0x000000051a1a7c24 */ /* 0x000fe4000f8e02ff */
[----:B------:R-:W-:Y:S01]  /*b410*/  IMAD R24, R24, UR5, RZ ;  /* 0x0000000518187c24 */ /* 0x000fe2000f8e02ff */
[----:B------:R2:W-:Y:S01]  /*b420*/  STL [R1+0x1080], R141 ;  /* 0x0010808d01007387 */ /* 0x0005e20000100800 */
[----:B------:R-:W-:Y:S01]  /*b430*/  IMAD R22, R22, UR5, RZ ;  /* 0x0000000516167c24 */ /* 0x000fe2000f8e02ff */
[-C--:B0-----:R-:W-:Y:S01]  /*b440*/  IADD3 R144, P1, R135, R7.reuse, RZ ;  /* 0x0000000787907210 */ /* 0x081fe20007f3e0ff */
[----:B------:R-:W-:Y:S02]  /*b450*/  IMAD R20, R20, UR5, RZ ;  /* 0x0000000514147c24 */ /* 0x000fe4000f8e02ff */
[----:B------:R-:W-:Y:S01]  /*b460*/  IMAD R18, R18, UR5, RZ ;  /* 0x0000000512127c24 */ /* 0x000fe2000f8e02ff */
[-C--:B-1----:R-:W-:Y:S01]  /*b470*/  LEA.HI.X.SX32 R143, R142, R6.reuse, 0x1, P2 ;  /* 0x000000068e8f7211 */ /* 0x082fe200010f0eff */
[----:B------:R0:W-:Y:S01]  /*b480*/  STL [R1+0x1088], R144 ;  /* 0x0010889001007387 */ /* 0x0001e20000100800 */
[----:B------:R-:W-:Y:S01]  /*b490*/  LEA.HI.X.SX32 R142, R140, R6, 0x1, P3 ;  /* 0x000000068c8e7211 */ /* 0x000fe200018f0eff */
[----:B------:R-:W-:Y:S01]  /*b4a0*/  IMAD R16, R16, UR5, RZ ;  /* 0x0000000510107c24 */ /* 0x000fe2000f8e02ff */
[-C--:B--2---:R-:W-:Y:S01]  /*b4b0*/  IADD3 R141, P2, R134, R7.reuse, RZ ;  /* 0x00000007868d7210 */ /* 0x084fe20007f5e0ff */
[----:B------:R-:W-:Y:S01]  /*b4c0*/  STL [R1+0x1c34], R143 ;  /* 0x001c348f01007387 */ /* 0x000fe20000100800 */
[----:B------:R-:W-:Y:S01]  /*b4d0*/  IADD3 R140, P3, R133, R7, RZ ;  /* 0x00000007858c7210 */ /* 0x000fe20007f7e0ff */
[----:B------:R-:W-:-:S02]  /*b4e0*/  IMAD R14, R14, UR5, RZ ;  /* 0x000000050e0e7c24 */ /* 0x000fc4000f8e02ff */
[----:B------:R1:W-:Y:S01]  /*b4f0*/  STL [R1+0x1090], R141 ;  /* 0x0010908d01007387 */ /* 0x0003e20000100800 */
[----:B------:R-:W-:Y:S01]  /*b500*/  IMAD R12, R12, UR5, RZ ;  /* 0x000000050c0c7c24 */ /* 0x000fe2000f8e02ff */
[----:B0-----:R-:W-:Y:S01]  /*b510*/  CS2R R144, SRZ ;  /* 0x0000000000907805 */ /* 0x001fe2000001ff00 */
[----:B------:R-:W-:Y:S01]  /*b520*/  IMAD R10, R10, UR5, RZ ;  /* 0x000000050a0a7c24 */ /* 0x000fe2000f8e02ff */
[----:B------:R0:W-:Y:S01]  /*b530*/  STL [R1+0x105c], R142 ;  /* 0x00105c8e01007387 */ /* 0x0001e20000100800 */
[----:B------:R-:W-:Y:S02]  /*b540*/  IMAD R8, R8, UR5, RZ ;  /* 0x0000000508087c24 */ /* 0x000fe4000f8e02ff */
[----:B------:R-:W-:Y:S01]  /*b550*/  IMAD R9, R9, UR5, RZ ;  /* 0x0000000509097c24 */ /* 0x000fe2000f8e02ff */
[----:B------:R2:W-:Y:S01]  /*b560*/  STL [R1+0x1098], R140 ;  /* 0x0010988c01007387 */ /* 0x0005e20000100800 */
[----:B------:R-:W-:Y:S01]  /*b570*/  IMAD R11, R11, UR5, RZ ;  /* 0x000000050b0b7c24 */ /* 0x000fe2000f8e02ff */
[-C--:B-1----:R-:W-:Y:S01]  /*b580*/  LEA.HI.X.SX32 R141, R139, R6.reuse, 0x1, P4 ;  /* 0x000000068b8d7211 */ /* 0x082fe200020f0eff */
[----:B------:R-:W-:Y:S01]  /*b590*/  IMAD R13, R13, UR5, RZ ;  /* 0x000000050d0d7c24 */ /* 0x000fe2000f8e02ff */
[----:B------:R-:W-:Y:S01]  /*b5a0*/  IADD3 R139, P4, R132, R7, RZ ;  /* 0x00000007848b7210 */ /* 0x000fe20007f9e0ff */
[----:B------:R-:W-:Y:S01]  /*b5b0*/  IMAD R15, R15, UR5, RZ ;  /* 0x000000050f0f7c24 */ /* 0x000fe2000f8e02ff */
[----:B0-----:R-:W-:Y:S01]  /*b5c0*/  CS2R R142, SRZ ;  /* 0x00000000008e7805 */ /* 0x001fe2000001ff00 */
[----:B------:R-:W-:Y:S01]  /*b5d0*/  STL [R1+0x1064], R141 ;  /* 0x0010648d01007387 */ /* 0x000fe20000100800 */
[----:B------:R-:W-:Y:S01]  /*b5e0*/  IMAD R17, R17, UR5, RZ ;  /* 0x0000000511117c24 */ /* 0x000fe2000f8e02ff */
[----:B--2---:R-:W-:-:S02]  /*b5f0*/  LEA.HI.X.SX32 R140, R138, R6, 0x1, P5 ;  /* 0x000000068a8c7211 */ /* 0x004fc400028f0eff */
[----:B------:R0:W-:Y:S01]  /*b600*/  STL [R1+0x10a0], R139 ;  /* 0x0010a08b01007387 */ /* 0x0001e20000100800 */
[-C--:B------:R-:W-:Y:S01]  /*b610*/  IADD3 R138, P5, R131, R7.reuse, RZ ;  /* 0x00000007838a7210 */ /* 0x080fe20007fbe0ff */
[----:B------:R-:W-:Y:S02]  /*b620*/  IMAD R21, R21, UR5, RZ ;  /* 0x0000000515157c24 */ /* 0x000fe4000f8e02ff */
[----:B------:R1:W-:Y:S01]  /*b630*/  STL [R1+0x106c], R140 ;  /* 0x00106c8c01007387 */ /* 0x0003e20000100800 */
[----:B------:R-:W-:Y:S02]  /*b640*/  IMAD R23, R23, UR5, RZ ;  /* 0x0000000517177c24 */ /* 0x000fe4000f8e02ff */
[----:B------:R-:W-:Y:S01]  /*b650*/  IMAD R25, R25, UR5, RZ ;  /* 0x0000000519197c24 */ /* 0x000fe2000f8e02ff */
[----:B------:R2:W-:Y:S01]  /*b660*/  STL [R1+0x10a8], R138 ;  /* 0x0010a88a01007387 */ /* 0x0005e20000100800 */
[----:B------:R-:W-:Y:S01]  /*b670*/  ULDC UR5, c[0x0][0x238] ;  /* 0x00008e0000057ab9 */ /* 0x000fe20000000800 */
[----:B0-----:R-:W-:Y:S01]  /*b680*/  LEA.HI.X.SX32 R139, R137, R6, 0x1, P6 ;  /* 0x00000006898b7211 */ /* 0x001fe200030f0eff */
[----:B------:R-:W-:Y:S01]  /*b690*/  UIMAD UR5, UR5, 0x16, URZ ;  /* 0x00000016050578a4 */ /* 0x000fe2000f8e023f */
[----:B------:R-:W-:-:S02]  /*b6a0*/  IADD3 R137, P6, R130, R7, RZ ;  /* 0x0000000782897210 */ /* 0x000fc40007fde0ff */
[----:B-1----:R-:W-:Y:S01]  /*b6b0*/  CS2R R140, SRZ ;  /* 0x00000000008c7805 */ /* 0x002fe2000001ff00 */
[----:B------:R-:W-:Y:S01]  /*b6c0*/  STL [R1+0x1074], R139 ;  /* 0x0010748b01007387 */ /* 0x000fe20000100800 */
[----:B--2---:R-:W-:-:S03]  /*b6d0*/  LEA.HI.X.SX32 R138, R136, R6, 0x1, P0 ;  /* 0x00000006888a7211 */ /* 0x004fc600000f0eff */
[----:B------:R0:W-:Y:S01]  /*b6e0*/  STL [R1+0x10b0], R137 ;  /* 0x0010b08901007387 */ /* 0x0001e20000100800 */
[----:B------:R-:W-:-:S03]  /*b6f0*/  IADD3 R136, P0, R129, R7, RZ ;  /* 0x0000000781887210 */ /* 0x000fc60007f1e0ff */
[----:B------:R1:W-:Y:S04]  /*b700*/  STL [R1+0x107c], R138 ;  /* 0x00107c8a01007387 */ /* 0x0003e80000100800 */
[----:B------:R2:W-:Y:S01]  /*b710*/  STL [R1+0x10b8], R136 ;  /* 0x0010b88801007387 */ /* 0x0005e20000100800 */
[-C--:B0-----:R-:W-:Y:S02]  /*b720*/  LEA.HI.X.SX32 R137, R135, R6.reuse, 0x1, P1 ;  /* 0x0000000687897211 */ /* 0x081fe400008f0eff */
[----:B------:R-:W-:Y:S02]  /*b730*/  IADD3 R135, P1, R128, R7, RZ ;  /* 0x0000000780877210 */ /* 0x000fe40007f3e0ff */
        /* <DEDUP_REMOVED lines=149> */
[----:B------:R-:W-:Y:S04]  /*c090*/  STL [R1+0x118c], R103 ;  /* 0x00118c6701007387 */ /* 0x000fe80000100800 */
[----:B------:R1:W-:Y:S01]  /*c0a0*/  STL [R1+0x11c8], R101 ;  /* 0x0011c86501007387 */ /* 0x0003e20000100800 */
[----:B0-----:R-:W-:Y:S02]  /*c0b0*/  LEA.HI.X.SX32 R102, R100, R6, 0x1, P0 ;  /* 0x0000000664667211 */ /* 0x001fe400000f0eff */
[----:B------:R-:W-:-:S03]  /*c0c0*/  IADD3 R100, P0, R93, R7, RZ ;  /* 0x000000075d647210 */ /* 0x000fc60007f1e0ff */
[----:B------:R0:W-:Y:S01]  /*c0d0*/  STL [R1+0x1194], R102 ;  /* 0x0011946601007387 */ /* 0x0001e20000100800 */
[----:B-1----:R-:W-:-:S03]  /*c0e0*/  LEA.HI.X.SX32 R101, R99, R6, 0x1, P1 ;  /* 0x0000000663657211 */ /* 0x002fc600008f0eff */
[----:B------:R1:W-:Y:S01]  /*c0f0*/  STL [R1+0x11d0], R100 ;  /* 0x0011d06401007387 */ /* 0x0003e20000100800 */
[----:B------:R-:W-:-:S03]  /*c100*/  IADD3 R99, P1, R92, R7, RZ ;  /* 0x000000075c637210 */ /* 0x000fc60007f3e0ff */
[----:B------:R-:W-:Y:S01]  /*c110*/  STL [R1+0x119c], R101 ;  /* 0x00119c6501007387 */ /* 0x000fe20000100800 */
[----:B0-----:R-:W-:-:S03]  /*c120*/  CS2R R102, SRZ ;  /* 0x0000000000667805 */ /* 0x001fc6000001ff00 */
[----:B------:R0:W-:Y:S01]  /*c130*/  STL [R1+0x11d8], R99 ;  /* 0x0011d86301007387 */ /* 0x0001e20000100800 */
[----:B-1----:R-:W-:Y:S02]  /*c140*/  LEA.HI.X.SX32 R100, R98, R6, 0x1, P2 ;  /* 0x0000000662647211 */ /* 0x002fe400010f0eff */
[----:B------:R-:W-:-:S03]  /*c150*/  IADD3 R98, P2, R91, R7, RZ ;  /* 0x000000075b627210 */ /* 0x000fc60007f5e0ff */
[----:B------:R1:W-:Y:S01]  /*c160*/  STL [R1+0x11a4], R100 ;  /* 0x0011a46401007387 */ /* 0x0003e20000100800 */
[----:B0-----:R-:W-:-:S03]  /*c170*/  LEA.HI.X.SX32 R99, R97, R6, 0x1, P3 ;  /* 0x0000000661637211 */ /* 0x001fc600018f0eff */
[----:B------:R0:W-:Y:S01]  /*c180*/  STL [R1+0x11e0], R98 ;  /* 0x0011e06201007387 */ /* 0x0001e20000100800 */
[----:B------:R-:W-:-:S03]  /*c190*/  IADD3 R97, P3, R90, R7, RZ ;  /* 0x000000075a617210 */ /* 0x000fc60007f7e0ff */
[----:B------:R-:W-:Y:S01]  /*c1a0*/  STL [R1+0x11ac], R99 ;  /* 0x0011ac6301007387 */ /* 0x000fe20000100800 */
[----:B-1----:R-:W-:-:S03]  /*c1b0*/  CS2R R100, SRZ ;  /* 0x0000000000647805 */ /* 0x002fc6000001ff00 */
        /* <DEDUP_REMOVED lines=282> */
[----:B------:R-:W-:Y:S01]  /*d360*/  STL [R1+0x13a4], R35 ;  /* 0x0013a42301007387 */ /* 0x000fe20000100800 */
[----:B0-----:R-:W-:-:S03]  /*d370*/  LEA.HI.X.SX32 R34, R30, R6, 0x1, P4 ;  /* 0x000000061e227211 */ /* 0x001fc600020f0eff */
        /* <DEDUP_REMOVED lines=15> */
[----:B------:R-:W-:Y:S01]  /*d470*/  STL [R1+0x13c4], R28 ;  /* 0x0013c41c01007387 */ /* 0x000fe20000100800 */
[----:B-1----:R-:W-:-:S03]  /*d480*/  LEA.HI.X.SX32 R26, R22, R6, 0x1, P1 ;  /* 0x00000006161a7211 */ /* 0x002fc600008f0eff */
        /* <DEDUP_REMOVED lines=40> */
[----:B------:R1:W-:Y:S04]  /*d710*/  STL [R1+0x1c2c], R7 ;  /* 0x001c2c0701007387 */ /* 0x0003e80000100800 */
[----:B------:R2:W-:Y:S01]  /*d720*/  STL [R1+0x141c], R9 ;  /* 0x00141c0901007387 */ /* 0x0005e20000100800 */
[-C--:B0-----:R-:W-:Y:S02]  /*d730*/  LEA.HI.X.SX32 R8, R15, R6.reuse, 0x1, P5 ;  /* 0x000000060f087211 */ /* 0x081fe400028f0eff */
[----:B-1----:R-:W-:-:S03]  /*d740*/  LEA.HI.X.SX32 R7, R17, R6, 0x1, P6 ;  /* 0x0000000611077211 */ /* 0x002fc600030f0eff */
[----:B------:R0:W-:Y:S01]  /*d750*/  STL [R1+0x1424], R8 ;  /* 0x0014240801007387 */ /* 0x0001e20000100800 */
[----:B--2---:R-:W-:-:S03]  /*d760*/  LEA.HI.X.SX32 R9, R19, R6, 0x1, P0 ;  /* 0x0000000613097211 */ /* 0x004fc600000f0eff */
[----:B------:R1:W-:Y:S01]  /*d770*/  STL [R1+0x142c], R7 ;  /* 0x00142c0701007387 */ /* 0x0003e20000100800 */
[----:B------:R-:W-:-:S03]  /*d780*/  IADD3 R15, P0, R27, UR8, RZ ;  /* 0x000000081b0f7c10 */ /* 0x000fc6000ff1e0ff */
[----:B------:R-:W-:Y:S01]  /*d790*/  STL [R1+0x1c18], R9 ;  /* 0x001c180901007387 */ /* 0x000fe20000100800 */
[----:B------:R-:W-:Y:S02]  /*d7a0*/  LEA.HI.X.SX32 R14, R27, UR9, 0x1, P0 ;  /* 0x000000091b0e7c11 */ /* 0x000fe400080f0eff */
[----:B------:R-:W-:Y:S02]  /*d7b0*/  CS2R R26, SRZ ;  /* 0x00000000001a7805 */ /* 0x000fe4000001ff00 */
[-C--:B0-----:R-:W-:Y:S02]  /*d7c0*/  LEA.HI.X.SX32 R8, R21, R6.reuse, 0x1, P1 ;  /* 0x0000000615087211 */ /* 0x081fe400008f0eff */
[----:B------:R-:W-:Y:S02]  /*d7d0*/  IADD3 R17, P1, R29, UR8, RZ ;  /* 0x000000081d117c10 */ /* 0x000fe4000ff3e0ff */
[-C--:B-1----:R-:W-:Y:S01]  /*d7e0*/  LEA.HI.X.SX32 R7, R23, R6.reuse, 0x1, P2 ;  /* 0x0000000617077211 */ /* 0x082fe200010f0eff */
[----:B------:R0:W-:Y:S01]  /*d7f0*/  STL [R1+0x1c20], R8 ;  /* 0x001c200801007387 */ /* 0x0001e20000100800 */
[----:B------:R-:W-:-:S02]  /*d800*/  LEA.HI.X.SX32 R6, R25, R6, 0x1, P3 ;  /* 0x0000000619067211 */ /* 0x000fc400018f0eff */
[----:B------:R-:W-:Y:S02]  /*d810*/  CS2R R24, SRZ ;  /* 0x0000000000187805 */ /* 0x000fe4000001ff00 */
[----:B------:R-:W-:Y:S01]  /*d820*/  IADD3 R21, P3, R33, UR8, RZ ;  /* 0x0000000821157c10 */ /* 0x000fe2000ff7e0ff */
[----:B------:R1:W-:Y:S01]  /*d830*/  STL [R1+0x1c28], R7 ;  /* 0x001c280701007387 */ /* 0x0003e20000100800 */
[----:B------:R-:W-:Y:S01]  /*d840*/  IADD3 R19, P2, R31, UR8, RZ ;  /* 0x000000081f137c10 */ /* 0x000fe2000ff5e0ff */
[----:B------:R-:W-:Y:S01]  /*d850*/  UIMAD UR8, UR29, 0x32, URZ ;  /* 0x000000321d0878a4 */ /* 0x000fe2000f8e023f */
[----:B------:R-:W-:Y:S01]  /*d860*/  LEA.HI.X.SX32 R16, R29, UR9, 0x1, P1 ;  /* 0x000000091d107c11 */ /* 0x000fe200088f0eff */
[----:B------:R2:W-:Y:S01]  /*d870*/  STL [R1+0x1434], R6 ;  /* 0x0014340601007387 */ /* 0x0005e20000100800 */
[----:B------:R-:W-:Y:S02]  /*d880*/  LEA.HI.X.SX32 R18, R31, UR9, 0x1, P2 ;  /* 0x000000091f127c11 */ /* 0x000fe400090f0eff */
[----:B------:R-:W-:-:S02]  /*d890*/  CS2R R28, SRZ ;  /* 0x00000000001c7805 */ /* 0x000fc4000001ff00 */
[----:B0-----:R-:W-:Y:S02]  /*d8a0*/  IADD3 R8, P0, R21, UR53, RZ ;  /* 0x0000003515087c10 */ /* 0x001fe4000ff1e0ff */
[----:B------:R-:W-:Y:S02]  /*d8b0*/  CS2R R30, SRZ ;  /* 0x00000000001e7805 */ /* 0x000fe4000001ff00 */
[----:B------:R-:W-:Y:S01]  /*d8c0*/  IADD3 R9, P1, R19, UR53, RZ ;  /* 0x0000003513097c10 */ /* 0x000fe2000ff3e0ff */
[----:B-1----:R-:W-:Y:S01]  /*d8d0*/  IMAD.SHL.U32 R7, R36, 0x8, RZ ;  /* 0x0000000824077824 */ /* 0x002fe200078e00ff */
[----:B------:R-:W-:Y:S01]  /*d8e0*/  LEA.HI.X.SX32 R20, R33, UR9, 0x1, P3 ;  /* 0x0000000921147c11 */ /* 0x000fe200098f0eff */
[----:B------:R-:W-:Y:S01]  /*d8f0*/  UIMAD UR9, UR29, 0x36, URZ ;  /* 0x000000361d0978a4 */ /* 0x000fe2000f8e023f */
[----:B------:R-:W-:Y:S02]  /*d900*/  CS2R R32, SRZ ;  /* 0x0000000000207805 */ /* 0x000fe4000001ff00 */
[----:B--2---:R-:W-:Y:S01]  /*d910*/  IADD3 R6, P2, R17, UR53, RZ ;  /* 0x0000003511067c10 */ /* 0x004fe2000ff5e0ff */
[----:B------:R-:W-:Y:S01]  /*d920*/  STL [R1+0x1c64], R7 ;  /* 0x001c640701007387 */ /* 0x000fe20000100800 */
[----:B------:R-:W-:-:S03]  /*d930*/  CS2R R36, SRZ ;  /* 0x0000000000247805 */ /* 0x000fc6000001ff00 */
[----:B------:R-:W-:Y:S04]  /*d940*/  STL [R1+0xe68], RZ ;  /* 0x000e68ff01007387 */ /* 0x000fe80000100800 */
        /* <DEDUP_REMOVED lines=768> */
[----:B------:R-:W-:Y:S04]  /*10950*/  STL [R1], RZ ;  /* 0x000000ff01007387 */ /* 0x000fe80000100800 */
        /* <DEDUP_REMOVED lines=127> */
[----:B------:R0:W-:Y:S04]  /*11150*/  STL [R1+0x143c], R8 ;  /* 0x00143c0801007387 */ /* 0x0001e80000100800 */
[----:B------:R1:W-:Y:S04]  /*11160*/  STL [R1+0x1444], R9 ;  /* 0x0014440901007387 */ /* 0x0003e80000100800 */
[----:B------:R2:W-:Y:S01]  /*11170*/  STL [R1+0x144c], R6 ;  /* 0x00144c0601007387 */ /* 0x0005e20000100800 */
[----:B0-----:R-:W-:Y:S01]  /*11180*/  IADD3 R8, P3, R15, UR53, RZ ;  /* 0x000000350f087c10 */ /* 0x001fe2000ff7e0ff */
[----:B------:R-:W-:Y:S01]  /*11190*/  UIMAD UR53, UR29, 0x30, URZ ;  /* 0x000000301d3578a4 */ /* 0x000fe2000f8e023f */
[----:B-1----:R-:W-:-:S03]  /*111a0*/  IADD3.X R9, R18, UR15, RZ, P1, !PT ;  /* 0x0000000f12097c10 */ /* 0x002fc60008ffe4ff */
[----:B------:R0:W-:Y:S01]  /*111b0*/  STL [R1+0x1454], R8 ;  /* 0x0014540801007387 */ /* 0x0001e20000100800 */
[----:B--2---:R-:W-:-:S05]  /*111c0*/  IADD3.X R6, R20, UR15, RZ, P0, !PT ;  /* 0x0000000f14067c10 */ /* 0x004fca00087fe4ff */
[----:B------:R1:W-:Y:S01]  /*111d0*/  STL [R1+0x1438], R6 ;  /* 0x0014380601007387 */ /* 0x0003e20000100800 */
[----:B0-----:R-:W-:-:S03]  /*111e0*/  IADD3.X R8, R16, UR15, RZ, P2, !PT ;  /* 0x0000000f10087c10 */ /* 0x001fc600097fe4ff */
[----:B------:R0:W-:Y:S04]  /*111f0*/  STL [R1+0x1440], R9 ;  /* 0x0014400901007387 */ /* 0x0001e80000100800 */
[----:B------:R2:W-:Y:S01]  /*11200*/  STL [R1+0x1448], R8 ;  /* 0x0014480801007387 */ /* 0x0005e20000100800 */
[----:B-1----:R-:W-:Y:S01]  /*11210*/  IADD3.X R6, R14, UR15, RZ, P3, !PT ;  /* 0x0000000f0e067c10 */ /* 0x002fe20009ffe4ff */
[----:B------:R-:W-:Y:S02]  /*11220*/  USHF.R.S32.HI UR15, URZ, 0x1f, UR49 ;  /* 0x0000001f3f0f7899 */ /* 0x000fe40008011431 */
[----:B0-----:R-:W-:Y:S02]  /*11230*/  IADD3 R9, P1, R19, UR49, RZ ;  /* 0x0000003113097c10 */ /* 0x001fe4000ff3e0ff */
[----:B------:R0:W-:Y:S01]  /*11240*/  STL [R1+0x1450], R6 ;  /* 0x0014500601007387 */ /* 0x0001e20000100800 */
[----:B--2---:R-:W-:-:S05]  /*11250*/  IADD3 R8, P0, R21, UR49, RZ ;  /* 0x0000003115087c10 */ /* 0x004fca000ff1e0ff */
[----:B------:R1:W-:Y:S01]  /*11260*/  STL [R1+0x145c], R8 ;  /* 0x00145c0801007387 */ /* 0x0003e20000100800 */
[----:B0-----:R-:W-:-:S03]  /*11270*/  IADD3 R6, P2, R17, UR49, RZ ;  /* 0x0000003111067c10 */ /* 0x001fc6000ff5e0ff */
[----:B------:R0:W-:Y:S04]  /*11280*/  STL [R1+0x1464], R9 ;  /* 0x0014640901007387 */ /* 0x0001e80000100800 */
[----:B------:R2:W-:Y:S01]  /*11290*/  STL [R1+0x146c], R6 ;  /* 0x00146c0601007387 */ /* 0x0005e20000100800 */
[----:B-1----:R-:W-:Y:S01]  /*112a0*/  IADD3 R8, P3, R15, UR49, RZ ;  /* 0x000000310f087c10 */ /* 0x002fe2000ff7e0ff */
[----:B------:R-:W-:Y:S01]  /*112b0*/  UIMAD UR49, UR29, 0x2f, URZ ;  /* 0x0000002f1d3178a4 */ /* 0x000fe2000f8e023f */
[----:B0-----:R-:W-:-:S03]  /*112c0*/  IADD3.X R9, R18, UR15, RZ, P1, !PT ;  /* 0x0000000f12097c10 */ /* 0x001fc60008ffe4ff */
        /* <DEDUP_REMOVED lines=43> */
[----:B------:R-:W-:Y:S01]  /*11580*/  UIMAD UR15, UR29, 0x2c, URZ ;  /* 0x0000002c1d0f78a4 */ /* 0x000fe2000f8e023f */
[----:B0-----:R-:W-:-:S03]  /*11590*/  IADD3 R9, P1, R19, UR51, RZ ;  /* 0x0000003313097c10 */ /* 0x001fc6000ff3e0ff */
[----:B------:R0:W-:Y:S01]  /*115a0*/  STL [R1+0x14b0], R6 ;  /* 0x0014b00601007387 */ /* 0x0001e20000100800 */
[----:B--2---:R-:W-:-:S05]  /*115b0*/  IADD3 R8, P0, R21, UR51, RZ ;  /* 0x0000003315087c10 */ /* 0x004fca000ff1e0ff */
[----:B------:R1:W-:Y:S01]  /*115c0*/  STL [R1+0x14bc], R8 ;  /* 0x0014bc0801007387 */ /* 0x0003e20000100800 */
[----:B0-----:R-:W-:-:S03]  /*115d0*/  IADD3 R6, P2, R17, UR51, RZ ;  /* 0x0000003311067c10 */ /* 0x001fc6000ff5e0ff */
[----:B------:R0:W-:Y:S04]  /*115e0*/  STL [R1+0x14c4], R9 ;  /* 0x0014c40901007387 */ /* 0x0001e80000100800 */
[----:B------:R2:W-:Y:S01]  /*115f0*/  STL [R1+0x14cc], R6 ;  /* 0x0014cc0601007387 */ /* 0x0005e20000100800 */
[----:B-1----:R-:W-:Y:S01]  /*11600*/  IADD3 R8, P3, R15, UR51, RZ ;  /* 0x000000330f087c10 */ /* 0x002fe2000ff7e0ff */
[----:B------:R-:W-:Y:S01]  /*11610*/  USHF.R.S32.HI UR51, URZ, 0x1f, UR33 ;  /* 0x0000001f3f337899 */ /* 0x000fe20008011421 */
        /* <DEDUP_REMOVED lines=8> */
[----:B------:R-:W-:Y:S01]  /*116a0*/  USHF.R.S32.HI UR59, URZ, 0x1f, UR41 ;  /* 0x0000001f3f3b7899 */ /* 0x000fe20008011429 */
        /* <DEDUP_REMOVED lines=188> */
[----:B------:R-:W-:Y:S01]  /*12270*/  USHF.L.U32 UR53, UR29, 0x5, URZ ;  /* 0x000000051d357899 */ /* 0x000fe2000800063f */
        /* <DEDUP_REMOVED lines=53> */
[----:B------:R-:W-:Y:S02]  /*125d0*/  USHF.L.U32 UR6, UR29, 0x6, URZ ;  /* 0x000000061d067899 */ /* 0x000fe4000800063f */
[----:B------:R-:W-:Y:S01]  /*125e0*/  UIMAD UR29, UR29, 0x1d, URZ ;  /* 0x0000001d1d1d78a4 */ /* 0x000fe2000f8e023f */
[----:B0-----:R-:W-:Y:S01]  /*125f0*/  IADD3.X R9, R18, UR59, RZ, P1, !PT ;  /* 0x0000003b12097c10 */ /* 0x001fe20008ffe4ff */
        /* <DEDUP_REMOVED lines=10> */
[----:B--2---:R-:W-:-:S02]  /*126a0*/  IADD3 R8, P2, R17, UR15, RZ ;  /* 0x0000000f11087c10 */ /* 0x004fc4000ff5e0ff */
[----:B0-----:R-:W-:-:S05]  /*126b0*/  IADD3 R6, P0, R21, UR15, RZ ;  /* 0x0000000f15067c10 */ /* 0x001fca000ff1e0ff */
[----:B------:R0:W-:Y:S04]  /*126c0*/  STL [R1+0x169c], R6 ;  /* 0x00169c0601007387 */ /* 0x0001e80000100800 */
[----:B------:R1:W-:Y:S04]  /*126d0*/  STL [R1+0x16a4], R9 ;  /* 0x0016a40901007387 */ /* 0x0003e80000100800 */
[----:B------:R2:W-:Y:S01]  /*126e0*/  STL [R1+0x16ac], R8 ;  /* 0x0016ac0801007387 */ /* 0x0005e20000100800 */
[----:B0-----:R-:W-:Y:S01]  /*126f0*/  IADD3 R6, P3, R15, UR15, RZ ;  /* 0x0000000f0f067c10 */ /* 0x001fe2000ff7e0ff */
[----:B------:R-:W-:-:S02]  /*12700*/  USHF.R.S32.HI UR15, URZ, 0x1f, UR55 ;  /* 0x0000001f3f0f7899 */ /* 0x000fc40008011437 */
[----:B------:R-:W-:Y:S01]  /*12710*/  USHF.R.S32.HI UR55, URZ, 0x1f, UR47 ;  /* 0x0000001f3f377899 */ /* 0x000fe2000801142f */
[----:B-1----:R-:W-:Y:S01]  /*12720*/  IADD3.X R9, R18, UR59, RZ, P1, !PT ;  /* 0x0000003b12097c10 */ /* 0x002fe20008ffe4ff */
[----:B------:R0:W-:Y:S01]  /*12730*/  STL [R1+0x16b4], R6 ;  /* 0x0016b40601007387 */ /* 0x0001e20000100800 */
[----:B--2---:R-:W-:Y:S02]  /*12740*/  IADD3.X R8, R16, UR59, RZ, P2, !PT ;  /* 0x0000003b10087c10 */ /* 0x004fe400097fe4ff */
[----:B0-----:R-:W-:Y:S02]  /*12750*/  LOP3.LUT R6, R7, 0x30, RZ, 0xc0, !PT ;  /* 0x0000003007067812 */ /* 0x001fe400078ec0ff */
[----:B------:R-:W-:-:S05]  /*12760*/  IADD3.X R7, R20, UR59, RZ, P0, !PT ;  /* 0x0000003b14077c10 */ /* 0x000fca00087fe4ff */
[----:B------:R0:W-:Y:S04]  /*12770*/  STL [R1+0x1698], R7 ;  /* 0x0016980701007387 */ /* 0x0001e80000100800 */
[----:B------:R1:W-:Y:S04]  /*12780*/  STL [R1+0x16a0], R9 ;  /* 0x0016a00901007387 */ /* 0x0003e80000100800 */
[----:B------:R2:W-:Y:S01]  /*12790*/  STL [R1+0x16a8], R8 ;  /* 0x0016a80801007387 */ /* 0x0005e20000100800 */
[----:B0-----:R-:W-:Y:S01]  /*127a0*/  IADD3.X R7, R14, UR59, RZ, P3, !PT ;  /* 0x0000003b0e077c10 */ /* 0x001fe20009ffe4ff */
[----:B------:R-:W-:-:S02]  /*127b0*/  USHF.R.S32.HI UR59, URZ, 0x1f, UR33 ;  /* 0x0000001f3f3b7899 */ /* 0x000fc40008011421 */
[----:B-1----:R-:W-:Y:S02]  /*127c0*/  IADD3 R9, P1, R19, UR33, RZ ;  /* 0x0000002113097c10 */ /* 0x002fe4000ff3e0ff */
        /* <DEDUP_REMOVED lines=69> */
[----:B-1----:R-:W-:Y:S02]  /*12c20*/  IADD3.X R7, R14, UR59, RZ, P3, !PT ;  /* 0x0000003b0e077c10 */ /* 0x002fe40009ffe4ff */
        /* <DEDUP_REMOVED lines=299> */
[----:B--2---:R-:W-:Y:S02]  /*13ee0*/  SHF.R.S32.HI R7, RZ, 0x6, R104 ;  /* 0x00000006ff077819 */ /* 0x004fe40000011468 */
[----:B------:R-:W-:-:S03]  /*13ef0*/  CS2R R104, SRZ ;  /* 0x0000000000687805 */ /* 0x000fc6000001ff00 */
[----:B------:R1:W-:Y:S01]  /*13f00*/  STL [R1+0x1c60], R7 ;  /* 0x001c600701007387 */ /* 0x0003e20000100800 */
[----:B0-----:R-:W-:-:S05]  /*13f10*/  IADD3.X R8, R20, UR9, RZ, P0, !PT ;  /* 0x0000000914087c10 */ /* 0x001fca00087fe4ff */
[----:B------:R0:W-:Y:S01]  /*13f20*/  STL [R1+0x1938], R8 ;  /* 0x0019380801007387 */ /* 0x0001e20000100800 */
[----:B-1----:R-:W-:-:S03]  /*13f30*/  IADD3.X R7, R16, UR9, RZ, P2, !PT ;  /* 0x0000000910077c10 */ /* 0x002fc600097fe4ff */
[----:B------:R1:W-:Y:S04]  /*13f40*/  STL [R1+0x1940], R9 ;  /* 0x0019400901007387 */ /* 0x0003e80000100800 */
[----:B------:R2:W-:Y:S01]  /*13f50*/  STL [R1+0x1948], R7 ;  /* 0x0019480701007387 */ /* 0x0005e20000100800 */
[----:B0-----:R-:W-:Y:S01]  /*13f60*/  IADD3.X R8, R14, UR9, RZ, P3, !PT ;  /* 0x000000090e087c10 */ /* 0x001fe20009ffe4ff */
[----:B------:R-:W-:Y:S01]  /*13f70*/  UIADD3 UR9, UP0, UR12, 0x2, URZ ;  /* 0x000000020c097890 */ /* 0x000fe2000ff1e03f */
[----:B-1----:R-:W-:-:S03]  /*13f80*/  IADD3 R9, P1, R19, UR5, RZ ;  /* 0x0000000513097c10 */ /* 0x002fc6000ff3e0ff */
[----:B------:R0:W-:Y:S01]  /*13f90*/  STL [R1+0x1950], R8 ;  /* 0x0019500801007387 */ /* 0x0001e20000100800 */
[----:B------:R-:W-:Y:S01]  /*13fa0*/  UIADD3.X UR59, UR4, -0x7fffffe0, URZ, UP0, !UPT ;  /* 0x80000020043b7890 */ /* 0x000fe200087fe43f */
[----:B--2---:R-:W-:Y:S01]  /*13fb0*/  IADD3 R7, P0, R21, UR5, RZ ;  /* 0x0000000515077c10 */ /* 0x004fe2000ff1e0ff */
[----:B------:R-:W-:-:S04]  /*13fc0*/  USHF.R.S32.HI UR4, URZ, 0x1f, UR7 ;  /* 0x0000001f3f047899 */ /* 0x000fc80008011407 */
[----:B------:R1:W-:Y:S01]  /*13fd0*/  STL [R1+0x195c], R7 ;  /* 0x00195c0701007387 */ /* 0x0003e20000100800 */
[----:B0-----:R-:W-:-:S03]  /*13fe0*/  IADD3 R8, P2, R17, UR5, RZ ;  /* 0x0000000511087c10 */ /* 0x001fc6000ff5e0ff */
[----:B------:R-:W-:Y:S04]  /*13ff0*/  STL [R1+0x1964], R9 ;  /* 0x0019640901007387 */ /* 0x000fe80000100800 */
[----:B------:R0:W-:Y:S01]  /*14000*/  STL [R1+0x196c], R8 ;  /* 0x00196c0801007387 */ /* 0x0001e20000100800 */
[----:B-1----:R-:W-:Y:S01]  /*14010*/  IADD3 R7, P3, R15, UR5, RZ ;  /* 0x000000050f077c10 */ /* 0x002fe2000ff7e0ff */
[----:B------:R-:W-:-:S04]  /*14020*/  USHF.R.S32.HI UR5, URZ, 0x1f, UR6 ;  /* 0x0000001f3f057899 */ /* 0x000fc80008011406 */
[----:B------:R1:W-:Y:S01]  /*14030*/  STL [R1+0x1974], R7 ;  /* 0x0019740701007387 */ /* 0x0003e20000100800 */
[----:B0-----:R-:W-:Y:S01]  /*14040*/  IMAD R8, R153, 0x40, R6 ;  /* 0x0000004099087824 */ /* 0x001fe200078e0206 */
[----:B------:R-:W-:-:S04]  /*14050*/  IADD3.X R6, R18, UR8, RZ, P1, !PT ;  /* 0x0000000812067c10 */ /* 0x000fc80008ffe4ff */
[----:B------:R-:W-:Y:S01]  /*14060*/  STL [R1+0xe40], R8 ;  /* 0x000e400801007387 */ /* 0x000fe20000100800 */
[----:B-1----:R-:W-:-:S05]  /*14070*/  IADD3.X R7, R20, UR8, RZ, P0, !PT ;  /* 0x0000000814077c10 */ /* 0x002fca00087fe4ff */
[----:B------:R0:W-:Y:S04]  /*14080*/  STL [R1+0x1958], R7 ;  /* 0x0019580701007387 */ /* 0x0001e80000100800 */
[----:B------:R1:W-:Y:S01]  /*14090*/  STL [R1+0x1960], R6 ;  /* 0x0019600601007387 */ /* 0x0003e20000100800 */
[----:B0-----:R-:W-:Y:S02]  /*140a0*/  IADD3.X R7, R16, UR8, RZ, P2, !PT ;  /* 0x0000000810077c10 */ /* 0x001fe400097fe4ff */
[----:B------:R-:W-:Y:S02]  /*140b0*/  IADD3 R9, P2, R17, UR54, RZ ;  /* 0x0000003611097c10 */ /* 0x000fe4000ff5e0ff */
[----:B-1----:R-:W-:Y:S01]  /*140c0*/  IADD3.X R6, R14, UR8, RZ, P3, !PT ;  /* 0x000000080e067c10 */ /* 0x002fe20009ffe4ff */
[----:B------:R0:W-:Y:S01]  /*140d0*/  STL [R1+0x1968], R7 ;  /* 0x0019680701007387 */ /* 0x0001e20000100800 */
[----:B------:R-:W-:Y:S01]  /*140e0*/  UMOV UR8, UR9 ;  /* 0x0000000900087c82 */ /* 0x000fe20008000000 */
[----:B------:R-:W-:Y:S01]  /*140f0*/  UMOV UR9, UR59 ;  /* 0x0000003b00097c82 */ /* 0x000fe20008000000 */
[----:B------:R-:W-:Y:S01]  /*14100*/  ULDC UR59, c[0x0][0x238] ;  /* 0x00008e00003b7ab9 */ /* 0x000fe20000000800 */
[----:B------:R1:W-:Y:S01]  /*14110*/  STL [R1+0x1970], R6 ;  /* 0x0019700601007387 */ /* 0x0003e20000100800 */
[----:B0-----:R-:W-:-:S02]  /*14120*/  IADD3 R7, P0, R21, UR54, RZ ;  /* 0x0000003615077c10 */ /* 0x001fc4000ff1e0ff */
[----:B-1----:R-:W-:-:S03]  /*14130*/  IADD3 R6, P1, R19, UR54, RZ ;  /* 0x0000003613067c10 */ /* 0x002fc6000ff3e0ff */
[----:B------:R0:W-:Y:S04]  /*14140*/  STL [R1+0x197c], R7 ;  /* 0x00197c0701007387 */ /* 0x0001e80000100800 */
[----:B------:R1:W-:Y:S04]  /*14150*/  STL [R1+0x1984], R6 ;  /* 0x0019840601007387 */ /* 0x0003e80000100800 */
[----:B------:R2:W-:Y:S01]  /*14160*/  STL [R1+0x198c], R9 ;  /* 0x00198c0901007387 */ /* 0x0005e20000100800 */
[----:B0-----:R-:W-:Y:S02]  /*14170*/  IADD3 R7, P3, R15, UR54, RZ ;  /* 0x000000360f077c10 */ /* 0x001fe4000ff7e0ff */
[----:B-1----:R-:W-:-:S03]  /*14180*/  IADD3.X R6, R20, UR55, RZ, P0, !PT ;  /* 0x0000003714067c10 */ /* 0x002fc600087fe4ff */
[----:B------:R0:W-:Y:S01]  /*14190*/  STL [R1+0x1994], R7 ;  /* 0x0019940701007387 */ /* 0x0001e20000100800 */
[----:B--2---:R-:W-:-:S03]  /*141a0*/  IADD3.X R9, R18, UR55, RZ, P1, !PT ;  /* 0x0000003712097c10 */ /* 0x004fc60008ffe4ff */
[----:B------:R1:W-:Y:S04]  /*141b0*/  STL [R1+0x1978], R6 ;  /* 0x0019780601007387 */ /* 0x0003e80000100800 */
[----:B------:R2:W-:Y:S01]  /*141c0*/  STL [R1+0x1980], R9 ;  /* 0x0019800901007387 */ /* 0x0005e20000100800 */
[----:B0-----:R-:W-:Y:S02]  /*141d0*/  IADD3.X R7, R16, UR55, RZ, P2, !PT ;  /* 0x0000003710077c10 */ /* 0x001fe400097fe4ff */
[----:B-1----:R-:W-:-:S03]  /*141e0*/  IADD3.X R6, R14, UR55, RZ, P3, !PT ;  /* 0x000000370e067c10 */ /* 0x002fc60009ffe4ff */
[----:B------:R0:W-:Y:S01]  /*141f0*/  STL [R1+0x1988], R7 ;  /* 0x0019880701007387 */ /* 0x0001e20000100800 */
[----:B------:R-:W-:Y:S01]  /*14200*/  UIADD3.64 UR54, UR8, 0xfe, URZ ;  /* 0x000000fe08367897 */ /* 0x000fe2000fffe03f */
[----:B--2---:R-:W-:Y:S02]  /*14210*/  IADD3 R9, P2, R17, UR52, RZ ;  /* 0x0000003411097c10 */ /* 0x004fe4000ff5e0ff */
[----:B------:R1:W-:Y:S01]  /*14220*/  STL [R1+0x1990], R6 ;  /* 0x0019900601007387 */ /* 0x0003e20000100800 */
[----:B0-----:R-:W-:Y:S02]  /*14230*/  IADD3 R7, P0, R21, UR52, RZ ;  /* 0x0000003415077c10 */ /* 0x001fe4000ff1e0ff */
        /* <DEDUP_REMOVED lines=16> */
[----:B------:R-:W-:Y:S01]  /*14340*/  UIADD3.64 UR52, UR8, 0x700, URZ ;  /* 0x0000070008347897 */ /* 0x000fe2000fffe03f */
        /* <DEDUP_REMOVED lines=185> */
[----:B--2---:R-:W-:-:S03]  /*14ee0*/  IADD3 R9, P2, R17, UR42, RZ ;  /* 0x0000002a11097c10 */ /* 0x004fc6000ff5e0ff */
        /* <DEDUP_REMOVED lines=15> */
[----:B--2---:R-:W-:-:S03]  /*14fe0*/  LOP3.LUT R9, R8, 0x10, RZ, 0x3c, !PT ;  /* 0x0000001008097812 */ /* 0x004fc600078e3cff */
[----:B------:R1:W-:Y:S04]  /*14ff0*/  STL [R1+0x1b30], R6 ;  /* 0x001b300601007387 */ /* 0x0003e80000100800 */
[----:B------:R-:W-:Y:S01]  /*15000*/  STL [R1+0xf20], R9 ;  /* 0x000f200901007387 */ /* 0x000fe20000100800 */
[C---:B0-----:R-:W-:Y:S02]  /*15010*/  LOP3.LUT R7, R8.reuse, 0x20, RZ, 0x3c, !PT ;  /* 0x0000002008077812 */ /* 0x041fe400078e3cff */
[----:B-1----:R-:W-:-:S03]  /*15020*/  LOP3.LUT R6, R8, 0x30, RZ, 0x3c, !PT ;  /* 0x0000003008067812 */ /* 0x002fc600078e3cff */
[----:B------:R0:W-:Y:S01]  /*15030*/  STL [R1+0xf1c], R7 ;  /* 0x000f1c0701007387 */ /* 0x0001e20000100800 */
[----:B------:R-:W-:-:S03]  /*15040*/  IADD3 R8, P1, R21, UR13, RZ ;  /* 0x0000000d15087c10 */ /* 0x000fc6000ff3e0ff */
[----:B------:R1:W-:Y:S04]  /*15050*/  STL [R1+0xf18], R6 ;  /* 0x000f180601007387 */ /* 0x0003e80000100800 */
[----:B------:R2:W-:Y:S01]  /*15060*/  STL [R1+0x1b3c], R8 ;  /* 0x001b3c0801007387 */ /* 0x0005e20000100800 */
[----:B0-----:R-:W-:Y:S02]  /*15070*/  IADD3 R7, P0, R19, UR13, RZ ;  /* 0x0000000d13077c10 */ /* 0x001fe4000ff1e0ff */
[----:B-1----:R-:W-:-:S03]  /*15080*/  IADD3 R6, P4, R17, UR13, RZ ;  /* 0x0000000d11067c10 */ /* 0x002fc6000ff9e0ff */
[----:B------:R0:W-:Y:S01]  /*15090*/  STL [R1+0x1b44], R7 ;  /* 0x001b440701007387 */ /* 0x0001e20000100800 */
[----:B--2---:R-:W-:-:S03]  /*150a0*/  IADD3 R8, P6, R15, UR13, RZ ;  /* 0x0000000d0f087c10 */ /* 0x004fc6000ffde0ff */
        /* <DEDUP_REMOVED lines=8> */
[----:B0-----:R-:W-:Y:S02]  /*15130*/  IADD3.X R7, R20, UR30, RZ, P1, !PT ;  /* 0x0000001e14077c10 */ /* 0x001fe40008ffe4ff */
[----:B-1----:R-:W-:-:S03]  /*15140*/  IADD3 R6, P1, R15, UR27, RZ ;  /* 0x0000001b0f067c10 */ /* 0x002fc6000ff3e0ff */
[----:B------:R0:W-:Y:S01]  /*15150*/  STL [R1+0x1b38], R7 ;  /* 0x001b380701007387 */ /* 0x0001e20000100800 */
[----:B--2---:R-:W-:-:S03]  /*15160*/  IADD3.X R8, R18, UR30, RZ, P0, !PT ;  /* 0x0000001e12087c10 */ /* 0x004fc600087fe4ff */
[----:B------:R1:W-:Y:S04]  /*15170*/  STL [R1+0x1b74], R6 ;  /* 0x001b740601007387 */ /* 0x0003e80000100800 */
[----:B------:R2:W-:Y:S01]  /*15180*/  STL [R1+0x1b40], R8 ;  /* 0x001b400801007387 */ /* 0x0005e20000100800 */
[----:B0-----:R-:W-:Y:S02]  /*15190*/  IADD3 R7, P0, R21, UR26, RZ ;  /* 0x0000001a15077c10 */ /* 0x001fe4000ff1e0ff */
[----:B-1----:R-:W-:-:S03]  /*151a0*/  IADD3.X R6, R16, UR30, RZ, P4, !PT ;  /* 0x0000001e10067c10 */ /* 0x002fc6000a7fe4ff */
        /* <DEDUP_REMOVED lines=56> */
[----:B------:R1:W-:Y:S01]  /*15530*/  STL [R1+0x1bec], R6 ;  /* 0x001bec0601007387 */ /* 0x0003e20000100800 */
[----:B0-----:R-:W-:Y:S02]  /*15540*/  IADD3.X R7, R20, UR38, RZ, P4, !PT ;  /* 0x0000002614077c10 */ /* 0x001fe4000a7fe4ff */
[----:B-1----:R-:W-:-:S03]  /*15550*/  IADD3 R6, P4, R15, UR19, RZ ;  /* 0x000000130f067c10 */ /* 0x002fc6000ff9e0ff */
[----:B------:R0:W-:Y:S04]  /*15560*/  STL [R1+0x1bb8], R7 ;  /* 0x001bb80701007387 */ /* 0x0001e80000100800 */
        /* <DEDUP_REMOVED lines=29> */
[----:B------:R-:W-:-:S03]  /*15740*/  UMOV UR15, 0x80000020 ;  /* 0x80000020000f7882 */ /* 0x000fc60000000000 */
[----:B------:R2:W-:Y:S02]  /*15750*/  STL [R1+0x1c10], R6 ;  /* 0x001c100601007387 */ /* 0x0005e40000100800 */
.L_x_2:
[----:B------:R-:W-:Y:S04]  /*15760*/  STL [R1+0x2b88], R110 ;  /* 0x002b886e01007387 */ /* 0x000fe80000100800 */
        /* <DEDUP_REMOVED lines=83> */
[----:B0-----:R0:W-:Y:S04]  /*15ca0*/  STL [R1+0x2a38], R26 ;  /* 0x002a381a01007387 */ /* 0x0011e80000100800 */
[----:B0-----:R-:W3:Y:S04]  /*15cb0*/  LDL.LU R26, [R1+0xe68] ;  /* 0x000e6800011a7983 */ /* 0x001ee80000300800 */
[----:B------:R-:W-:Y:S04]  /*15cc0*/  STL [R1+0x2a34], R27 ;  /* 0x002a341b01007387 */ /* 0x000fe80000100800 */
[----:B------:R-:W-:Y:S04]  /*15cd0*/  STL [R1+0x2a30], R24 ;  /* 0x002a301801007387 */ /* 0x000fe80000100800 */
[----:B------:R-:W-:Y:S04]  /*15ce0*/  STL [R1+0x2a2c], R25 ;  /* 0x002a2c1901007387 */ /* 0x000fe80000100800 */
[----:B------:R0:W-:Y:S04]  /*15cf0*/  STL [R1+0x2148], R125 ;  /* 0x0021487d01007387 */ /* 0x0001e80000100800 */
[----:B0-----:R-:W4:Y:S04]  /*15d00*/  LDL.LU R125, [R1+0x15cc] ;  /* 0x0015cc00017d7983 */ /* 0x001f280000300800 */
        /* <DEDUP_REMOVED lines=48> */
[----:B------:R0:W-:Y:S01]  /*16010*/  STL [R1+0x20e4], R150 ;  /* 0x0020e49601007387 */ /* 0x0001e20000100800 */
[----:B--2---:R-:W-:-:S03]  /*16020*/  MOV R6, UR48 ;  /* 0x0000003000067c02 */ /* 0x004fc60008000f00 */
[----:B0-----:R-:W2:Y:S04]  /*16030*/  LDL.LU R150, [R1+0x1590] ;  /* 0x0015900001967983 */ /* 0x001ea80000300800 */
[----:B------:R0:W-:Y:S04]  /*16040*/  STL [R1+0x20e0], R151 ;  /* 0x0020e09701007387 */ /* 0x0001e80000100800 */
[----:B0-----:R-:W2:Y:S04]  /*16050*/  LDL.LU R151, [R1+0x1564] ;  /* 0x0015640001977983 */ /* 0x001ea80000300800 */
[----:B-----5:R-:W-:Y:S04]  /*16060*/  STL [R1+0x20c8], R5 ;  /* 0x0020c80501007387 */ /* 0x020fe80000100800 */
[----:B------:R0:W-:Y:S04]  /*16070*/  STL [R1+0x20c4], R4 ;  /* 0x0020c40401007387 */ /* 0x0001e80000100800 */
[----:B------:R-:W-:Y:S04]  /*16080*/  STL [R1+0x20c0], R3 ;  /* 0x0020c00301007387 */ /* 0x000fe80000100800 */
[----:B------:R1:W-:Y:S01]  /*16090*/  STL [R1+0x20bc], R2 ;  /* 0x0020bc0201007387 */ /* 0x0003e20000100800 */
[----:B0-----:R-:W-:-:S03]  /*160a0*/  MOV R4, UR53 ;  /* 0x0000003500047c02 */ /* 0x001fc60008000f00 */
[----:B------:R-:W-:Y:S01]  /*160b0*/  STL [R1+0x20b8], R0 ;  /* 0x0020b80001007387 */ /* 0x000fe20000100800 */
[----:B-1----:R-:W-:-:S05]  /*160c0*/  MOV R2, UR49 ;  /* 0x0000003100027c02 */ /* 0x002fca0008000f00 */
[----:B------:R0:W-:Y:S04]  /*160d0*/  STL [R1+0x1c5c], R2 ;  /* 0x001c5c0201007387 */ /* 0x0001e80000100800 */
[----:B------:R1:W-:Y:S04]  /*160e0*/  STL [R1+0x1c58], R6 ;  /* 0x001c580601007387 */ /* 0x0003e80000100800 */
[----:B------:R3:W-:Y:S01]  /*160f0*/  STL [R1+0x1c54], R4 ;  /* 0x001c540401007387 */ /* 0x0007e20000100800 */
[----:B0-----:R-:W-:Y:S02]  /*16100*/  MOV R2, UR52 ;  /* 0x0000003400027c02 */ /* 0x001fe40008000f00 */
[----:B-1----:R-:W-:-:S03]  /*16110*/  MOV R6, UR7 ;  /* 0x0000000700067c02 */ /* 0x002fc60008000f00 */
[----:B------:R0:W-:Y:S01]  /*16120*/  STL [R1+0x1c50], R2 ;  /* 0x001c500201007387 */ /* 0x0001e20000100800 */
[----:B---3--:R-:W-:-:S03]  /*16130*/  MOV R4, UR6 ;  /* 0x0000000600047c02 */ /* 0x008fc60008000f00 */
[----:B------:R1:W-:Y:S04]  /*16140*/  STL [R1+0x1c4c], R6 ;  /* 0x001c4c0601007387 */ /* 0x0003e80000100800 */
[----:B------:R3:W-:Y:S01]  /*16150*/  STL [R1+0x1c48], R4 ;  /* 0x001c480401007387 */ /* 0x0007e20000100800 */
[----:B0-----:R-:W-:Y:S02]  /*16160*/  MOV R2, UR5 ;  /* 0x0000000500027c02 */ /* 0x001fe40008000f00 */
[----:B-1----:R-:W-:Y:S01]  /*16170*/  MOV R6, UR4 ;  /* 0x0000000400067c02 */ /* 0x002fe20008000f00 */
[----:B---3--:R-:W3:Y:S04]  /*16180*/  LDL.LU R4, [R1+0x1c14] ;  /* 0x001c140001047983 */ /* 0x008ee80000300800 */
[----:B------:R0:W-:Y:S04]  /*16190*/  STL [R1+0x1c44], R2 ;  /* 0x001c440201007387 */ /* 0x0001e80000100800 */
[----:B0-----:R-:W4:Y:S01]  /*161a0*/  LDL.LU R2, [R1+0x1c04] ;  /* 0x001c040001027983 */ /* 0x001f220000300800 */
[----:B------:R-:W-:-:S02]  /*161b0*/  PRMT R29, RZ, 0x7610, R29 ;  /* 0x00007610ff1d7816 */ /* 0x000fc4000000001d */
[----:B------:R-:W-:Y:S01]  /*161c0*/  PRMT R38, RZ, 0x7610, R38 ;  /* 0x00007610ff267816 */ /* 0x000fe20000000026 */
[----:B------:R0:W-:Y:S04]  /*161d0*/  STL [R1+0x1c40], R6 ;  /* 0x001c400601007387 */ /* 0x0001e80000100800 */
[----:B------:R-:W-:Y:S04]  /*161e0*/  STL [R1+0x255c], R15 ;  /* 0x00255c0f01007387 */ /* 0x000fe80000100800 */
[----:B------:R1:W-:Y:S01]  /*161f0*/  STL [R1+0x2554], R14 ;  /* 0x0025540e01007387 */ /* 0x0003e20000100800 */
[----:B0-----:R-:W0:Y:S02]  /*16200*/  LDC R6, c[0x0][0x230] ;  /* 0x00008c00ff067b82 */ /* 0x001e240000000800 */
[----:B0-----:R-:W-:-:S05]  /*16210*/  IMAD R6, R26, -0x40, R6 ;  /* 0xffffffc01a067824 */ /* 0x001fca00078e0206 */
[C---:B------:R-:W-:Y:S02]  /*16220*/  ISETP.GT.AND P0, PT, R6.reuse, RZ, PT ;  /* 0x000000ff0600720c */ /* 0x040fe40003f04270 */
[----:B------:R-:W-:-:S11]  /*16230*/  ISETP.GT.AND P1, PT, R6, 0x1, PT ;  /* 0x000000010600780c */ /* 0x000fd60003f24270 */
[----:B------:R-:W-:Y:S02]  /*16240*/  @P0 IMAD.MOV.U32 R8, RZ, RZ, R15 ;  /* 0x000000ffff080224 */ /* 0x000fe400078e000f */
[----:B------:R-:W-:Y:S02]  /*16250*/  @P0 IMAD.MOV.U32 R9, RZ, RZ, R14 ;  /* 0x000000ffff090224 */ /* 0x000fe400078e000e */
[----:B-1----:R-:W2:Y:S04]  /*16260*/  LDL.LU R14, [R1+0x1c0c] ;  /* 0x001c0c00010e7983 */ /* 0x002ea80000300800 */
[----:B------:R0:W3:Y:S02]  /*16270*/  @P0 LDG.E.U8 R29, desc[UR56][R8.64] ;  /* 0x00000038081d0981 */ /* 0x0000e4000c1e1100 */
[----:B0-----:R-:W-:-:S02]  /*16280*/  @P0 IMAD.MOV.U32 R8, RZ, RZ, R17 ;  /* 0x000000ffff080224 */ /* 0x001fc400078e0011 */
[----:B------:R-:W-:-:S05]  /*16290*/  @P0 IMAD.MOV.U32 R9, RZ, RZ, R16 ;  /* 0x000000ffff090224 */ /* 0x000fca00078e0010 */
[----:B------:R-:W4:Y:S04]  /*162a0*/  @P0 LDG.E.U8 R38, desc[UR56][R8.64] ;  /* 0x0000003808260981 */ /* 0x000f28000c1e1100 */
[----:B---3--:R0:W-:Y:S04]  /*162b0*/  STL [R1+0xef8], R29 ;  /* 0x000ef81d01007387 */ /* 0x0081e80000100800 */
[----:B0-----:R-:W3:Y:S01]  /*162c0*/  LDL R29, [R1+0x1c10] ;  /* 0x001c1000011d7983 */ /* 0x001ee20000100800 */
[----:B------:R-:W-:-:S03]  /*162d0*/  PRMT R110, RZ, 0x7610, R110 ;  /* 0x00007610ff6e7816 */ /* 0x000fc6000000006e */
[----:B------:R-:W-:Y:S04]  /*162e0*/  STL [R1+0x2560], R17 ;  /* 0x0025601101007387 */ /* 0x000fe80000100800 */
[----:B------:R-:W-:Y:S04]  /*162f0*/  STL [R1+0x2550], R16 ;  /* 0x0025501001007387 */ /* 0x000fe80000100800 */
[----:B----4-:R0:W-:Y:S04]  /*16300*/  STL [R1+0xf0c], R38 ;  /* 0x000f0c2601007387 */ /* 0x0101e80000100800 */
[----:B0-----:R-:W4:Y:S01]  /*16310*/  LDL R38, [R1+0x1c08] ;  /* 0x001c080001267983 */ /* 0x001f220000100800 */
[----:B------:R-:W-:-:S02]  /*16320*/  @P0 IMAD.MOV.U32 R8, RZ, RZ, R19 ;  /* 0x000000ffff080224 */ /* 0x000fc400078e0013 */
[----:B------:R-:W-:Y:S01]  /*16330*/  @P0 IMAD.MOV.U32 R9, RZ, RZ, R18 ;  /* 0x000000ffff090224 */ /* 0x000fe200078e0012 */
[----:B------:R-:W-:-:S04]  /*16340*/  PRMT R111, RZ, 0x7610, R111 ;  /* 0x00007610ff6f7816 */ /* 0x000fc8000000006f */
[----:B------:R0:W4:Y:S01]  /*16350*/  @P0 LDG.E.U8 R110, desc[UR56][R8.64] ;  /* 0x00000038086e0981 */ /* 0x000122000c1e1100 */
[----:B------:R-:W-:Y:S01]  /*16360*/  PRMT R108, RZ, 0x7610, R108 ;  /* 0x00007610ff6c7816 */ /* 0x000fe2000000006c */
[----:B0-----:R-:W-:Y:S02]  /*16370*/  @P0 IMAD.MOV.U32 R8, RZ, RZ, R21 ;  /* 0x000000ffff080224 */ /* 0x001fe400078e0015 */
[----:B------:R-:W-:-:S05]  /*16380*/  @P0 IMAD.MOV.U32 R9, RZ, RZ, R20 ;  /* 0x000000ffff090224 */ /* 0x000fca00078e0014 */
[----:B------:R0:W4:Y:S01]  /*16390*/  @P0 LDG.E.U8 R111, desc[UR56][R8.64] ;  /* 0x00000038086f0981 */ /* 0x000122000c1e1100 */
[----:B------:R-:W-:Y:S01]  /*163a0*/  PRMT R109, RZ, 0x7610, R109 ;  /* 0x00007610ff6d7816 */ /* 0x000fe2000000006d */
[----:B0-----:R-:W-:Y:S02]  /*163b0*/  @P1 IMAD.MOV.U32 R8, RZ, RZ, R4 ;  /* 0x000000ffff081224 */ /* 0x001fe400078e0004 */
[----:B---3--:R-:W-:-:S05]  /*163c0*/  @P1 IMAD.MOV.U32 R9, RZ, RZ, R29 ;  /* 0x000000ffff091224 */ /* 0x008fca00078e001d */
[----:B------:R2:W3:Y:S02]  /*163d0*/  @P1 LDG.E.U8 R108, desc[UR56][R8.64] ;  /* 0x00000038086c1981 */ /* 0x0004e4000c1e1100 */
[----:B--2---:R-:W-:Y:S02]  /*163e0*/  @P1 IMAD.MOV.U32 R8, RZ, RZ, R14 ;  /* 0x000000ffff081224 */ /* 0x004fe400078e000e */
[----:B----4-:R-:W-:-:S05]  /*163f0*/  @P1 IMAD.MOV.U32 R9, RZ, RZ, R38 ;  /* 0x000000ffff091224 */ /* 0x010fca00078e0026 */
[----:B------:R-:W2:Y:S04]  /*16400*/  @P1 LDG.E.U8 R109, desc[UR56][R8.64] ;  /* 0x00000038086d1981 */ /* 0x000ea8000c1e1100 */
[----:B------:R-:W-:Y:S04]  /*16410*/  STL [R1+0x2564], R19 ;  /* 0x0025641301007387 */ /* 0x000fe80000100800 */
[----:B------:R0:W-:Y:S04]  /*16420*/  STL [R1+0x246c], R18 ;  /* 0x00246c1201007387 */ /* 0x0001e80000100800 */
[----:B0-----:R-:W4:Y:S04]  /*16430*/  LDL.LU R18, [R1+0x1bfc] ;  /* 0x001bfc0001127983 */ /* 0x001f280000300800 */
[----:B------:R0:W-:Y:S04]  /*16440*/  STL [R1+0xf10], R110 ;  /* 0x000f106e01007387 */ /* 0x0001e80000100800 */
[----:B0-----:R-:W4:Y:S04]  /*16450*/  LDL.LU R110, [R1+0x2b88] ;  /* 0x002b8800016e7983 */ /* 0x001f280000300800 */
[----:B------:R-:W-:Y:S04]  /*16460*/  STL [R1+0x2568], R21 ;  /* 0x0025681501007387 */ /* 0x000fe80000100800 */
[----:B------:R-:W-:Y:S04]  /*16470*/  STL [R1+0x2468], R20 ;  /* 0x0024681401007387 */ /* 0x000fe80000100800 */
[----:B------:R0:W-:Y:S04]  /*16480*/  STL [R1+0xf14], R111 ;  /* 0x000f146f01007387 */ /* 0x0001e80000100800 */
[----:B0-----:R-:W4:Y:S04]  /*16490*/  LDL.LU R111, [R1+0x2b84] ;  /* 0x002b8400016f7983 */ /* 0x001f280000300800 */
[----:B------:R-:W4:Y:S04]  /*164a0*/  LDL.LU R29, [R1+0x1bf4] ;  /* 0x001bf400011d7983 */ /* 0x000f280000300800 */
[----:B------:R-:W-:Y:S04]  /*164b0*/  STL [R1+0x2a28], R4 ;  /* 0x002a280401007387 */ /* 0x000fe80000100800 */
[----:B---3--:R0:W-:Y:S04]  /*164c0*/  STL [R1+0xeec], R108 ;  /* 0x000eec6c01007387 */ /* 0x0081e80000100800 */
[----:B0-----:R-:W3:Y:S04]  /*164d0*/  LDL.LU R108, [R1+0x2b80] ;  /* 0x002b8000016c7983 */ /* 0x001ee80000300800 */
[----:B------:R-:W3:Y:S04]  /*164e0*/  LDL.LU R38, [R1+0x1bec] ;  /* 0x001bec0001267983 */ /* 0x000ee80000300800 */
[----:B------:R-:W-:Y:S04]  /*164f0*/  STL [R1+0x2558], R14 ;  /* 0x0025580e01007387 */ /* 0x000fe80000100800 */
[----:B--2---:R0:W-:Y:S04]  /*16500*/  STL [R1+0xf00], R109 ;  /* 0x000f006d01007387 */ /* 0x0041e80000100800 */
[----:B0-----:R-:W2:Y:S04]  /*16510*/  LDL.LU R109, [R1+0x2b7c] ;  /* 0x002b7c00016d7983 */ /* 0x001ea80000300800 */
[----:B------:R-:W4:Y:S01]  /*16520*/  LDL R9, [R1+0x1c00] ;  /* 0x001c000001097983 */ /* 0x000f220000100800 */
[----:B------:R-:W-:Y:S01]  /*16530*/  PRMT R106, RZ, 0x7610, R106 ;  /* 0x00007610ff6a7816 */ /* 0x000fe2000000006a */
[----:B------:R-:W-:-:S05]  /*16540*/  @P1 IMAD.MOV.U32 R8, RZ, RZ, R2 ;  /* 0x000000ffff081224 */ /* 0x000fca00078e0002 */
[----:B----4-:R-:W4:Y:S04]  /*16550*/  @P1 LDG.E.U8 R106, desc[UR56][R8.64] ;  /* 0x00000038086a1981 */ /* 0x010f28000c1e1100 */
[----:B------:R-:W-:Y:S04]  /*16560*/  STL [R1+0x2a14], R2 ;  /* 0x002a140201007387 */ /* 0x000fe80000100800 */
[----:B----4-:R0:W-:Y:S04]  /*16570*/  STL [R1+0xf04], R106 ;  /* 0x000f046a01007387 */ /* 0x0101e80000100800 */
[----:B0-----:R-:W4:Y:S04]  /*16580*/  LDL.LU R106, [R1+0x2b78] ;  /* 0x002b7800016a7983 */ /* 0x001f280000300800 */
[----:B------:R-:W3:Y:S01]  /*16590*/  LDL R9, [R1+0x1bf8] ;  /* 0x001bf80001097983 */ /* 0x000ee20000100800 */
[----:B------:R-:W-:Y:S01]  /*165a0*/  PRMT R107, RZ, 0x7610, R107 ;  /* 0x00007610ff6b7816 */ /* 0x000fe2000000006b */
[----:B------:R-:W-:-:S05]  /*165b0*/  @P1 IMAD.MOV.U32 R8, RZ, RZ, R18 ;  /* 0x000000ffff081224 */ /* 0x000fca00078e0012 */
[----:B---3--:R-:W3:Y:S04]  /*165c0*/  @P1 LDG.E.U8 R107, desc[UR56][R8.64] ;  /* 0x00000038086b1981 */ /* 0x008ee8000c1e1100 */
[----:B------:R-:W-:Y:S01]  /*165d0*/  STL [R1+0x256c], R18 ;  /* 0x00256c1201007387 */ /* 0x000fe20000100800 */
[----:B------:R-:W-:-:S03]  /*165e0*/  ISETP.GT.AND P0, PT, R6, 0x2, PT ;  /* 0x000000020600780c */ /* 0x000fc60003f04270 */
[----:B---3--:R0:W-:Y:S04]  /*165f0*/  STL [R1+0xf08], R107 ;  /* 0x000f086b01007387 */ /* 0x0081e80000100800 */
[----:B0-----:R-:W4:Y:S04]  /*16600*/  LDL.LU R107, [R1+0x2b74] ;  /* 0x002b7400016b7983 */ /* 0x001f280000300800 */
[----:B------:R-:W3:Y:S01]  /*16610*/  LDL R9, [R1+0x1bf0] ;  /* 0x001bf00001097983 */ /* 0x000ee20000100800 */
[----:B------:R-:W-:Y:S01]  /*16620*/  PRMT R104, RZ, 0x7610, R104 ;  /* 0x00007610ff687816 */ /* 0x000fe20000000068 */
[----:B------:R-:W-:-:S05]  /*16630*/  @P0 IMAD.MOV.U32 R8, RZ, RZ, R29 ;  /* 0x000000ffff080224 */ /* 0x000fca00078e001d */
[----:B---3--:R-:W3:Y:S01]  /*16640*/  @P0 LDG.E.U8 R104, desc[UR56][R8.64] ;  /* 0x0000003808680981 */ /* 0x008ee2000c1e1100 */
[----:B------:R-:W-:-:S03]  /*16650*/  PRMT R105, RZ, 0x7610, R105 ;  /* 0x00007610ff697816 */ /* 0x000fc60000000069 */
[----:B---3--:R0:W-:Y:S04]  /*16660*/  STL [R1+0xedc], R104 ;  /* 0x000edc6801007387 */ /* 0x0081e80000100800 */
[----:B0-----:R-:W3:Y:S04]  /*16670*/  LDL.LU R104, [R1+0x2b70] ;  /* 0x002b700001687983 */ /* 0x001ee80000300800 */
[----:B------:R-:W2:Y:S01]  /*16680*/  LDL R9, [R1+0x1be8] ;  /* 0x001be80001097983 */ /* 0x000ea20000100800 */
[----:B------:R-:W-:-:S05]  /*16690*/  @P0 IMAD.MOV.U32 R8, RZ, RZ, R38 ;  /* 0x000000ffff080224 */ /* 0x000fca00078e0026 */
[----:B--2---:R-:W2:Y:S04]  /*166a0*/  @P0 LDG.E.U8 R105, desc[UR56][R8.64] ;  /* 0x0000003808690981 */ /* 0x004ea8000c1e1100 */
[----:B--2---:R0:W-:Y:S04]  /*166b0*/  STL [R1+0xef0], R105 ;  /* 0x000ef06901007387 */ /* 0x0041e80000100800 */
[----:B0-----:R-:W3:Y:S04]  /*166c0*/  LDL.LU R105, [R1+0x2b6c] ;  /* 0x002b6c0001697983 */ /* 0x001ee80000300800 */
[----:B------:R-:W2:Y:S04]  /*166d0*/  LDL R8, [R1+0x1be0] ;  /* 0x001be00001087983 */ /* 0x000ea80000100800 */
[----:B------:R-:W2:Y:S01]  /*166e0*/  LDL R9, [R1+0x1be4] ;  /* 0x001be40001097983 */ /* 0x000ea20000100800 */
[----:B------:R-:W-:-:S02]  /*166f0*/  PRMT R102, RZ, 0x7610, R102 ;  /* 0x00007610ff667816 */ /* 0x000fc40000000066 */
[----:B--2---:R-:W-:-:S04]  /*16700*/  @P0 LOP3.LUT R9, R9, R8, RZ, 0x3c, !PT ;  /* 0x0000000809090212 */ /* 0x004fc800078e3cff */
[----:B------:R-:W-:-:S04]  /*16710*/  @P0 LOP3.LUT R8, R9, R8, RZ, 0x3c, !PT ;  /* 0x0000000809080212 */ /* 0x000fc800078e3cff */
[----:B------:R-:W-:-:S05]  /*16720*/  @P0 LOP3.LUT R9, R9, R8, RZ, 0x3c, !PT ;  /* 0x0000000809090212 */ /* 0x000fca00078e3cff */
[----:B------:R-:W2:Y:S04]  /*16730*/  @P0 LDG.E.U8 R102, desc[UR56][R8.64] ;  /* 0x0000003808660981 */ /* 0x000ea8000c1e1100 */
[----:B--2---:R0:W-:Y:S04]  /*16740*/  STL [R1+0xef4], R102 ;  /* 0x000ef46601007387 */ /* 0x0041e80000100800 */
[----:B0-----:R-:W2:Y:S04]  /*16750*/  LDL.LU R102, [R1+0x2b68] ;  /* 0x002b680001667983 */ /* 0x001ea80000300800 */
[----:B------:R-:W4:Y:S04]  /*16760*/  LDL R8, [R1+0x1bd8] ;  /* 0x001bd80001087983 */ /* 0x000f280000100800 */
[----:B------:R-:W4:Y:S01]  /*16770*/  LDL R9, [R1+0x1bdc] ;  /* 0x001bdc0001097983 */ /* 0x000f220000100800 */
[----:B------:R-:W-:-:S02]  /*16780*/  PRMT R103, RZ, 0x7610, R103 ;  /* 0x00007610ff677816 */ /* 0x000fc40000000067 */
[----:B----4-:R-:W-:-:S04]  /*16790*/  @P0 LOP3.LUT R9, R9, R8, RZ, 0x3c, !PT ;  /* 0x0000000809090212 */ /* 0x010fc800078e3cff */
[----:B------:R-:W-:-:S04]  /*167a0*/  @P0 LOP3.LUT R8, R9, R8, RZ, 0x3c, !PT ;  /* 0x0000000809080212 */ /* 0x000fc800078e3cff */
[----:B------:R-:W-:-:S05]  /*167b0*/  @P0 LOP3.LUT R9, R9, R8, RZ, 0x3c, !PT ;  /* 0x0000000809090212 */ /* 0x000fca00078e3cff */
[----:B------:R-:W4:Y:S01]  /*167c0*/  @P0 LDG.E.U8 R103, desc[UR56][R8.64] ;  /* 0x0000003808670981 */ /* 0x000f22000c1e1100 */
[----:B------:R-:W-:-:S03]  /*167d0*/  ISETP.GT.AND P1, PT, R6, 0x3, PT ;  /* 0x000000030600780c */ /* 0x000fc60003f24270 */
[----:B----4-:R0:W-:Y:S04]  /*167e0*/  STL [R1+0xefc], R103 ;  /* 0x000efc6701007387 */ /* 0x0101e80000100800 */
[----:B0-----:R-:W2:Y:S04]  /*167f0*/  LDL.LU R103, [R1+0x2b64] ;  /* 0x002b640001677983 */ /* 0x001ea80000300800 */
[----:B------:R-:W4:Y:S04]  /*16800*/  LDL R8, [R1+0x1bd0] ;  /* 0x001bd00001087983 */ /* 0x000f280000100800 */
[----:B------:R-:W4:Y:S01]  /*16810*/  LDL R9, [R1+0x1bd4] ;  /* 0x001bd40001097983 */ /* 0x000f220000100800 */
[----:B------:R-:W-:-:S02]  /*16820*/  PRMT R100, RZ, 0x7610, R100 ;  /* 0x00007610ff647816 */ /* 0x000fc40000000064 */
[----:B----4-:R-:W-:-:S04]  /*16830*/  @P1 LOP3.LUT R9, R9, R8, RZ, 0x3c, !PT ;  /* 0x0000000809091212 */ /* 0x010fc800078e3cff */
[----:B------:R-:W-:-:S04]  /*16840*/  @P1 LOP3.LUT R8, R9, R8, RZ, 0x3c, !PT ;  /* 0x0000000809081212 */ /* 0x000fc800078e3cff */
[----:B------:R-:W-:-:S05]  /*16850*/  @P1 LOP3.LUT R9, R9, R8, RZ, 0x3c, !PT ;  /* 0x0000000809091212 */ /* 0x000fca00078e3cff */
[----:B------:R-:W4:Y:S04]  /*16860*/  @P1 LDG.E.U8 R100, desc[UR56][R8.64] ;  /* 0x0000003808641981 */ /* 0x000f28000c1e1100 */
[----:B----4-:R0:W-:Y:S04]  /*16870*/  STL [R1+0xecc], R100 ;  /* 0x000ecc6401007387 */ /* 0x0101e80000100800 */
[----:B0-----:R-:W4:Y:S04]  /*16880*/  LDL.LU R100, [R1+0x2b60] ;  /* 0x002b600001647983 */ /* 0x001f280000300800 */
[----:B------:R-:W3:Y:S04]  /*16890*/  LDL R8, [R1+0x1bc8] ;  /* 0x001bc80001087983 */ /* 0x000ee80000100800 */
[----:B------:R-:W3:Y:S01]  /*168a0*/  LDL R9, [R1+0x1bcc] ;  /* 0x001bcc0001097983 */ /* 0x000ee20000100800 */
[----:B------:R-:W-:-:S02]  /*168b0*/  PRMT R101, RZ, 0x7610, R101 ;  /* 0x00007610ff657816 */ /* 0x000fc40000000065 */
[----:B---3--:R-:W-:-:S04]  /*168c0*/  @P1 LOP3.LUT R9, R9, R8, RZ, 0x3c, !PT ;  /* 0x0000000809091212 */ /* 0x008fc800078e3cff */
[----:B------:R-:W-:-:S04]  /*168d0*/  @P1 LOP3.LUT R8, R9, R8, RZ, 0x3c, !PT ;  /* 0x0000000809081212 */ /* 0x000fc800078e3cff */
[----:B------:R-:W-:-:S05]  /*168e0*/  @P1 LOP3.LUT R9, R9, R8, RZ, 0x3c, !PT ;  /* 0x0000000809091212 */ /* 0x000fca00078e3cff */
[----:B------:R-:W3:Y:S04]  /*168f0*/  @P1 LDG.E.U8 R101, desc[UR56][R8.64] ;  /* 0x0000003808651981 */ /* 0x000ee8000c1e1100 */
[----:B---3--:R0:W-:Y:S04]  /*16900*/  STL [R1+0xee0], R101 ;  /* 0x000ee06501007387 */ /* 0x0081e80000100800 */
        /* <DEDUP_REMOVED lines=9> */
[----:B0-----:R-:W3:Y:S04]  /*169a0*/  LDL.LU R98, [R1+0x2b58] ;  /* 0x002b580001627983 */ /* 0x001ee80000300800 */
[----:B------:R-:W2:Y:S04]  /*169b0*/  LDL R8, [R1+0x1bb8] ;  /* 0x001bb80001087983 */ /* 0x000ea80000100800 */
[----:B------:R-:W2:Y:S01]  /*169c0*/  LDL R9, [R1+0x1bbc] ;  /* 0x001bbc0001097983 */ /* 0x000ea20000100800 */
[----:B------:R-:W-:-:S02]  /*169d0*/  PRMT R99, RZ, 0x7610, R99 ;  /* 0x00007610ff637816 */ /* 0x000fc40000000063 */
[----:B--2---:R-:W-:-:S04]  /*169e0*/  @P1 LOP3.LUT R9, R9, R8, RZ, 0x3c, !PT ;  /* 0x0000000809091212 */ /* 0x004fc800078e3cff */
[----:B------:R-:W-:-:S04]  /*169f0*/  @P1 LOP3.LUT R8, R9, R8, RZ, 0x3c, !PT ;  /* 0x0000000809081212 */ /* 0x000fc800078e3cff */
[----:B------:R-:W-:-:S05]  /*16a00*/  @P1 LOP3.LUT R9, R9, R8, RZ, 0x3c, !PT ;  /* 0x0000000809091212 */ /* 0x000fca00078e3cff */
[----:B------:R-:W2:Y:S01]  /*16a10*/  @P1 LDG.E.U8 R99, desc[UR56][R8.64] ;  /* 0x0000003808631981 */ /* 0x000ea2000c1e1100 */
[----:B------:R-:W-:-:S03]  /*16a20*/  ISETP.GT.AND P0, PT, R6, 0x4, PT ;  /* 0x000000040600780c */ /* 0x000fc60003f04270 */
        /* <DEDUP_REMOVED lines=35> */
[----:B------:R-:W3:Y:S01]  /*16c60*/  @P0 LDG.E.U8 R95, desc[UR56][R8.64] ;  /* 0x00000038085f0981 */ /* 0x000ee2000c1e1100 */
[----:B------:R-:W-:-:S03]  /*16c70*/  ISETP.GT.AND P1, PT, R6, 0x5, PT ;  /* 0x000000050600780c */ /* 0x000fc60003f24270 */
        /* <DEDUP_REMOVED lines=17> */
[----:B------:R0:W2:Y:S04]  /*16d90*/  @P1 LDG.E.U8 R76, desc[UR56][R8.64] ;  /* 0x00000038084c1981 */ /* 0x0000a8000c1e1100 */
[----:B------:R-:W0:Y:S04]  /*16da0*/  LDL R8, [R1+0x1b80] ;  /* 0x001b800001087983 */ /* 0x000e280000100800 */
[----:B------:R-:W0:Y:S01]  /*16db0*/  LDL R9, [R1+0x1b84] ;  /* 0x001b840001097983 */ /* 0x000e220000100800 */
[----:B------:R-:W-:Y:S02]  /*16dc0*/  PRMT R93, RZ, 0x7610, R93 ;  /* 0x00007610ff5d7816 */ /* 0x000fe4000000005d */
[----:B0-----:R-:W-:-:S04]  /*16dd0*/  @P1 LOP3.LUT R9, R9, R8, RZ, 0x3c, !PT ;  /* 0x0000000809091212 */ /* 0x001fc800078e3cff */
[----:B------:R-:W-:-:S04]  /*16de0*/  @P1 LOP3.LUT R8, R9, R8, RZ, 0x3c, !PT ;  /* 0x0000000809081212 */ /* 0x000fc800078e3cff */
[----:B------:R-:W-:-:S05]  /*16df0*/  @P1 LOP3.LUT R9, R9, R8, RZ, 0x3c, !PT ;  /* 0x0000000809091212 */ /* 0x000fca00078e3cff */
[----:B------:R-:W4:Y:S04]  /*16e00*/  @P1 LDG.E.U8 R93, desc[UR56][R8.64] ;  /* 0x00000038085d1981 */ /* 0x000f28000c1e1100 */
[----:B--2---:R0:W-:Y:S04]  /*16e10*/  STL [R1+0xebc], R76 ;  /* 0x000ebc4c01007387 */ /* 0x0041e80000100800 */
[----:B0-----:R-:W2:Y:S04]  /*16e20*/  LDL R76, [R1+0x1b5c] ;  /* 0x001b5c00014c7983 */ /* 0x001ea80000100800 */
[----:B----4-:R0:W-:Y:S04]  /*16e30*/  STL [R1+0xec4], R93 ;  /* 0x000ec45d01007387 */ /* 0x0101e80000100800 */
[----:B0-----:R-:W3:Y:S04]  /*16e40*/  LDL.LU R93, [R1+0x2b3c] ;  /* 0x002b3c00015d7983 */ /* 0x001ee80000300800 */
        /* <DEDUP_REMOVED lines=9> */
[----:B0-----:R-:W4:Y:S04]  /*16ee0*/  LDL.LU R90, [R1+0x2b38] ;  /* 0x002b3800015a7983 */ /* 0x001f280000300800 */
        /* <DEDUP_REMOVED lines=18> */
[----:B------:R-:W3:Y:S04]  /*17010*/  LDL R8, [R1+0x1b60] ;  /* 0x001b600001087983 */ /* 0x000ee80000100800 */
[----:B------:R-:W3:Y:S01]  /*17020*/  LDL R9, [R1+0x1b64] ;  /* 0x001b640001097983 */ /* 0x000ee20000100800 */
[----:B------:R-:W-:-:S02]  /*17030*/  PRMT R89, RZ, 0x7610, R89 ;  /* 0x00007610ff597816 */ /* 0x000fc40000000059 */
[----:B---3--:R-:W-:-:S04]  /*17040*/  @P0 LOP3.LUT R9, R9, R8, RZ, 0x3c, !PT ;  /* 0x0000000809090212 */ /* 0x008fc800078e3cff */
[----:B------:R-:W-:-:S04]  /*17050*/  @P0 LOP3.LUT R8, R9, R8, RZ, 0x3c, !PT ;  /* 0x0000000809080212 */ /* 0x000fc800078e3cff */
[----:B------:R-:W-:-:S05]  /*17060*/  @P0 LOP3.LUT R9, R9, R8, RZ, 0x3c, !PT ;  /* 0x0000000809090212 */ /* 0x000fca00078e3cff */
[----:B------:R-:W3:Y:S01]  /*17070*/  @P0 LDG.E.U8 R89, desc[UR56][R8.64] ;  /* 0x0000003808590981 */ /* 0x000ee2000c1e1100 */
[----:B------:R-:W-:-:S03]  /*17080*/  PRMT R86, RZ, 0x7610, R86 ;  /* 0x00007610ff567816 */ /* 0x000fc60000000056 */
[----:B---3--:R0:W-:Y:S04]  /*17090*/  STL [R1+0xeb4], R89 ;  /* 0x000eb45901007387 */ /* 0x0081e80000100800 */
[----:B0-----:R-:W2:Y:S04]  /*170a0*/  LDL.LU R89, [R1+0x2b2c] ;  /* 0x002b2c0001597983 */ /* 0x001ea80000300800 */
[----:B------:R-:W3:Y:S01]  /*170b0*/  LDL R9, [R1+0x1b58] ;  /* 0x001b580001097983 */ /* 0x000ee20000100800 */
[----:B------:R-:W-:-:S03]  /*170c0*/  @P0 IMAD.MOV.U32 R8, RZ, RZ, R76 ;  /* 0x000000ffff080224 */ /* 0x000fc600078e004c */
[----:B------:R-:W4:Y:S04]  /*170d0*/  LDL R76, [R1+0x1b34] ;  /* 0x001b3400014c7983 */ /* 0x000f280000100800 */
[----:B---3--:R-:W3:Y:S01]  /*170e0*/  @P0 LDG.E.U8 R86, desc[UR56][R8.64] ;  /* 0x0000003808560981 */ /* 0x008ee2000c1e1100 */
[----:B------:R-:W-:-:S03]  /*170f0*/  ISETP.GT.AND P1, PT, R6, 0x7, PT ;  /* 0x000000070600780c */ /* 0x000fc60003f24270 */
        /* <DEDUP_REMOVED lines=36> */
[----:B------:R-:W-:Y:S02]  /*17340*/  ISETP.GT.AND P0, PT, R6, 0x8, PT ;  /* 0x000000080600780c */ /* 0x000fe40003f04270 */
[----:B------:R-:W-:Y:S01]  /*17350*/  PRMT R83, RZ, 0x7610, R83 ;  /* 0x00007610ff537816 */ /* 0x000fe20000000053 */
[----:B----4-:R0:W-:Y:S04]  /*17360*/  STL [R1+0xea8], R82 ;  /* 0x000ea85201007387 */ /* 0x0101e80000100800 */
[----:B0-----:R-:W4:Y:S04]  /*17370*/  LDL.LU R82, [R1+0x2b18] ;  /* 0x002b180001527983 */ /* 0x001f280000300800 */
[----:B------:R-:W3:Y:S02]  /*17380*/  LDL R9, [R1+0x1b30] ;  /* 0x001b300001097983 */ /* 0x000ee40000100800 */
[----:B------:R-:W-:-:S02]  /*17390*/  @P0 IMAD.MOV.U32 R8, RZ, RZ, R76 ;  /* 0x000000ffff080224 */ /* 0x000fc400078e004c */
[----:B------:R-:W2:Y:S04]  /*173a0*/  LDL R76, [R1+0x1b0c] ;  /* 0x001b0c00014c7983 */ /* 0x000ea80000100800 */
[----:B---3--:R-:W3:Y:S04]  /*173b0*/  @P0 LDG.E.U8 R83, desc[UR56][R8.64] ;  /* 0x0000003808530981 */ /* 0x008ee8000c1e1100 */
        /* <DEDUP_REMOVED lines=29> */
[----:B------:R-:W-:Y:S02]  /*17590*/  ISETP.GT.AND P1, PT, R6, 0x9, PT ;  /* 0x000000090600780c */ /* 0x000fe40003f24270 */
[----:B------:R-:W-:-:S11]  /*175a0*/  PRMT R78, RZ, 0x7610, R78 ;  /* 0x00007610ff4e7816 */ /* 0x000fd6000000004e */
[----:B0-----:R-:W-:-:S04]  /*175b0*/  @P1 LOP3.LUT R9, R9, R8, RZ, 0x3c, !PT ;  /* 0x0000000809091212 */ /* 0x001fc800078e3cff */
[----:B------:R-:W-:-:S04]  /*175c0*/  @P1 LOP3.LUT R8, R9, R8, RZ, 0x3c, !PT ;  /* 0x0000000809081212 */ /* 0x000fc800078e3cff */
[----:B------:R-:W-:-:S05]  /*175d0*/  @P1 LOP3.LUT R9, R9, R8, RZ, 0x3c, !PT ;  /* 0x0000000809091212 */ /* 0x000fca00078e3cff */
[----:B------:R-:W4:Y:S04]  /*175e0*/  @P1 LDG.E.U8 R78, desc[UR56][R8.64] ;  /* 0x00000038084e1981 */ /* 0x000f28000c1e1100 */
[----:B--2---:R0:W-:Y:S04]  /*175f0*/  STL [R1+0xe98], R77 ;  /* 0x000e984d01007387 */ /* 0x0041e80000100800 */
[----:B0-----:R-:W2:Y:S04]  /*17600*/  LDL R77, [R1+0x1af4] ;  /* 0x001af400014d7983 */ /* 0x001ea80000100800 */
[----:B----4-:R0:W-:Y:S04]  /*17610*/  STL [R1+0xe78], R78 ;  /* 0x000e784e01007387 */ /* 0x0101e80000100800 */
[----:B0-----:R-:W4:Y:S04]  /*17620*/  LDL.LU R78, [R1+0x2b08] ;  /* 0x002b0800014e7983 */ /* 0x001f280000300800 */
[----:B------:R-:W3:Y:S01]  /*17630*/  LDL R9, [R1+0x1b08] ;  /* 0x001b080001097983 */ /* 0x000ee20000100800 */
[----:B------:R-:W-:Y:S01]  /*17640*/  PRMT R79, RZ, 0x7610, R79 ;  /* 0x00007610ff4f7816 */ /* 0x000fe2000000004f */
[----:B------:R-:W-:-:S02]  /*17650*/  @P1 IMAD.MOV.U32 R8, RZ, RZ, R76 ;  /* 0x000000ffff081224 */ /* 0x000fc400078e004c */
[----:B------:R-:W4:Y:S04]  /*17660*/  LDL R76, [R1+0x1aec] ;  /* 0x001aec00014c7983 */ /* 0x000f280000100800 */
[----:B---3--:R-:W3:Y:S04]  /*17670*/  @P1 LDG.E.U8 R79, desc[UR56][R8.64] ;  /* 0x00000038084f1981 */ /* 0x008ee8000c1e1100 */
        /* <DEDUP_REMOVED lines=9> */
[----:B------:R-:W4:Y:S04]  /*17710*/  LDL R8, [R1+0x1af8] ;  /* 0x001af80001087983 */ /* 0x000f280000100800 */
[----:B------:R-:W4:Y:S01]  /*17720*/  LDL R9, [R1+0x1afc] ;  /* 0x001afc0001097983 */ /* 0x000f220000100800 */
[----:B------:R-:W-:Y:S02]  /*17730*/  PRMT R39, RZ, 0x7610, R39 ;  /* 0x00007610ff277816 */ /* 0x000fe40000000027 */
[----:B------:R-:W-:Y:S01]  /*17740*/  ISETP.GT.AND P0, PT, R6, 0xa, PT ;  /* 0x0000000a0600780c */ /* 0x000fe20003f04270 */
[----:B--2---:R0:W-:Y:S01]  /*17750*/  STL [R1+0xe80], R41 ;  /* 0x000e802901007387 */ /* 0x0041e20000100800 */
[----:B------:R-:W-:-:S03]  /*17760*/  PRMT R25, RZ, 0x7610, R25 ;  /* 0x00007610ff197816 */ /* 0x000fc60000000019 */
[----:B0-----:R-:W2:Y:S01]  /*17770*/  LDL R41, [R1+0x1ae4] ;  /* 0x001ae40001297983 */ /* 0x001ea20000100800 */
[----:B----4-:R-:W-:-:S04]  /*17780*/  @P1 LOP3.LUT R9, R9, R8, RZ, 0x3c, !PT ;  /* 0x0000000809091212 */ /* 0x010fc800078e3cff */
[----:B------:R-:W-:-:S04]  /*17790*/  @P1 LOP3.LUT R8, R9, R8, RZ, 0x3c, !PT ;  /* 0x0000000809081212 */ /* 0x000fc800078e3cff */
[----:B------:R-:W-:-:S05]  /*177a0*/  @P1 LOP3.LUT R9, R9, R8, RZ, 0x3c, !PT ;  /* 0x0000000809091212 */ /* 0x000fca00078e3cff */
[----:B------:R0:W4:Y:S04]  /*177b0*/  @P1 LDG.E.U8 R39, desc[UR56][R8.64] ;  /* 0x0000003808271981 */ /* 0x000128000c1e1100 */
[----:B------:R-:W3:Y:S01]  /*177c0*/  LDL R9, [R1+0x1af0] ;  /* 0x001af00001097983 */ /* 0x000ee20000100800 */
[----:B0-----:R-:W-:-:S03]  /*177d0*/  @P0 IMAD.MOV.U32 R8, RZ, RZ, R77 ;  /* 0x000000ffff080224 */ /* 0x001fc600078e004d */
[----:B----4-:R0:W-:Y:S01]  /*177e0*/  STL [R1+0xe84], R39 ;  /* 0x000e842701007387 */ /* 0x0101e20000100800 */
[----:B------:R-:W-:-:S03]  /*177f0*/  PRMT R37, RZ, 0x7610, R37 ;  /* 0x00007610ff257816 */ /* 0x000fc60000000025 */
[----:B------:R-:W4:Y:S04]  /*17800*/  LDL R77, [R1+0x1ad0] ;  /* 0x001ad000014d7983 */ /* 0x000f280000100800 */
[----:B---3--:R1:W3:Y:S04]  /*17810*/  @P0 LDG.E.U8 R25, desc[UR56][R8.64] ;  /* 0x0000003808190981 */ /* 0x0082e8000c1e1100 */
[----:B0-----:R-:W4:Y:S04]  /*17820*/  LDL R39, [R1+0x1adc] ;  /* 0x001adc0001277983 */ /* 0x001f280000100800 */
[----:B------:R-:W2:Y:S01]  /*17830*/  LDL R9, [R1+0x1ae8] ;  /* 0x001ae80001097983 */ /* 0x000ea20000100800 */
[----:B-1----:R-:W-:-:S03]  /*17840*/  @P0 IMAD.MOV.U32 R8, RZ, RZ, R76 ;  /* 0x000000ffff080224 */ /* 0x002fc600078e004c */
[----:B---3--:R0:W-:Y:S01]  /*17850*/  STL [R1+0xe50], R25 ;  /* 0x000e501901007387 */ /* 0x0081e20000100800 */
[----:B------:R-:W-:-:S03]  /*17860*/  PRMT R36, RZ, 0x7610, R36 ;  /* 0x00007610ff247816 */ /* 0x000fc60000000024 */
[----:B------:R-:W3:Y:S04]  /*17870*/  LDL R76, [R1+0x1ac8] ;  /* 0x001ac800014c7983 */ /* 0x000ee80000100800 */
[----:B--2---:R1:W2:Y:S04]  /*17880*/  @P0 LDG.E.U8 R37, desc[UR56][R8.64] ;  /* 0x0000003808250981 */ /* 0x0042a8000c1e1100 */
[----:B0-----:R-:W3:Y:S04]  /*17890*/  LDL R25, [R1+0x1ad4] ;  /* 0x001ad40001197983 */ /* 0x001ee80000100800 */
[----:B------:R-:W4:Y:S01]  /*178a0*/  LDL R9, [R1+0x1ae0] ;  /* 0x001ae00001097983 */ /* 0x000f220000100800 */
[----:B-1----:R-:W-:-:S05]  /*178b0*/  @P0 IMAD.MOV.U32 R8, RZ, RZ, R41 ;  /* 0x000000ffff080224 */ /* 0x002fca00078e0029 */
[----:B----4-:R0:W4:Y:S04]  /*178c0*/  @P0 LDG.E.U8 R36, desc[UR56][R8.64] ;  /* 0x0000003808240981 */ /* 0x010128000c1e1100 */
[----:B--2---:R1:W-:Y:S04]  /*178d0*/  STL [R1+0xe54], R37 ;  /* 0x000e542501007387 */ /* 0x0043e80000100800 */
[----:B------:R-:W2:Y:S04]  /*178e0*/  LDL R41, [R1+0x1ac0] ;  /* 0x001ac00001297983 */ /* 0x000ea80000100800 */
[----:B------:R-:W3:Y:S04]  /*178f0*/  LDL R9, [R1+0x1ad8] ;  /* 0x001ad80001097983 */ /* 0x000ee80000100800 */
[----:B-1----:R-:W2:Y:S01]  /*17900*/  LDL R37, [R1+0x1acc] ;  /* 0x001acc0001257983 */ /* 0x002ea20000100800 */
[----:B------:R-:W-:Y:S01]  /*17910*/  ISETP.GT.AND P1, PT, R6, 0xb, PT ;  /* 0x0000000b0600780c */ /* 0x000fe20003f24270 */
[----:B0-----:R-:W-:Y:S01]  /*17920*/  @P0 IMAD.MOV.U32 R8, RZ, RZ, R39 ;  /* 0x000000ffff080224 */ /* 0x001fe200078e0027 */
[----:B------:R-:W-:-:S02]  /*17930*/  PRMT R3, RZ, 0x7610, R3 ;  /* 0x00007610ff037816 */ /* 0x000fc40000000003 */
[----:B------:R-:W-:Y:S01]  /*17940*/  PRMT R16, RZ, 0x7610, R16 ;  /* 0x00007610ff107816 */ /* 0x000fe20000000010 */
[----:B----4-:R0:W-:Y:S01]  /*17950*/  STL [R1+0xe58], R36 ;  /* 0x000e582401007387 */ /* 0x0101e20000100800 */
[----:B------:R-:W-:Y:S02]  /*17960*/  PRMT R14, RZ, 0x7610, R14 ;  /* 0x00007610ff0e7816 */ /* 0x000fe4000000000e */
[----:B------:R-:W-:Y:S01]  /*17970*/  PRMT R19, RZ, 0x7610, R19 ;  /* 0x00007610ff137816 */ /* 0x000fe20000000013 */
[----:B------:R-:W4:Y:S04]  /*17980*/  LDL R39, [R1+0x1ab8] ;  /* 0x001ab80001277983 */ /* 0x000f280000100800 */
[----:B0-----:R-:W4:Y:S04]  /*17990*/  LDL R36, [R1+0x1ac4] ;  /* 0x001ac40001247983 */ /* 0x001f280000100800 */
[----:B---3--:R0:W3:Y:S02]  /*179a0*/  @P0 LDG.E.U8 R3, desc[UR56][R8.64] ;  /* 0x0000003808030981 */ /* 0x0080e4000c1e1100 */
[----:B0-----:R-:W-:-:S02]  /*179b0*/  @P1 IMAD.MOV.U32 R8, RZ, RZ, R25 ;  /* 0x000000ffff081224 */ /* 0x001fc400078e0019 */
[----:B------:R-:W-:-:S05]  /*179c0*/  @P1 IMAD.MOV.U32 R9, RZ, RZ, R77 ;  /* 0x000000ffff091224 */ /* 0x000fca00078e004d */
[----:B------:R2:W3:Y:S02]  /*179d0*/  @P1 LDG.E.U8 R16, desc[UR56][R8.64] ;  /* 0x0000003808101981 */ /* 0x0004e4000c1e1100 */
[----:B--2---:R-:W-:Y:S02]  /*179e0*/  @P1 IMAD.MOV.U32 R8, RZ, RZ, R37 ;  /* 0x000000ffff081224 */ /* 0x004fe400078e0025 */
[----:B------:R-:W-:-:S05]  /*179f0*/  @P1 IMAD.MOV.U32 R9, RZ, RZ, R76 ;  /* 0x000000ffff091224 */ /* 0x000fca00078e004c */
[----:B------:R0:W2:Y:S02]  /*17a00*/  @P1 LDG.E.U8 R14, desc[UR56][R8.64] ;  /* 0x00000038080e1981 */ /* 0x0000a4000c1e1100 */
[----:B0-----:R-:W-:Y:S02]  /*17a10*/  @P1 IMAD.MOV.U32 R9, RZ, RZ, R41 ;  /* 0x000000ffff091224 */ /* 0x001fe400078e0029 */
[----:B----4-:R-:W-:-:S05]  /*17a20*/  @P1 IMAD.MOV.U32 R8, RZ, RZ, R36 ;  /* 0x000000ffff081224 */ /* 0x010fca00078e0024 */
[----:B------:R-:W4:Y:S04]  /*17a30*/  @P1 LDG.E.U8 R19, desc[UR56][R8.64] ;  /* 0x0000003808131981 */ /* 0x000f28000c1e1100 */
[----:B---3--:R0:W-:Y:S04]  /*17a40*/  STL [R1+0xe5c], R3 ;  /* 0x000e5c0301007387 */ /* 0x0081e80000100800 */
[----:B------:R-:W3:Y:S04]  /*17a50*/  LDL R25, [R1+0x1ab0] ;  /* 0x001ab00001197983 */ /* 0x000ee80000100800 */
[----:B0-----:R-:W3:Y:S04]  /*17a60*/  LDL R3, [R1+0x1abc] ;  /* 0x001abc0001037983 */ /* 0x001ee80000100800 */
[----:B------:R0:W-:Y:S04]  /*17a70*/  STL [R1+0xe3c], R16 ;  /* 0x000e3c1001007387 */ /* 0x0001e80000100800 */
[----:B------:R-:W3:Y:S04]  /*17a80*/  LDL R37, [R1+0x1aa8] ;  /* 0x001aa80001257983 */ /* 0x000ee80000100800 */
[----:B0-----:R-:W3:Y:S04]  /*17a90*/  LDL R16, [R1+0x1ab4] ;  /* 0x001ab40001107983 */ /* 0x001ee80000100800 */
[----:B--2---:R0:W-:Y:S04]  /*17aa0*/  STL [R1+0xe44], R14 ;  /* 0x000e440e01007387 */ /* 0x0041e80000100800 */
[----:B------:R-:W2:Y:S04]  /*17ab0*/  LDL R36, [R1+0x1aa0] ;  /* 0x001aa00001247983 */ /* 0x000ea80000100800 */
[----:B0-----:R-:W2:Y:S04]  /*17ac0*/  LDL R14, [R1+0x1aac] ;  /* 0x001aac00010e7983 */ /* 0x001ea80000100800 */
[----:B----4-:R0:W-:Y:S04]  /*17ad0*/  STL [R1+0xe48], R19 ;  /* 0x000e481301007387 */ /* 0x0101e80000100800 */
[----:B0-----:R-:W4:Y:S01]  /*17ae0*/  LDL R19, [R1+0x1aa4] ;  /* 0x001aa40001137983 */ /* 0x001f220000100800 */
[----:B------:R-:W-:Y:S01]  /*17af0*/  ISETP.GT.AND P0, PT, R6, 0xc, PT ;  /* 0x0000000c0600780c */ /* 0x000fe20003f04270 */
[----:B------:R-:W-:Y:S01]  /*17b00*/  @P1 IMAD.MOV.U32 R9, RZ, RZ, R39 ;  /* 0x000000ffff091224 */ /* 0x000fe200078e0027 */
[----:B------:R-:W-:Y:S01]  /*17b10*/  PRMT R0, RZ, 0x7610, R0 ;  /* 0x00007610ff007816 */ /* 0x000fe20000000000 */
[----:B---3--:R-:W-:Y:S01]  /*17b20*/  @P1 IMAD.MOV.U32 R8, RZ, RZ, R3 ;  /* 0x000000ffff081224 */ /* 0x008fe200078e0003 */
[----:B------:R-:W-:Y:S01]  /*17b30*/  PRMT R13, RZ, 0x7610, R13 ;  /* 0x00007610ff0d7816 */ /* 0x000fe2000000000d */
[----:B------:R-:W3:Y:S04]  /*17b40*/  LDL R3, [R1+0x1a98] ;  /* 0x001a980001037983 */ /* 0x000ee80000100800 */
[----:B------:R0:W3:Y:S01]  /*17b50*/  @P1 LDG.E.U8 R0, desc[UR56][R8.64] ;  /* 0x0000003808001981 */ /* 0x0000e2000c1e1100 */
[----:B------:R-:W-:-:S03]  /*17b60*/  PRMT R5, RZ, 0x7610, R5 ;  /* 0x00007610ff057816 */ /* 0x000fc60000000005 */
[----:B0-----:R-:W-:Y:S02]  /*17b70*/  @P0 IMAD.MOV.U32 R8, RZ, RZ, R16 ;  /* 0x000000ffff080224 */ /* 0x001fe400078e0010 */
[----:B------:R-:W-:-:S05]  /*17b80*/  @P0 IMAD.MOV.U32 R9, RZ, RZ, R25 ;  /* 0x000000ffff090224 */ /* 0x000fca00078e0019 */
[----:B------:R2:W3:Y:S02]  /*17b90*/  @P0 LDG.E.U8 R13, desc[UR56][R8.64] ;  /* 0x00000038080d0981 */ /* 0x0004e4000c1e1100 */
[----:B--2---:R-:W-:Y:S02]  /*17ba0*/  @P0 IMAD.MOV.U32 R8, RZ, RZ, R14 ;  /* 0x000000ffff080224 */ /* 0x004fe400078e000e */
[----:B------:R-:W-:-:S05]  /*17bb0*/  @P0 IMAD.MOV.U32 R9, RZ, RZ, R37 ;  /* 0x000000ffff090224 */ /* 0x000fca00078e0025 */
[----:B------:R0:W2:Y:S01]  /*17bc0*/  @P0 LDG.E.U8 R5, desc[UR56][R8.64] ;  /* 0x0000003808050981 */ /* 0x0000a2000c1e1100 */
[----:B------:R-:W-:Y:S01]  /*17bd0*/  PRMT R20, RZ, 0x7610, R20 ;  /* 0x00007610ff147816 */ /* 0x000fe20000000014 */
[----:B0-----:R-:W-:Y:S02]  /*17be0*/  @P0 IMAD.MOV.U32 R9, RZ, RZ, R36 ;  /* 0x000000ffff090224 */ /* 0x001fe400078e0024 */
[----:B----4-:R-:W-:-:S05]  /*17bf0*/  @P0 IMAD.MOV.U32 R8, RZ, RZ, R19 ;  /* 0x000000ffff080224 */ /* 0x010fca00078e0013 */
[----:B------:R-:W4:Y:S04]  /*17c00*/  @P0 LDG.E.U8 R20, desc[UR56][R8.64] ;  /* 0x0000003808140981 */ /* 0x000f28000c1e1100 */
[----:B---3--:R0:W-:Y:S04]  /*17c10*/  STL [R1+0xe4c], R0 ;  /* 0x000e4c0001007387 */ /* 0x0081e80000100800 */
[----:B------:R-:W3:Y:S04]  /*17c20*/  LDL R25, [R1+0x1a90] ;  /* 0x001a900001197983 */ /* 0x000ee80000100800 */
[----:B------:R-:W3:Y:S04]  /*17c30*/  LDL R16, [R1+0x1a94] ;  /* 0x001a940001107983 */ /* 0x000ee80000100800 */
[----:B0-----:R-:W3:Y:S04]  /*17c40*/  LDL R0, [R1+0x1a9c] ;  /* 0x001a9c0001007983 */ /* 0x001ee80000100800 */
[----:B------:R-:W3:Y:S04]  /*17c50*/  LDL R14, [R1+0x1a88] ;  /* 0x001a8800010e7983 */ /* 0x000ee80000100800 */
        /* <DEDUP_REMOVED lines=8> */
[----:B------:R-:W4:Y:S01]  /*17ce0*/  LDL R3, [R1+0x1a78] ;  /* 0x001a780001037983 */ /* 0x000f220000100800 */
[----:B---3--:R-:W-:-:S03]  /*17cf0*/  @P0 IMAD.MOV.U32 R8, RZ, RZ, R0 ;  /* 0x000000ffff080224 */ /* 0x008fc600078e0000 */
[----:B------:R-:W3:Y:S01]  /*17d00*/  LDL R0, [R1+0x1a7c] ;  /* 0x001a7c0001007983 */ /* 0x000ee20000100800 */
[----:B------:R-:W-:-:S03]  /*17d10*/  PRMT R12, RZ, 0x7610, R12 ;  /* 0x00007610ff0c7816 */ /* 0x000fc6000000000c */
[----:B------:R0:W3:Y:S02]  /*17d20*/  @P0 LDG.E.U8 R35, desc[UR56][R8.64] ;  /* 0x0000003808230981 */ /* 0x0000e4000c1e1100 */
[----:B0-----:R-:W-:Y:S02]  /*17d30*/  @P1 IMAD.MOV.U32 R8, RZ, RZ, R16 ;  /* 0x000000ffff081224 */ /* 0x001fe400078e0010 */
[----:B------:R-:W-:Y:S01]  /*17d40*/  @P1 IMAD.MOV.U32 R9, RZ, RZ, R25 ;  /* 0x000000ffff091224 */ /* 0x000fe200078e0019 */
[----:B------:R-:W3:Y:S04]  /*17d50*/  LDL R16, [R1+0x1a74] ;  /* 0x001a740001107983 */ /* 0x000ee80000100800 */
[----:B------:R-:W3:Y:S04]  /*17d60*/  LDL R25, [R1+0x1a70] ;  /* 0x001a700001197983 */ /* 0x000ee80000100800 */
[----:B------:R2:W3:Y:S02]  /*17d70*/  @P1 LDG.E.U8 R12, desc[UR56][R8.64] ;  /* 0x00000038080c1981 */ /* 0x0004e4000c1e1100 */
[----:B--2---:R-:W-:-:S02]  /*17d80*/  @P1 IMAD.MOV.U32 R8, RZ, RZ, R5 ;  /* 0x000000ffff081224 */ /* 0x004fc400078e0005 */
[----:B------:R-:W-:Y:S01]  /*17d90*/  @P1 IMAD.MOV.U32 R9, RZ, RZ, R14 ;  /* 0x000000ffff091224 */ /* 0x000fe200078e000e */
[----:B------:R-:W2:Y:S04]  /*17da0*/  LDL R5, [R1+0x1a6c] ;  /* 0x001a6c0001057983 */ /* 0x000ea80000100800 */
[----:B------:R-:W2:Y:S01]  /*17db0*/  LDL R14, [R1+0x1a68] ;  /* 0x001a6800010e7983 */ /* 0x000ea20000100800 */
[----:B------:R-:W-:-:S06]  /*17dc0*/  PRMT R34, RZ, 0x7610, R34 ;  /* 0x00007610ff227816 */ /* 0x000fcc0000000022 */
[----:B------:R0:W2:Y:S02]  /*17dd0*/  @P1 LDG.E.U8 R34, desc[UR56][R8.64] ;  /* 0x0000003808221981 */ /* 0x0000a4000c1e1100 */
[----:B0-----:R-:W-:Y:S02]  /*17de0*/  @P1 IMAD.MOV.U32 R8, RZ, RZ, R19 ;  /* 0x000000ffff081224 */ /* 0x001fe400078e0013 */
[----:B------:R-:W2:Y:S01]  /*17df0*/  LDL R19, [R1+0x1a64] ;  /* 0x001a640001137983 */ /* 0x000ea20000100800 */
[----:B----4-:R-:W-:-:S03]  /*17e00*/  @P1 IMAD.MOV.U32 R9, RZ, RZ, R20 ;  /* 0x000000ffff091224 */ /* 0x010fc600078e0014 */
[----:B------:R-:W4:Y:S01]  /*17e10*/  LDL R20, [R1+0x1a60] ;  /* 0x001a600001147983 */ /* 0x000f220000100800 */
[----:B------:R-:W-:Y:S02]  /*17e20*/  ISETP.GT.AND P0, PT, R6, 0xe, PT ;  /* 0x0000000e0600780c */ /* 0x000fe40003f04270 */
[----:B------:R-:W-:Y:S02]  /*17e30*/  PRMT R33, RZ, 0x7610, R33 ;  /* 0x00007610ff217816 */ /* 0x000fe40000000021 */
[----:B------:R-:W-:-:S04]  /*17e40*/  PRMT R32, RZ, 0x7610, R32 ;  /* 0x00007610ff207816 */ /* 0x000fc80000000020 */
[----:B------:R3:W4:Y:S01]  /*17e50*/  @P1 LDG.E.U8 R33, desc[UR56][R8.64] ;  /* 0x0000003808211981 */ /* 0x000722000c1e1100 */
[----:B------:R-:W-:Y:S01]  /*17e60*/  PRMT R11, RZ, 0x7610, R11 ;  /* 0x00007610ff0b7816 */ /* 0x000fe2000000000b */
[----:B---3--:R-:W-:Y:S02]  /*17e70*/  @P1 IMAD.MOV.U32 R8, RZ, RZ, R0 ;  /* 0x000000ffff081224 */ /* 0x008fe400078e0000 */
[----:B------:R-:W-:Y:S01]  /*17e80*/  @P1 IMAD.MOV.U32 R9, RZ, RZ, R3 ;  /* 0x000000ffff091224 */ /* 0x000fe200078e0003 */
[----:B------:R-:W3:Y:S04]  /*17e90*/  LDL R0, [R1+0x1a5c] ;  /* 0x001a5c0001007983 */ /* 0x000ee80000100800 */
[----:B------:R-:W3:Y:S04]  /*17ea0*/  LDL R3, [R1+0x1a58] ;  /* 0x001a580001037983 */ /* 0x000ee80000100800 */
[----:B------:R0:W3:Y:S02]  /*17eb0*/  @P1 LDG.E.U8 R32, desc[UR56][R8.64] ;  /* 0x0000003808201981 */ /* 0x0000e4000c1e1100 */
[----:B0-----:R-:W-:-:S02]  /*17ec0*/  @P0 IMAD.MOV.U32 R8, RZ, RZ, R16 ;  /* 0x000000ffff080224 */ /* 0x001fc400078e0010 */
        /* <DEDUP_REMOVED lines=8> */
[----:B------:R-:W-:-:S03]  /*17f50*/  PRMT R31, RZ, 0x7610, R31 ;  /* 0x00007610ff1f7816 */ /* 0x000fc6000000001f */
[----:B------:R-:W-:Y:S04]  /*17f60*/  STL [R1+0xe38], R35 ;  /* 0x000e382301007387 */ /* 0x000fe80000100800 */
        /* <DEDUP_REMOVED lines=11> */
[----:B------:R-:W3:Y:S01]  /*18020*/  LDL R0, [R1+0x1a3c] ;  /* 0x001a3c0001007983 */ /* 0x000ee20000100800 */
[----:B------:R-:W-:-:S03]  /*18030*/  @P0 IMAD.MOV.U32 R9, RZ, RZ, R3 ;  /* 0x000000ffff090224 */ /* 0x000fc600078e0003 */
[----:B------:R-:W3:Y:S04]  /*18040*/  LDL R3, [R1+0x1a38] ;  /* 0x001a380001037983 */ /* 0x000ee80000100800 */
[----:B------:R0:W3:Y:S04]  /*18050*/  @P0 LDG.E.U8 R28, desc[UR56][R8.64] ;  /* 0x00000038081c0981 */ /* 0x0000e8000c1e1100 */
[----:B------:R-:W-:Y:S01]  /*18060*/  STL [R1+0xe24], R34 ;  /* 0x000e242201007387 */ /* 0x000fe20000100800 */
[----:B0-----:R-:W-:-:S03]  /*18070*/  @P1 IMAD.MOV.U32 R8, RZ, RZ, R16 ;  /* 0x000000ffff081224 */ /* 0x001fc600078e0010 */
[----:B------:R-:W3:Y:S01]  /*18080*/  LDL R16, [R1+0x1a34] ;  /* 0x001a340001107983 */ /* 0x000ee20000100800 */
[----:B------:R-:W-:-:S03]  /*18090*/  @P1 IMAD.MOV.U32 R9, RZ, RZ, R25 ;  /* 0x000000ffff091224 */ /* 0x000fc600078e0019 */
[----:B------:R-:W3:Y:S04]  /*180a0*/  LDL R25, [R1+0x1a30] ;  /* 0x001a300001197983 */ /* 0x000ee80000100800 */
[----:B------:R2:W3:Y:S04]  /*180b0*/  @P1 LDG.E.U8 R10, desc[UR56][R8.64] ;  /* 0x00000038080a1981 */ /* 0x0004e8000c1e1100 */
[----:B------:R-:W-:Y:S01]  /*180c0*/  STL [R1+0xe28], R33 ;  /* 0x000e282101007387 */ /* 0x000fe20000100800 */
[----:B--2---:R-:W-:-:S03]  /*180d0*/  @P1 IMAD.MOV.U32 R8, RZ, RZ, R5 ;  /* 0x000000ffff081224 */ /* 0x004fc600078e0005 */
[----:B------:R-:W2:Y:S01]  /*180e0*/  LDL R5, [R1+0x1a2c] ;  /* 0x001a2c0001057983 */ /* 0x000ea20000100800 */
[----:B------:R-:W-:-:S03]  /*180f0*/  @P1 IMAD.MOV.U32 R9, RZ, RZ, R14 ;  /* 0x000000ffff091224 */ /* 0x000fc600078e000e */
        /* <DEDUP_REMOVED lines=13> */
[----:B---3--:R-:W-:Y:S01]  /*181d0*/  @P1 IMAD.MOV.U32 R8, RZ, RZ, R0 ;  /* 0x000000ffff081224 */ /* 0x008fe200078e0000 */
[----:B------:R-:W-:Y:S01]  /*181e0*/  PRMT R21, RZ, 0x7610, R21 ;  /* 0x00007610ff157816 */ /* 0x000fe20000000015 */
[----:B------:R-:W3:Y:S01]  /*181f0*/  LDL R0, [R1+0x1a1c] ;  /* 0x001a1c0001007983 */ /* 0x000ee20000100800 */
[----:B------:R-:W-:-:S03]  /*18200*/  @P1 IMAD.MOV.U32 R9, RZ, RZ, R3 ;  /* 0x000000ffff091224 */ /* 0x000fc600078e0003 */
[----:B------:R-:W3:Y:S04]  /*18210*/  LDL R3, [R1+0x1a18] ;  /* 0x001a180001037983 */ /* 0x000ee80000100800 */
[----:B------:R0:W3:Y:S02]  /*18220*/  @P1 LDG.E.U8 R27, desc[UR56][R8.64] ;  /* 0x00000038081b1981 */ /* 0x0000e4000c1e1100 */
[----:B0-----:R-:W-:Y:S02]  /*18230*/  @P0 IMAD.MOV.U32 R8, RZ, RZ, R16 ;  /* 0x000000ffff080224 */ /* 0x001fe400078e0010 */
[----:B------:R-:W-:-:S05]  /*18240*/  @P0 IMAD.MOV.U32 R9, RZ, RZ, R25 ;  /* 0x000000ffff090224 */ /* 0x000fca00078e0019 */
[----:B------:R2:W3:Y:S02]  /*18250*/  @P0 LDG.E.U8 R15, desc[UR56][R8.64] ;  /* 0x00000038080f0981 */ /* 0x0004e4000c1e1100 */
[----:B--2---:R-:W-:Y:S02]  /*18260*/  @P0 IMAD.MOV.U32 R8, RZ, RZ, R5 ;  /* 0x000000ffff080224 */ /* 0x004fe400078e0005 */
[----:B------:R-:W-:-:S05]  /*18270*/  @P0 IMAD.MOV.U32 R9, RZ, RZ, R14 ;  /* 0x000000ffff090224 */ /* 0x000fca00078e000e */
[----:B------:R0:W2:Y:S01]  /*18280*/  @P0 LDG.E.U8 R21, desc[UR56][R8.64] ;  /* 0x0000003808150981 */ /* 0x0000a2000c1e1100 */
[----:B------:R-:W-:-:S03]  /*18290*/  PRMT R18, RZ, 0x7610, R18 ;  /* 0x00007610ff127816 */ /* 0x000fc60000000012 */
[----:B------:R-:W-:Y:S01]  /*182a0*/  STL [R1+0xe10], R31 ;  /* 0x000e101f01007387 */ /* 0x000fe20000100800 */
[----:B0-----:R-:W-:-:S03]  /*182b0*/  @P0 IMAD.MOV.U32 R8, RZ, RZ, R19 ;  /* 0x000000ffff080224 */ /* 0x001fc600078e0013 */
[----:B------:R-:W-:Y:S04]  /*182c0*/  STL [R1+0xe18], R30 ;  /* 0x000e181e01007387 */ /* 0x000fe80000100800 */
[----:B------:R-:W2:Y:S04]  /*182d0*/  LDL R5, [R1+0x1a14] ;  /* 0x001a140001057983 */ /* 0x000ea80000100800 */
[----:B------:R-:W2:Y:S01]  /*182e0*/  LDL R16, [R1+0x1a10] ;  /* 0x001a100001107983 */ /* 0x000ea20000100800 */
[----:B----4-:R-:W-:-:S05]  /*182f0*/  @P0 IMAD.MOV.U32 R9, RZ, RZ, R20 ;  /* 0x000000ffff090224 */ /* 0x010fca00078e0014 */
[----:B------:R3:W4:Y:S01]  /*18300*/  @P0 LDG.E.U8 R18, desc[UR56][R8.64] ;  /* 0x0000003808120981 */ /* 0x000722000c1e1100 */
[----:B------:R-:W-:Y:S02]  /*18310*/  ISETP.GT.AND P1, PT, R6, 0x11, PT ;  /* 0x000000110600780c */ /* 0x000fe40003f24270 */
[----:B------:R-:W-:Y:S01]  /*18320*/  PRMT R24, RZ, 0x7610, R24 ;  /* 0x00007610ff187816 */ /* 0x000fe20000000018 */
[----:B---3--:R-:W-:Y:S02]  /*18330*/  @P0 IMAD.MOV.U32 R8, RZ, RZ, R0 ;  /* 0x000000ffff080224 */ /* 0x008fe400078e0000 */
[----:B------:R-:W-:-:S05]  /*18340*/  @P0 IMAD.MOV.U32 R9, RZ, RZ, R3 ;  /* 0x000000ffff090224 */ /* 0x000fca00078e0003 */
[----:B------:R0:W3:Y:S04]  /*18350*/  @P0 LDG.E.U8 R24, desc[UR56][R8.64] ;  /* 0x0000003808180981 */ /* 0x0000e8000c1e1100 */
[----:B------:R1:W-:Y:S04]  /*18360*/  STL [R1+0xe08], R15 ;  /* 0x000e080f01007387 */ /* 0x0003e80000100800 */
[----:B-1----:R-:W3:Y:S04]  /*18370*/  LDL R15, [R1+0x1a08] ;  /* 0x001a0800010f7983 */ /* 0x002ee80000100800 */
[----:B------:R-:W-:Y:S04]  /*18380*/  STL [R1+0xe20], R28 ;  /* 0x000e201c01007387 */ /* 0x000fe80000100800 */
[----:B------:R-:W3:Y:S04]  /*18390*/  LDL R14, [R1+0x1a0c] ;  /* 0x001a0c00010e7983 */ /* 0x000ee80000100800 */
[----:B--2---:R1:W-:Y:S04]  /*183a0*/  STL [R1+0xe0c], R21 ;  /* 0x000e0c1501007387 */ /* 0x0043e80000100800 */
[----:B------:R-:W2:Y:S04]  /*183b0*/  LDL R20, [R1+0x1a04] ;  /* 0x001a040001147983 */ /* 0x000ea80000100800 */
[----:B------:R-:W2:Y:S04]  /*183c0*/  LDL R3, [R1+0x19f8] ;  /* 0x0019f80001037983 */ /* 0x000ea80000100800 */
[----:B-1----:R-:W2:Y:S04]  /*183d0*/  LDL R21, [R1+0x1a00] ;  /* 0x001a000001157983 */ /* 0x002ea80000100800 */
[----:B------:R-:W2:Y:S04]  /*183e0*/  LDL R0, [R1+0x19fc] ;  /* 0x0019fc0001007983 */ /* 0x000ea80000100800 */
[----:B------:R-:W2:Y:S01]  /*183f0*/  LDL R19, [R1+0x19f0] ;  /* 0x0019f00001137983 */ /* 0x000ea20000100800 */
[----:B0-----:R-:W-:-:S03]  /*18400*/  @P1 IMAD.MOV.U32 R8, RZ, RZ, R5 ;  /* 0x000000ffff081224 */ /* 0x001fc600078e0005 */
[----:B----4-:R0:W-:Y:S04]  /*18410*/  STL [R1+0xe14], R18 ;  /* 0x000e141201007387 */ /* 0x0101e80000100800 */
[----:B------:R-:W4:Y:S04]  /*18420*/  LDL R5, [R1+0x19ec] ;  /* 0x0019ec0001057983 */ /* 0x000f280000100800 */
[----:B0-----:R-:W4:Y:S01]  /*18430*/  LDL R18, [R1+0x19f4] ;  /* 0x0019f40001127983 */ /* 0x001f220000100800 */
[----:B------:R-:W-:Y:S01]  /*18440*/  PRMT R248, RZ, 0x7610, R248 ;  /* 0x00007610fff87816 */ /* 0x000fe200000000f8 */
[----:B------:R-:W-:-:S02]  /*18450*/  @P1 IMAD.MOV.U32 R9, RZ, RZ, R16 ;  /* 0x000000ffff091224 */ /* 0x000fc400078e0010 */
[----:B------:R-:W4:Y:S01]  /*18460*/  LDL R16, [R1+0x19e8] ;  /* 0x0019e80001107983 */ /* 0x000f220000100800 */
[----:B------:R-:W-:-:S03]  /*18470*/  PRMT R249, RZ, 0x7610, R249 ;  /* 0x00007610fff97816 */ /* 0x000fc600000000f9 */
[----:B------:R3:W4:Y:S04]  /*18480*/  @P1 LDG.E.U8 R248, desc[UR56][R8.64] ;  /* 0x0000003808f81981 */ /* 0x000728000c1e1100 */
[----:B------:R0:W-:Y:S01]  /*18490*/  STL [R1+0xe04], R27 ;  /* 0x000e041b01007387 */ /* 0x0001e20000100800 */
[----:B------:R-:W-:Y:S02]  /*184a0*/  ISETP.GT.AND P0, PT, R6, 0x12, PT ;  /* 0x000000120600780c */ /* 0x000fe40003f04270 */
[----:B------:R-:W-:Y:S02]  /*184b0*/  PRMT R251, RZ, 0x7610, R251 ;  /* 0x00007610fffb7816 */ /* 0x000fe400000000fb */
[----:B------:R-:W-:Y:S02]  /*184c0*/  PRMT R4, RZ, 0x7610, R4 ;  /* 0x00007610ff047816 */ /* 0x000fe40000000004 */
[----:B------:R-:W-:Y:S01]  /*184d0*/  PRMT R244, RZ, 0x7610, R244 ;  /* 0x00007610fff47816 */ /* 0x000fe200000000f4 */
[----:B---3--:R-:W-:-:S02]  /*184e0*/  @P1 IMAD.MOV.U32 R9, RZ, RZ, R15 ;  /* 0x000000ffff091224 */ /* 0x008fc400078e000f */
[----:B------:R-:W3:Y:S01]  /*184f0*/  LDL R15, [R1+0x19e0] ;  /* 0x0019e000010f7983 */ /* 0x000ee20000100800 */
[----:B------:R-:W-:-:S03]  /*18500*/  @P1 IMAD.MOV.U32 R8, RZ, RZ, R14 ;  /* 0x000000ffff081224 */ /* 0x000fc600078e000e */
[----:B------:R-:W3:Y:S04]  /*18510*/  LDL R14, [R1+0x19e4] ;  /* 0x0019e400010e7983 */ /* 0x000ee80000100800 */
[----:B------:R2:W3:Y:S02]  /*18520*/  @P1 LDG.E.U8 R249, desc[UR56][R8.64] ;  /* 0x0000003808f91981 */ /* 0x0004e4000c1e1100 */
[----:B--2---:R-:W-:Y:S02]  /*18530*/  @P1 IMAD.MOV.U32 R8, RZ, RZ, R20 ;  /* 0x000000ffff081224 */ /* 0x004fe400078e0014 */
[----:B------:R-:W-:Y:S01]  /*18540*/  @P1 IMAD.MOV.U32 R9, RZ, RZ, R21 ;  /* 0x000000ffff091224 */ /* 0x000fe200078e0015 */
[----:B------:R-:W2:Y:S04]  /*18550*/  LDL R20, [R1+0x19dc] ;  /* 0x0019dc0001147983 */ /* 0x000ea80000100800 */
[----:B------:R-:W2:Y:S04]  /*18560*/  LDL R21, [R1+0x19d8] ;  /* 0x0019d80001157983 */ /* 0x000ea80000100800 */
[----:B------:R1:W2:Y:S02]  /*18570*/  @P1 LDG.E.U8 R251, desc[UR56][R8.64] ;  /* 0x0000003808fb1981 */ /* 0x0002a4000c1e1100 */
[----:B-1----:R-:W-:-:S02]  /*18580*/  @P1 IMAD.MOV.U32 R8, RZ, RZ, R0 ;  /* 0x000000ffff081224 */ /* 0x002fc400078e0000 */
[----:B------:R-:W-:Y:S01]  /*18590*/  @P1 IMAD.MOV.U32 R9, RZ, RZ, R3 ;  /* 0x000000ffff091224 */ /* 0x000fe200078e0003 */
[----:B------:R-:W2:Y:S04]  /*185a0*/  LDL R0, [R1+0x19d4] ;  /* 0x0019d40001007983 */ /* 0x000ea80000100800 */
[----:B------:R-:W2:Y:S04]  /*185b0*/  LDL R3, [R1+0x19d0] ;  /* 0x0019d00001037983 */ /* 0x000ea80000100800 */
[----:B------:R1:W2:Y:S02]  /*185c0*/  @P1 LDG.E.U8 R4, desc[UR56][R8.64] ;  /* 0x0000003808041981 */ /* 0x0002a4000c1e1100 */
[----:B-1----:R-:W-:-:S02]  /*185d0*/  @P0 IMAD.MOV.U32 R9, RZ, RZ, R19 ;  /* 0x000000ffff090224 */ /* 0x002fc400078e0013 */
[----:B------:R-:W2:Y:S01]  /*185e0*/  LDL R19, [R1+0x19c8] ;  /* 0x0019c80001137983 */ /* 0x000ea20000100800 */
[----:B----4-:R-:W-:-:S03]  /*185f0*/  @P0 IMAD.MOV.U32 R8, RZ, RZ, R18 ;  /* 0x000000ffff080224 */ /* 0x010fc600078e0012 */
[----:B------:R-:W4:Y:S04]  /*18600*/  LDL R18, [R1+0x19cc] ;  /* 0x0019cc0001127983 */ /* 0x000f280000100800 */
[----:B------:R1:W4:Y:S02]  /*18610*/  @P0 LDG.E.U8 R244, desc[UR56][R8.64] ;  /* 0x0000003808f40981 */ /* 0x000324000c1e1100 */
[----:B-1----:R-:W-:Y:S02]  /*18620*/  @P0 IMAD.MOV.U32 R8, RZ, RZ, R5 ;  /* 0x000000ffff080224 */ /* 0x002fe400078e0005 */
[----:B------:R-:W4:Y:S01]  /*18630*/  LDL R5, [R1+0x19c4] ;  /* 0x0019c40001057983 */ /* 0x000f220000100800 */
[----:B------:R-:W-:Y:S01]  /*18640*/  PRMT R245, RZ, 0x7610, R245 ;  /* 0x00007610fff57816 */ /* 0x000fe200000000f5 */
[----:B------:R-:W-:-:S02]  /*18650*/  @P0 IMAD.MOV.U32 R9, RZ, RZ, R16 ;  /* 0x000000ffff090224 */ /* 0x000fc400078e0010 */
[----:B------:R-:W4:Y:S01]  /*18660*/  LDL R16, [R1+0x19c0] ;  /* 0x0019c00001107983 */ /* 0x000f220000100800 */
[----:B------:R-:W-:Y:S02]  /*18670*/  ISETP.GT.AND P1, PT, R6, 0x13, PT ;  /* 0x000000130600780c */ /* 0x000fe40003f24270 */
[----:B------:R-:W-:Y:S01]  /*18680*/  PRMT R246, RZ, 0x7610, R246 ;  /* 0x00007610fff67816 */ /* 0x000fe200000000f6 */
[----:B------:R3:W4:Y:S04]  /*18690*/  @P0 LDG.E.U8 R245, desc[UR56][R8.64] ;  /* 0x0000003808f50981 */ /* 0x000728000c1e1100 */
[----:B------:R1:W-:Y:S01]  /*186a0*/  STL [R1+0xe1c], R24 ;  /* 0x000e1c1801007387 */ /* 0x0003e20000100800 */
        /* <DEDUP_REMOVED lines=8> */
[----:B------:R-:W2:Y:S01]  /*18730*/  LDL R20, [R1+0x19b4] ;  /* 0x0019b40001147983 */ /* 0x000ea20000100800 */
[----:B------:R-:W-:-:S03]  /*18740*/  @P0 IMAD.MOV.U32 R9, RZ, RZ, R21 ;  /* 0x000000ffff090224 */ /* 0x000fc600078e0015 */
[----:B------:R-:W2:Y:S04]  /*18750*/  LDL R21, [R1+0x19b0] ;  /* 0x0019b00001157983 */ /* 0x000ea80000100800 */
[----:B------:R0:W2:Y:S02]  /*18760*/  @P0 LDG.E.U8 R247, desc[UR56][R8.64] ;  /* 0x0000003808f70981 */ /* 0x0000a4000c1e1100 */
[----:B0-----:R-:W-:Y:S02]  /*18770*/  @P1 IMAD.MOV.U32 R8, RZ, RZ, R0 ;  /* 0x000000ffff081224 */ /* 0x001fe400078e0000 */
[----:B------:R-:W2:Y:S01]  /*18780*/  LDL R0, [R1+0x19ac] ;  /* 0x0019ac0001007983 */ /* 0x000ea20000100800 */
[----:B------:R-:W-:-:S03]  /*18790*/  @P1 IMAD.MOV.U32 R9, RZ, RZ, R3 ;  /* 0x000000ffff091224 */ /* 0x000fc600078e0003 */
[----:B------:R-:W2:Y:S04]  /*187a0*/  LDL R3, [R1+0x19a8] ;  /* 0x0019a80001037983 */ /* 0x000ea80000100800 */
[----:B------:R0:W2:Y:S01]  /*187b0*/  @P1 LDG.E.U8 R240, desc[UR56][R8.64] ;  /* 0x0000003808f01981 */ /* 0x0000a2000c1e1100 */
[----:B------:R-:W-:Y:S01]  /*187c0*/  PRMT R241, RZ, 0x7610, R241 ;  /* 0x00007610fff17816 */ /* 0x000fe200000000f1 */
[----:B0-----:R-:W-:Y:S02]  /*187d0*/  @P1 IMAD.MOV.U32 R9, RZ, RZ, R19 ;  /* 0x000000ffff091224 */ /* 0x001fe400078e0013 */
[----:B------:R-:W2:Y:S01]  /*187e0*/  LDL R19, [R1+0x19a0] ;  /* 0x0019a00001137983 */ /* 0x000ea20000100800 */
[----:B----4-:R-:W-:-:S03]  /*187f0*/  @P1 IMAD.MOV.U32 R8, RZ, RZ, R18 ;  /* 0x000000ffff081224 */ /* 0x010fc600078e0012 */
[----:B------:R-:W4:Y:S04]  /*18800*/  LDL R18, [R1+0x19a4] ;  /* 0x0019a40001127983 */ /* 0x000f280000100800 */
[----:B------:R0:W4:Y:S02]  /*18810*/  @P1 LDG.E.U8 R241, desc[UR56][R8.64] ;  /* 0x0000003808f11981 */ /* 0x000124000c1e1100 */
[----:B0-----:R-:W-:Y:S02]  /*18820*/  @P1 IMAD.MOV.U32 R8, RZ, RZ, R5 ;  /* 0x000000ffff081224 */ /* 0x001fe400078e0005 */
[----:B------:R-:W4:Y:S01]  /*18830*/  LDL R5, [R1+0x199c] ;  /* 0x00199c0001057983 */ /* 0x000f220000100800 */
[----:B------:R-:W-:Y:S01]  /*18840*/  ISETP.GT.AND P0, PT, R6, 0x14, PT ;  /* 0x000000140600780c */ /* 0x000fe20003f04270 */
[----:B------:R-:W-:Y:S01]  /*18850*/  @P1 IMAD.MOV.U32 R9, RZ, RZ, R16 ;  /* 0x000000ffff091224 */ /* 0x000fe200078e0010 */
[----:B------:R-:W-:Y:S01]  /*18860*/  PRMT R242, RZ, 0x7610, R242 ;  /* 0x00007610fff27816 */ /* 0x000fe200000000f2 */
[----:B------:R-:W4:Y:S01]  /*18870*/  LDL R16, [R1+0x1998] ;  /* 0x0019980001107983 */ /* 0x000f220000100800 */
[----:B------:R-:W-:-:S04]  /*18880*/  PRMT R243, RZ, 0x7610, R243 ;  /* 0x00007610fff37816 */ /* 0x000fc800000000f3 */
[----:B------:R3:W4:Y:S01]  /*18890*/  @P1 LDG.E.U8 R242, desc[UR56][R8.64] ;  /* 0x0000003808f21981 */ /* 0x000722000c1e1100 */
[----:B------:R-:W-:Y:S02]  /*188a0*/  PRMT R236, RZ, 0x7610, R236 ;  /* 0x00007610ffec7816 */ /* 0x000fe400000000ec */
[----:B------:R-:W-:Y:S01]  /*188b0*/  PRMT R237, RZ, 0x7610, R237 ;  /* 0x00007610ffed7816 */ /* 0x000fe200000000ed */
[----:B---3--:R-:W-:Y:S02]  /*188c0*/  @P1 IMAD.MOV.U32 R9, RZ, RZ, R15 ;  /* 0x000000ffff091224 */ /* 0x008fe400078e000f */
        /* <DEDUP_REMOVED lines=29> */
[----:B------:R-:W-:Y:S02]  /*18aa0*/  PRMT R234, RZ, 0x7610, R234 ;  /* 0x00007610ffea7816 */ /* 0x000fe400000000ea */
[----:B---3--:R-:W-:Y:S02]  /*18ab0*/  @P1 IMAD.MOV.U32 R9, RZ, RZ, R15 ;  /* 0x000000ffff091224 */ /* 0x008fe400078e000f */
[----:B------:R-:W3:Y:S01]  /*18ac0*/  LDL R15, [R1+0x1968] ;  /* 0x00196800010f7983 */ /* 0x000ee20000100800 */
[----:B------:R-:W-:-:S03]  /*18ad0*/  @P1 IMAD.MOV.U32 R8, RZ, RZ, R14 ;  /* 0x000000ffff081224 */ /* 0x000fc600078e000e */
[----:B------:R-:W3:Y:S04]  /*18ae0*/  LDL R14, [R1+0x196c] ;  /* 0x00196c00010e7983 */ /* 0x000ee80000100800 */
[----:B------:R2:W3:Y:S02]  /*18af0*/  @P1 LDG.E.U8 R232, desc[UR56][R8.64] ;  /* 0x0000003808e81981 */ /* 0x0004e4000c1e1100 */
[----:B--2---:R-:W-:Y:S01]  /*18b00*/  @P1 IMAD.MOV.U32 R8, RZ, RZ, R20 ;  /* 0x000000ffff081224 */ /* 0x004fe200078e0014 */
[----:B------:R-:W-:Y:S01]  /*18b10*/  ISETP.GT.AND P0, PT, R6, 0x16, PT ;  /* 0x000000160600780c */ /* 0x000fe20003f04270 */
[----:B------:R-:W2:Y:S01]  /*18b20*/  LDL R20, [R1+0x1958] ;  /* 0x0019580001147983 */ /* 0x000ea20000100800 */
[----:B------:R-:W-:-:S05]  /*18b30*/  @P1 IMAD.MOV.U32 R9, RZ, RZ, R21 ;  /* 0x000000ffff091224 */ /* 0x000fca00078e0015 */
[----:B------:R0:W2:Y:S01]  /*18b40*/  @P1 LDG.E.U8 R233, desc[UR56][R8.64] ;  /* 0x0000003808e91981 */ /* 0x0000a2000c1e1100 */
[----:B------:R-:W-:Y:S01]  /*18b50*/  PRMT R235, RZ, 0x7610, R235 ;  /* 0x00007610ffeb7816 */ /* 0x000fe200000000eb */
[----:B0-----:R-:W-:Y:S02]  /*18b60*/  @P1 IMAD.MOV.U32 R8, RZ, RZ, R0 ;  /* 0x000000ffff081224 */ /* 0x001fe400078e0000 */
[----:B------:R-:W2:Y:S01]  /*18b70*/  LDL R0, [R1+0x1964] ;  /* 0x0019640001007983 */ /* 0x000ea20000100800 */
[----:B------:R-:W-:-:S03]  /*18b80*/  @P1 IMAD.MOV.U32 R9, RZ, RZ, R3 ;  /* 0x000000ffff091224 */ /* 0x000fc600078e0003 */
[----:B------:R-:W2:Y:S04]  /*18b90*/  LDL R3, [R1+0x1960] ;  /* 0x0019600001037983 */ /* 0x000ea80000100800 */
[----:B------:R0:W2:Y:S02]  /*18ba0*/  @P1 LDG.E.U8 R234, desc[UR56][R8.64] ;  /* 0x0000003808ea1981 */ /* 0x0000a4000c1e1100 */
[----:B0-----:R-:W-:Y:S02]  /*18bb0*/  @P1 IMAD.MOV.U32 R9, RZ, RZ, R19 ;  /* 0x000000ffff091224 */ /* 0x001fe400078e0013 */
[----:B------:R-:W2:Y:S04]  /*18bc0*/  LDL R19, [R1+0x195c] ;  /* 0x00195c0001137983 */ /* 0x000ea80000100800 */
[----:B------:R-:W2:Y:S01]  /*18bd0*/  LDL.LU R30, [R1+0x1950] ;  /* 0x00195000011e7983 */ /* 0x000ea20000300800 */
[----:B----4-:R-:W-:-:S03]  /*18be0*/  @P1 IMAD.MOV.U32 R8, RZ, RZ, R18 ;  /* 0x000000ffff081224 */ /* 0x010fc600078e0012 */
[----:B------:R-:W4:Y:S04]  /*18bf0*/  LDL R18, [R1+0x1954] ;  /* 0x0019540001127983 */ /* 0x000f280000100800 */
[----:B------:R0:W4:Y:S02]  /*18c00*/  @P1 LDG.E.U8 R235, desc[UR56][R8.64] ;  /* 0x0000003808eb1981 */ /* 0x000124000c1e1100 */
[----:B0-----:R-:W-:Y:S02]  /*18c10*/  @P0 IMAD.MOV.U32 R8, RZ, RZ, R5 ;  /* 0x000000ffff080224 */ /* 0x001fe400078e0005 */
[----:B------:R-:W4:Y:S01]  /*18c20*/  LDL R5, [R1+0x194c] ;  /* 0x00194c0001057983 */ /* 0x000f220000100800 */
[----:B------:R-:W-:Y:S01]  /*18c30*/  PRMT R227, RZ, 0x7610, R227 ;  /* 0x00007610ffe37816 */ /* 0x000fe200000000e3 */
[----:B------:R-:W-:-:S02]  /*18c40*/  @P0 IMAD.MOV.U32 R9, RZ, RZ, R16 ;  /* 0x000000ffff090224 */ /* 0x000fc400078e0010 */
[----:B------:R-:W4:Y:S01]  /*18c50*/  LDL.LU R33, [R1+0x1948] ;  /* 0x0019480001217983 */ /* 0x000f220000300800 */
[----:B------:R-:W-:-:S03]  /*18c60*/  PRMT R228, RZ, 0x7610, R228 ;  /* 0x00007610ffe47816 */ /* 0x000fc600000000e4 */
[----:B------:R3:W4:Y:S04]  /*18c70*/  @P0 LDG.E.U8 R227, desc[UR56][R8.64] ;  /* 0x0000003808e30981 */ /* 0x000728000c1e1100 */
[----:B------:R-:W4:Y:S01]  /*18c80*/  LDL R16, [R1+0x1944] ;  /* 0x0019440001107983 */ /* 0x000f220000100800 */
[----:B------:R-:W-:Y:S02]  /*18c90*/  ISETP.GT.AND P1, PT, R6, 0x17, PT ;  /* 0x000000170600780c */ /* 0x000fe40003f24270 */
[----:B------:R-:W-:Y:S02]  /*18ca0*/  PRMT R229, RZ, 0x7610, R229 ;  /* 0x00007610ffe57816 */ /* 0x000fe400000000e5 */
[----:B------:R-:W-:Y:S01]  /*18cb0*/  PRMT R230, RZ, 0x7610, R230 ;  /* 0x00007610ffe67816 */ /* 0x000fe200000000e6 */
[----:B---3--:R-:W-:-:S02]  /*18cc0*/  @P0 IMAD.MOV.U32 R9, RZ, RZ, R15 ;  /* 0x000000ffff090224 */ /* 0x008fc400078e000f */
[----:B------:R-:W3:Y:S01]  /*18cd0*/  LDL R15, [R1+0x193c] ;  /* 0x00193c00010f7983 */ /* 0x000ee20000100800 */
[----:B------:R-:W-:-:S03]  /*18ce0*/  @P0 IMAD.MOV.U32 R8, RZ, RZ, R14 ;  /* 0x000000ffff080224 */ /* 0x000fc600078e000e */
[----:B------:R-:W3:Y:S04]  /*18cf0*/  LDL R14, [R1+0x1934] ;  /* 0x00193400010e7983 */ /* 0x000ee80000100800 */
[----:B------:R-:W3:Y:S04]  /*18d00*/  LDL.LU R31, [R1+0x1940] ;  /* 0x00194000011f7983 */ /* 0x000ee80000300800 */
[----:B------:R2:W3:Y:S01]  /*18d10*/  @P0 LDG.E.U8 R228, desc[UR56][R8.64] ;  /* 0x0000003808e40981 */ /* 0x0004e2000c1e1100 */
[----:B------:R-:W-:Y:S01]  /*18d20*/  PRMT R221, RZ, 0x7610, R221 ;  /* 0x00007610ffdd7816 */ /* 0x000fe200000000dd */
[----:B--2---:R-:W-:-:S02]  /*18d30*/  @P0 IMAD.MOV.U32 R8, RZ, RZ, R0 ;  /* 0x000000ffff080224 */ /* 0x004fc400078e0000 */
[----:B------:R-:W2:Y:S01]  /*18d40*/  LDL R0, [R1+0x1924] ;  /* 0x0019240001007983 */ /* 0x000ea20000100800 */
[----:B------:R-:W-:-:S03]  /*18d50*/  @P0 IMAD.MOV.U32 R9, RZ, RZ, R3 ;  /* 0x000000ffff090224 */ /* 0x000fc600078e0003 */
[----:B------:R-:W2:Y:S04]  /*18d60*/  LDL R3, [R1+0x192c] ;  /* 0x00192c0001037983 */ /* 0x000ea80000100800 */
[----:B------:R-:W2:Y:S04]  /*18d70*/  LDL.LU R36, [R1+0x1938] ;  /* 0x0019380001247983 */ /* 0x000ea80000300800 */
[----:B------:R0:W2:Y:S04]  /*18d80*/  @P0 LDG.E.U8 R229, desc[UR56][R8.64] ;  /* 0x0000003808e50981 */ /* 0x0000a8000c1e1100 */
[----:B------:R-:W2:Y:S04]  /*18d90*/  LDL.LU R35, [R1+0x1930] ;  /* 0x0019300001237983 */ /* 0x000ea80000300800 */
[----:B------:R-:W2:Y:S01]  /*18da0*/  LDL.LU R25, [R1+0x1928] ;  /* 0x0019280001197983 */ /* 0x000ea20000300800 */
[----:B0-----:R-:W-:-:S02]  /*18db0*/  @P0 IMAD.MOV.U32 R8, RZ, RZ, R19 ;  /* 0x000000ffff080224 */ /* 0x001fc400078e0013 */
[----:B------:R-:W-:-:S05]  /*18dc0*/  @P0 IMAD.MOV.U32 R9, RZ, RZ, R20 ;  /* 0x000000ffff090224 */ /* 0x000fca00078e0014 */
[----:B------:R0:W2:Y:S02]  /*18dd0*/  @P0 LDG.E.U8 R230, desc[UR56][R8.64] ;  /* 0x0000003808e60981 */ /* 0x0000a4000c1e1100 */
[----:B0-----:R-:W-:Y:S02]  /*18de0*/  @P1 IMAD.MOV.U32 R9, RZ, RZ, R30 ;  /* 0x000000ffff091224 */ /* 0x001fe400078e001e */
[----:B----4-:R-:W-:-:S05]  /*18df0*/  @P1 IMAD.MOV.U32 R8, RZ, RZ, R18 ;  /* 0x000000ffff081224 */ /* 0x010fca00078e0012 */
[----:B------:R0:W4:Y:S02]  /*18e00*/  @P1 LDG.E.U8 R221, desc[UR56][R8.64] ;  /* 0x0000003808dd1981 */ /* 0x000124000c1e1100 */
[----:B0-----:R-:W-:Y:S02]  /*18e10*/  @P1 IMAD.MOV.U32 R8, RZ, RZ, R5 ;  /* 0x000000ffff081224 */ /* 0x001fe400078e0005 */
[----:B------:R-:W4:Y:S01]  /*18e20*/  LDL.LU R5, [R1+0x1920] ;  /* 0x0019200001057983 */ /* 0x000f220000300800 */
[----:B------:R-:W-:Y:S01]  /*18e30*/  PRMT R222, RZ, 0x7610, R222 ;  /* 0x00007610ffde7816 */ /* 0x000fe200000000de */
[----:B------:R-:W-:Y:S01]  /*18e40*/  @P1 IMAD.MOV.U32 R9, RZ, RZ, R33 ;  /* 0x000000ffff091224 */ /* 0x000fe200078e0021 */
[----:B------:R-:W-:Y:S01]  /*18e50*/  ISETP.GT.AND P0, PT, R6, 0x18, PT ;  /* 0x000000180600780c */ /* 0x000fe20003f04270 */
[----:B------:R-:W4:Y:S01]  /*18e60*/  LDL.LU R21, [R1+0x18fc] ;  /* 0x0018fc0001157983 */ /* 0x000f220000300800 */
[----:B------:R-:W-:-:S03]  /*18e70*/  PRMT R224, RZ, 0x7610, R224 ;  /* 0x00007610ffe07816 */ /* 0x000fc600000000e0 */
[----:B------:R0:W4:Y:S04]  /*18e80*/  @P1 LDG.E.U8 R222, desc[UR56][R8.64] ;  /* 0x0000003808de1981 */ /* 0x000128000c1e1100 */
[----:B------:R-:W4:Y:S01]  /*18e90*/  LDL.LU R76, [R1+0x1918] ;  /* 0x00191800014c7983 */ /* 0x000f220000300800 */
[----:B------:R-:W-:-:S03]  /*18ea0*/  PRMT R226, RZ, 0x7610, R226 ;  /* 0x00007610ffe27816 */ /* 0x000fc600000000e2 */
[----:B------:R-:W4:Y:S01]  /*18eb0*/  LDL.LU R77, [R1+0x18ec] ;  /* 0x0018ec00014d7983 */ /* 0x000f220000300800 */
[----:B0-----:R-:W-:-:S03]  /*18ec0*/  @P1 IMAD.MOV.U32 R8, RZ, RZ, R16 ;  /* 0x000000ffff081224 */ /* 0x001fc600078e0010 */
[----:B------:R-:W4:Y:S04]  /*18ed0*/  LDL.LU R41, [R1+0x1900] ;  /* 0x0019000001297983 */ /* 0x000f280000300800 */
[----:B------:R-:W4:Y:S04]  /*18ee0*/  LDL.LU R39, [R1+0x1908] ;  /* 0x0019080001277983 */ /* 0x000f280000300800 */
[----:B------:R-:W4:Y:S04]  /*18ef0*/  LDL.LU R37, [R1+0x1910] ;  /* 0x0019100001257983 */ /* 0x000f280000300800 */
[----:B------:R-:W4:Y:S01]  /*18f00*/  LDL.LU R34, [R1+0x191c] ;  /* 0x00191c0001227983 */ /* 0x000f220000300800 */
[----:B------:R-:W-:-:S03]  /*18f10*/  PRMT R216, RZ, 0x7610, R216 ;  /* 0x00007610ffd87816 */ /* 0x000fc600000000d8 */
[----:B------:R-:W4:Y:S04]  /*18f20*/  LDL.LU R32, [R1+0x18e0] ;  /* 0x0018e00001207983 */ /* 0x000f280000300800 */
[----:B------:R-:W4:Y:S01]  /*18f30*/  LDL.LU R28, [R1+0x1914] ;  /* 0x00191400011c7983 */ /* 0x000f220000300800 */
[----:B---3--:R-:W-:Y:S01]  /*18f40*/  @P1 IMAD.MOV.U32 R9, RZ, RZ, R31 ;  /* 0x000000ffff091224 */ /* 0x008fe200078e001f */
[----:B------:R-:W-:Y:S02]  /*18f50*/  PRMT R217, RZ, 0x7610, R217 ;  /* 0x00007610ffd97816 */ /* 0x000fe400000000d9 */
[----:B------:R-:W3:Y:S04]  /*18f60*/  LDL.LU R27, [R1+0x190c] ;  /* 0x00190c00011b7983 */ /* 0x000ee80000300800 */
[----:B------:R0:W3:Y:S04]  /*18f70*/  @P1 LDG.E.U8 R224, desc[UR56][R8.64] ;  /* 0x0000003808e01981 */ /* 0x0000e8000c1e1100 */
[----:B-1----:R-:W3:Y:S01]  /*18f80*/  LDL.LU R24, [R1+0x1904] ;  /* 0x0019040001187983 */ /* 0x002ee20000300800 */
[----:B0-----:R-:W-:-:S02]  /*18f90*/  @P1 IMAD.MOV.U32 R8, RZ, RZ, R15 ;  /* 0x000000ffff081224 */ /* 0x001fc400078e000f */
[----:B--2---:R-:W-:-:S05]  /*18fa0*/  @P1 IMAD.MOV.U32 R9, RZ, RZ, R36 ;  /* 0x000000ffff091224 */ /* 0x004fca00078e0024 */
[----:B------:R0:W2:Y:S02]  /*18fb0*/  @P1 LDG.E.U8 R226, desc[UR56][R8.64] ;  /* 0x0000003808e21981 */ /* 0x0000a4000c1e1100 */
[----:B0-----:R-:W-:Y:S02]  /*18fc0*/  @P0 IMAD.MOV.U32 R8, RZ, RZ, R14 ;  /* 0x000000ffff080224 */ /* 0x001fe400078e000e */
[----:B------:R-:W-:-:S05]  /*18fd0*/  @P0 IMAD.MOV.U32 R9, RZ, RZ, R35 ;  /* 0x000000ffff090224 */ /* 0x000fca00078e0023 */
[----:B------:R0:W2:Y:S02]  /*18fe0*/  @P0 LDG.E.U8 R216, desc[UR56][R8.64] ;  /* 0x0000003808d80981 */ /* 0x0000a4000c1e1100 */
[----:B0-----:R-:W-:Y:S02]  /*18ff0*/  @P0 IMAD.MOV.U32 R8, RZ, RZ, R3 ;  /* 0x000000ffff080224 */ /* 0x001fe400078e0003 */
[----:B------:R-:W-:-:S05]  /*19000*/  @P0 IMAD.MOV.U32 R9, RZ, RZ, R25 ;  /* 0x000000ffff090224 */ /* 0x000fca00078e0019 */
[----:B------:R0:W2:Y:S02]  /*19010*/  @P0 LDG.E.U8 R217, desc[UR56][R8.64] ;  /* 0x0000003808d90981 */ /* 0x0000a4000c1e1100 */
[----:B0-----:R-:W-:Y:S02]  /*19020*/  @P0 IMAD.MOV.U32 R8, RZ, RZ, R0 ;  /* 0x000000ffff080224 */ /* 0x001fe400078e0000 */
[----:B----4-:R-:W-:Y:S04]  /*19030*/  STL [R1+0x2a18], R5 ;  /* 0x002a180501007387 */ /* 0x010fe80000100800 */
[----:B------:R-:W4:Y:S04]  /*19040*/  LDL.LU R3, [R1+0x18f4] ;  /* 0x0018f40001037983 */ /* 0x000f280000300800 */
[----:B------:R-:W2:Y:S04]  /*19050*/  LDL.LU R0, [R1+0x18d4] ;  /* 0x0018d40001007983 */ /* 0x000ea80000300800 */
[----:B------:R-:W2:Y:S04]  /*19060*/  LDL.LU R19, [R1+0x18f0] ;  /* 0x0018f00001137983 */ /* 0x000ea80000300800 */
[----:B------:R-:W2:Y:S04]  /*19070*/  LDL.LU R18, [R1+0x18c4] ;  /* 0x0018c40001127983 */ /* 0x000ea80000300800 */
[----:B------:R-:W2:Y:S04]  /*19080*/  LDL.LU R15, [R1+0x18cc] ;  /* 0x0018cc00010f7983 */ /* 0x000ea80000300800 */
[----:B------:R-:W2:Y:S04]  /*19090*/  LDL.LU R14, [R1+0x18e8] ;  /* 0x0018e800010e7983 */ /* 0x000ea80000300800 */
[----:B------:R-:W4:Y:S01]  /*190a0*/  LDL.LU R16, [R1+0x18f8] ;  /* 0x0018f80001107983 */ /* 0x000f220000300800 */
[----:B------:R-:W-:Y:S01]  /*190b0*/  ISETP.GT.AND P1, PT, R6, 0x19, PT ;  /* 0x000000190600780c */ /* 0x000fe20003f24270 */
[----:B------:R-:W-:Y:S01]  /*190c0*/  @P0 IMAD.MOV.U32 R9, RZ, RZ, R5 ;  /* 0x000000ffff090224 */ /* 0x000fe200078e0005 */
[----:B------:R-:W-:Y:S01]  /*190d0*/  PRMT R219, RZ, 0x7610, R219 ;  /* 0x00007610ffdb7816 */ /* 0x000fe200000000db */
[----:B------:R-:W2:Y:S01]  /*190e0*/  LDL.LU R20, [R1+0x18dc] ;  /* 0x0018dc0001147983 */ /* 0x000ea20000300800 */
[----:B------:R-:W-:-:S04]  /*190f0*/  PRMT R220, RZ, 0x7610, R220 ;  /* 0x00007610ffdc7816 */ /* 0x000fc800000000dc */
[----:B------:R0:W2:Y:S01]  /*19100*/  @P0 LDG.E.U8 R219, desc[UR56][R8.64] ;  /* 0x0000003808db0981 */ /* 0x0000a2000c1e1100 */
[----:B------:R-:W-:Y:S01]  /*19110*/  PRMT R211, RZ, 0x7610, R211 ;  /* 0x00007610ffd37816 */ /* 0x000fe200000000d3 */
[----:B0-----:R-:W-:Y:S02]  /*19120*/  @P0 IMAD.MOV.U32 R8, RZ, RZ, R34 ;  /* 0x000000ffff080224 */ /* 0x001fe400078e0022 */
[----:B------:R-:W-:-:S05]  /*19130*/  @P0 IMAD.MOV.U32 R9, RZ, RZ, R76 ;  /* 0x000000ffff090224 */ /* 0x000fca00078e004c */
[----:B------:R0:W2:Y:S01]  /*19140*/  @P0 LDG.E.U8 R220, desc[UR56][R8.64] ;  /* 0x0000003808dc0981 */ /* 0x0000a2000c1e1100 */
[----:B------:R-:W-:Y:S01]  /*19150*/  PRMT R212, RZ, 0x7610, R212 ;  /* 0x00007610ffd47816 */ /* 0x000fe200000000d4 */
[----:B0-----:R-:W-:Y:S02]  /*19160*/  @P1 IMAD.MOV.U32 R8, RZ, RZ, R28 ;  /* 0x000000ffff081224 */ /* 0x001fe400078e001c */
[----:B------:R-:W-:-:S05]  /*19170*/  @P1 IMAD.MOV.U32 R9, RZ, RZ, R37 ;  /* 0x000000ffff091224 */ /* 0x000fca00078e0025 */
[----:B------:R3:W2:Y:S01]  /*19180*/  @P1 LDG.E.U8 R211, desc[UR56][R8.64] ;  /* 0x0000003808d31981 */ /* 0x0006a2000c1e1100 */
[----:B------:R-:W-:Y:S02]  /*19190*/  ISETP.GT.AND P0, PT, R6, 0x1a, PT ;  /* 0x0000001a0600780c */ /* 0x000fe40003f04270 */
[----:B------:R-:W-:Y:S01]  /*191a0*/  PRMT R213, RZ, 0x7610, R213 ;  /* 0x00007610ffd57816 */ /* 0x000fe200000000d5 */
[----:B---3--:R-:W-:Y:S02]  /*191b0*/  @P1 IMAD.MOV.U32 R8, RZ, RZ, R27 ;  /* 0x000000ffff081224 */ /* 0x008fe400078e001b */
[----:B------:R-:W-:-:S05]  /*191c0*/  @P1 IMAD.MOV.U32 R9, RZ, RZ, R39 ;  /* 0x000000ffff091224 */ /* 0x000fca00078e0027 */
[----:B------:R0:W3:Y:S01]  /*191d0*/  @P1 LDG.E.U8 R212, desc[UR56][R8.64] ;  /* 0x0000003808d41981 */ /* 0x0000e2000c1e1100 */
[----:B------:R-:W-:Y:S01]  /*191e0*/  PRMT R214, RZ, 0x7610, R214 ;  /* 0x00007610ffd67816 */ /* 0x000fe200000000d6 */
[----:B0-----:R-:W-:Y:S02]  /*191f0*/  @P1 IMAD.MOV.U32 R8, RZ, RZ, R24 ;  /* 0x000000ffff081224 */ /* 0x001fe400078e0018 */
[----:B------:R-:W-:-:S05]  /*19200*/  @P1 IMAD.MOV.U32 R9, RZ, RZ, R41 ;  /* 0x000000ffff091224 */ /* 0x000fca00078e0029 */
[----:B------:R0:W3:Y:S01]  /*19210*/  @P1 LDG.E.U8 R213, desc[UR56][R8.64] ;  /* 0x0000003808d51981 */ /* 0x0000e2000c1e1100 */
[----:B------:R-:W-:Y:S01]  /*19220*/  PRMT R205, RZ, 0x7610, R205 ;  /* 0x00007610ffcd7816 */ /* 0x000fe200000000cd */
[----:B0-----:R-:W-:Y:S01]  /*19230*/  @P1 IMAD.MOV.U32 R8, RZ, RZ, R21 ;  /* 0x000000ffff081224 */ /* 0x001fe200078e0015 */
[----:B------:R-:W-:Y:S01]  /*19240*/  PRMT R207, RZ, 0x7610, R207 ;  /* 0x00007610ffcf7816 */ /* 0x000fe200000000cf */
[----:B----4-:R-:W-:-:S05]  /*19250*/  @P1 IMAD.MOV.U32 R9, RZ, RZ, R16 ;  /* 0x000000ffff091224 */ /* 0x010fca00078e0010 */
[----:B------:R0:W4:Y:S04]  /*19260*/  @P1 LDG.E.U8 R214, desc[UR56][R8.64] ;  /* 0x0000003808d61981 */ /* 0x000128000c1e1100 */
[----:B------:R1:W-:Y:S01]  /*19270*/  STL [R1+0x27c0], R16 ;  /* 0x0027c01001007387 */ /* 0x0003e20000100800 */
[----:B0-----:R-:W-:Y:S02]  /*19280*/  @P0 IMAD.MOV.U32 R8, RZ, RZ, R3 ;  /* 0x000000ffff080224 */ /* 0x001fe400078e0003 */
[----:B--2---:R-:W-:Y:S02]  /*19290*/  @P0 IMAD.MOV.U32 R9, RZ, RZ, R19 ;  /* 0x000000ffff090224 */ /* 0x004fe400078e0013 */
[----:B-1----:R-:W-:Y:S02]  /*192a0*/  IMAD.MOV.U32 R16, RZ, RZ, R21 ;  /* 0x000000ffff107224 */ /* 0x002fe400078e0015 */
[----:B------:R-:W2:Y:S04]  /*192b0*/  LDL R21, [R1+0x18c8] ;  /* 0x0018c80001157983 */ /* 0x000ea80000100800 */
[----:B------:R0:W3:Y:S04]  /*192c0*/  @P0 LDG.E.U8 R205, desc[UR56][R8.64] ;  /* 0x0000003808cd0981 */ /* 0x0000e8000c1e1100 */
[----:B------:R-:W-:Y:S04]  /*192d0*/  STL [R1+0x2a1c], R3 ;  /* 0x002a1c0301007387 */ /* 0x000fe80000100800 */
[----:B------:R1:W-:Y:S01]  /*192e0*/  STL [R1+0x27c4], R19 ;  /* 0x0027c41301007387 */ /* 0x0003e20000100800 */
[----:B0-----:R-:W-:-:S02]  /*192f0*/  @P0 IMAD.MOV.U32 R8, RZ, RZ, R77 ;  /* 0x000000ffff080224 */ /* 0x001fc400078e004d */
[----:B------:R-:W-:-:S05]  /*19300*/  @P0 IMAD.MOV.U32 R9, RZ, RZ, R14 ;  /* 0x000000ffff090224 */ /* 0x000fca00078e000e */
[----:B------:R0:W4:Y:S01]  /*19310*/  @P0 LDG.E.U8 R207, desc[UR56][R8.64] ;  /* 0x0000003808cf0981 */ /* 0x000122000c1e1100 */
[----:B-1----:R-:W-:-:S03]  /*19320*/  IMAD.MOV.U32 R19, RZ, RZ, R76 ;  /* 0x000000ffff137224 */ /* 0x002fc600078e004c */
[----:B------:R-:W3:Y:S04]  /*19330*/  LDL.LU R76, [R1+0x2b00] ;  /* 0x002b0000014c7983 */ /* 0x000ee80000300800 */
[----:B------:R1:W-:Y:S04]  /*19340*/  STL [R1+0x27c8], R14 ;  /* 0x0027c80e01007387 */ /* 0x0003e80000100800 */
[----:B------:R-:W0:Y:S04]  /*19350*/  LDL R9, [R1+0x18e4] ;  /* 0x0018e40001097983 */ /* 0x000e280000100800 */
[----:B-1----:R-:W2:Y:S01]  /*19360*/  LDL R14, [R1+0x18d8] ;  /* 0x0018d800010e7983 */ /* 0x002ea20000100800 */
[----:B------:R-:W-:-:S02]  /*19370*/  PRMT R208, RZ, 0x7610, R208 ;  /* 0x00007610ffd07816 */ /* 0x000fc400000000d0 */
[----:B------:R-:W-:Y:S01]  /*19380*/  PRMT R210, RZ, 0x7610, R210 ;  /* 0x00007610ffd27816 */ /* 0x000fe200000000d2 */
[----:B0-----:R-:W-:Y:S02]  /*19390*/  @P0 IMAD.MOV.U32 R8, RZ, RZ, R9 ;  /* 0x000000ffff080224 */ /* 0x001fe400078e0009 */
[----:B------:R-:W-:-:S05]  /*193a0*/  @P0 IMAD.MOV.U32 R9, RZ, RZ, R32 ;  /* 0x000000ffff090224 */ /* 0x000fca00078e0020 */
[----:B------:R0:W4:Y:S02]  /*193b0*/  @P0 LDG.E.U8 R208, desc[UR56][R8.64] ;  /* 0x0000003808d00981 */ /* 0x000124000c1e1100 */
[----:B0-----:R-:W-:Y:S02]  /*193c0*/  @P0 IMAD.MOV.U32 R8, RZ, RZ, R20 ;  /* 0x000000ffff080224 */ /* 0x001fe400078e0014 */
[----:B--2---:R-:W-:Y:S02]  /*193d0*/  @P0 IMAD.MOV.U32 R9, RZ, RZ, R14 ;  /* 0x000000ffff090224 */ /* 0x004fe400078e000e */
[----:B------:R-:W-:Y:S02]  /*193e0*/  IMAD.MOV.U32 R14, RZ, RZ, R19 ;  /* 0x000000ffff0e7224 */ /* 0x000fe400078e0013 */
[----:B------:R-:W2:Y:S04]  /*193f0*/  LDL.LU R19, [R1+0x18bc] ;  /* 0x0018bc0001137983 */ /* 0x000ea80000300800 */
[----:B------:R0:W-:Y:S04]  /*19400*/  STL [R1+0x27cc], R20 ;  /* 0x0027cc1401007387 */ /* 0x0001e80000100800 */
[----:B------:R1:W4:Y:S01]  /*19410*/  @P0 LDG.E.U8 R210, desc[UR56][R8.64] ;  /* 0x0000003808d20981 */ /* 0x000322000c1e1100 */
[----:B0-----:R-:W-:-:S03]  /*19420*/  IMAD.MOV.U32 R20, RZ, RZ, R77 ;  /* 0x000000ffff147224 */ /* 0x001fc600078e004d */
[----:B------:R-:W3:Y:S04]  /*19430*/  LDL.LU R77, [R1+0x2afc] ;  /* 0x002afc00014d7983 */ /* 0x000ee80000300800 */
[----:B------:R-:W2:Y:S01]  /*19440*/  LDL R9, [R1+0x18d0] ;  /* 0x0018d00001097983 */ /* 0x000ea20000100800 */
[----:B------:R-:W-:Y:S02]  /*19450*/  ISETP.GT.AND P1, PT, R6, 0x1b, PT ;  /* 0x0000001b0600780c */ /* 0x000fe40003f24270 */
[----:B------:R-:W-:Y:S02]  /*19460*/  PRMT R201, RZ, 0x7610, R201 ;  /* 0x00007610ffc97816 */ /* 0x000fe400000000c9 */
[----:B------:R-:W-:-:S09]  /*19470*/  PRMT R202, RZ, 0x7610, R202 ;  /* 0x00007610ffca7816 */ /* 0x000fd200000000ca */
[----:B-1----:R-:W-:Y:S01]  /*19480*/  @P1 IMAD.MOV.U32 R8, RZ, RZ, R0 ;  /* 0x000000ffff081224 */ /* 0x002fe200078e0000 */
[----:B------:R-:W-:Y:S04]  /*19490*/  STL [R1+0x2a20], R0 ;  /* 0x002a200001007387 */ /* 0x000fe80000100800 */
[----:B------:R-:W-:Y:S04]  /*194a0*/  STL [R1+0x29f8], R15 ;  /* 0x0029f80f01007387 */ /* 0x000fe80000100800 */
[----:B--2---:R0:W2:Y:S02]  /*194b0*/  @P1 LDG.E.U8 R201, desc[UR56][R8.64] ;  /* 0x0000003808c91981 */ /* 0x0040a4000c1e1100 */
[----:B0-----:R-:W-:-:S02]  /*194c0*/  @P1 IMAD.MOV.U32 R8, RZ, RZ, R15 ;  /* 0x000000ffff081224 */ /* 0x001fc400078e000f */
[----:B------:R-:W-:Y:S02]  /*194d0*/  @P1 IMAD.MOV.U32 R9, RZ, RZ, R21 ;  /* 0x000000ffff091224 */ /* 0x000fe400078e0015 */
[----:B------:R-:W4:Y:S04]  /*194e0*/  LDL.LU R21, [R1+0x18a0] ;  /* 0x0018a00001157983 */ /* 0x000f280000300800 */
[----:B------:R0:W2:Y:S04]  /*194f0*/  @P1 LDG.E.U8 R202, desc[UR56][R8.64] ;  /* 0x0000003808ca1981 */ /* 0x0000a8000c1e1100 */
[----:B------:R-:W3:Y:S01]  /*19500*/  LDL R9, [R1+0x18c0] ;  /* 0x0018c00001097983 */ /* 0x000ee20000100800 */
[----:B------:R-:W-:Y:S01]  /*19510*/  PRMT R203, RZ, 0x7610, R203 ;  /* 0x00007610ffcb7816 */ /* 0x000fe200000000cb */
[----:B0-----:R-:W-:-:S02]  /*19520*/  @P1 IMAD.MOV.U32 R8, RZ, RZ, R18 ;  /* 0x000000ffff081224 */ /* 0x001fc400078e0012 */
[----:B------:R-:W-:Y:S01]  /*19530*/  STL [R1+0x29fc], R18 ;  /* 0x0029fc1201007387 */ /* 0x000fe20000100800 */
[----:B------:R-:W-:-:S03]  /*19540*/  PRMT R204, RZ, 0x7610, R204 ;  /* 0x00007610ffcc7816 */ /* 0x000fc600000000cc */
[----:B---3--:R0:W3:Y:S04]  /*19550*/  @P1 LDG.E.U8 R203, desc[UR56][R8.64] ;  /* 0x0000003808cb1981 */ /* 0x0080e8000c1e1100 */
[----:B------:R-:W4:Y:S01]  /*19560*/  LDL R9, [R1+0x18b8] ;  /* 0x0018b80001097983 */ /* 0x000f220000100800 */
[----:B0-----:R-:W-:-:S03]  /*19570*/  @P1 IMAD.MOV.U32 R8, RZ, RZ, R19 ;  /* 0x000000ffff081224 */ /* 0x001fc600078e0013 */
[----:B------:R0:W-:Y:S01]  /*19580*/  STL [R1+0x2a24], R19 ;  /* 0x002a241301007387 */ /* 0x0001e20000100800 */
[----:B------:R-:W-:-:S03]  /*19590*/  ISETP.GT.AND P0, PT, R6, 0x1c, PT ;  /* 0x0000001c0600780c */ /* 0x000fc60003f04270 */
[----:B----4-:R1:W4:Y:S04]  /*195a0*/  @P1 LDG.E.U8 R204, desc[UR56][R8.64] ;  /* 0x0000003808cc1981 */ /* 0x010328000c1e1100 */
[----:B------:R-:W1:Y:S04]  /*195b0*/  LDL R8, [R1+0x18b0] ;  /* 0x0018b00001087983 */ /* 0x000e680000100800 */
[----:B------:R-:W1:Y:S01]  /*195c0*/  LDL R9, [R1+0x18b4] ;  /* 0x0018b40001097983 */ /* 0x000e620000100800 */
[----:B------:R-:W-:Y:S02]  /*195d0*/  PRMT R195, RZ, 0x7610, R195 ;  /* 0x00007610ffc37816 */ /* 0x000fe400000000c3 */
[----:B-1----:R-:W-:-:S04]  /*195e0*/  @P0 LOP3.LUT R9, R9, R8, RZ, 0x3c, !PT ;  /* 0x0000000809090212 */ /* 0x002fc800078e3cff */
[----:B------:R-:W-:-:S04]  /*195f0*/  @P0 LOP3.LUT R8, R9, R8, RZ, 0x3c, !PT ;  /* 0x0000000809080212 */ /* 0x000fc800078e3cff */
[----:B------:R-:W-:-:S05]  /*19600*/  @P0 LOP3.LUT R9, R9, R8, RZ, 0x3c, !PT ;  /* 0x0000000809090212 */ /* 0x000fca00078e3cff */
[----:B------:R1:W2:Y:S04]  /*19610*/  @P0 LDG.E.U8 R195, desc[UR56][R8.64] ;  /* 0x0000003808c30981 */ /* 0x0002a8000c1e1100 */
[----:B------:R-:W1:Y:S04]  /*19620*/  LDL R8, [R1+0x18a8] ;  /* 0x0018a80001087983 */ /* 0x000e680000100800 */
[----:B------:R-:W1:Y:S01]  /*19630*/  LDL R9, [R1+0x18ac] ;  /* 0x0018ac0001097983 */ /* 0x000e620000100800 */
[----:B------:R-:W-:Y:S02]  /*19640*/  PRMT R196, RZ, 0x7610, R196 ;  /* 0x00007610ffc47816 */ /* 0x000fe400000000c4 */
[----:B-1----:R-:W-:-:S04]  /*19650*/  @P0 LOP3.LUT R9, R9, R8, RZ, 0x3c, !PT ;  /* 0x0000000809090212 */ /* 0x002fc800078e3cff */
[----:B------:R-:W-:-:S04]  /*19660*/  @P0 LOP3.LUT R8, R9, R8, RZ, 0x3c, !PT ;  /* 0x0000000809080212 */ /* 0x000fc800078e3cff */
[----:B------:R-:W-:-:S05]  /*19670*/  @P0 LOP3.LUT R9, R9, R8, RZ, 0x3c, !PT ;  /* 0x0000000809090212 */ /* 0x000fca00078e3cff */
[----:B------:R1:W3:Y:S04]  /*19680*/  @P0 LDG.E.U8 R196, desc[UR56][R8.64] ;  /* 0x0000003808c40981 */ /* 0x0002e8000c1e1100 */
[----:B------:R-:W1:Y:S01]  /*19690*/  LDL R9, [R1+0x18a4] ;  /* 0x0018a40001097983 */ /* 0x000e620000100800 */
[----:B------:R-:W-:-:S03]  /*196a0*/  PRMT R198, RZ, 0x7610, R198 ;  /* 0x00007610ffc67816 */ /* 0x000fc600000000c6 */
[----:B------:R-:W-:Y:S01]  /*196b0*/  STL [R1+0x2a00], R21 ;  /* 0x002a001501007387 */ /* 0x000fe20000100800 */
[----:B-1----:R-:W-:Y:S02]  /*196c0*/  @P0 IMAD.MOV.U32 R8, RZ, RZ, R9 ;  /* 0x000000ffff080224 */ /* 0x002fe400078e0009 */
[----:B------:R-:W-:-:S05]  /*196d0*/  @P0 IMAD.MOV.U32 R9, RZ, RZ, R21 ;  /* 0x000000ffff090224 */ /* 0x000fca00078e0015 */
[----:B------:R1:W4:Y:S04]  /*196e0*/  @P0 LDG.E.U8 R198, desc[UR56][R8.64] ;  /* 0x0000003808c60981 */ /* 0x000328000c1e1100 */
[----:B------:R-:W1:Y:S04]  /*196f0*/  LDL R8, [R1+0x1898] ;  /* 0x0018980001087983 */ /* 0x000e680000100800 */
[----:B------:R-:W1:Y:S01]  /*19700*/  LDL R9, [R1+0x189c] ;  /* 0x00189c0001097983 */ /* 0x000e620000100800 */
[----:B------:R-:W-:Y:S02]  /*19710*/  PRMT R200, RZ, 0x7610, R200 ;  /* 0x00007610ffc87816 */ /* 0x000fe400000000c8 */
[----:B-1----:R-:W-:-:S04]  /*19720*/  @P0 LOP3.LUT R9, R9, R8, RZ, 0x3c, !PT ;  /* 0x0000000809090212 */ /* 0x002fc800078e3cff */
[----:B------:R-:W-:-:S04]  /*19730*/  @P0 LOP3.LUT R8, R9, R8, RZ, 0x3c, !PT ;  /* 0x0000000809080212 */ /* 0x000fc800078e3cff */
[----:B------:R-:W-:-:S05]  /*19740*/  @P0 LOP3.LUT R9, R9, R8, RZ, 0x3c, !PT ;  /* 0x0000000809090212 */ /* 0x000fca00078e3cff */
[----:B------:R1:W4:Y:S04]  /*19750*/  @P0 LDG.E.U8 R200, desc[UR56][R8.64] ;  /* 0x0000003808c80981 */ /* 0x000328000c1e1100 */
[----:B------:R-:W1:Y:S04]  /*19760*/  LDL R8, [R1+0x1890] ;  /* 0x0018900001087983 */ /* 0x000e680000100800 */
[----:B------:R-:W1:Y:S01]  /*19770*/  LDL R9, [R1+0x1894] ;  /* 0x0018940001097983 */ /* 0x000e620000100800 */
[----:B------:R-:W-:Y:S02]  /*19780*/  ISETP.GT.AND P1, PT, R6, 0x1d, PT ;  /* 0x0000001d0600780c */ /* 0x000fe40003f24270 */
[----:B------:R-:W-:-:S11]  /*19790*/  PRMT R188, RZ, 0x7610, R188 ;  /* 0x00007610ffbc7816 */ /* 0x000fd600000000bc */
[----:B-1----:R-:W-:-:S04]  /*197a0*/  @P1 LOP3.LUT R9, R9, R8, RZ, 0x3c, !PT ;  /* 0x0000000809091212 */ /* 0x002fc800078e3cff */
[----:B------:R-:W-:-:S04]  /*197b0*/  @P1 LOP3.LUT R8, R9, R8, RZ, 0x3c, !PT ;  /* 0x0000000809081212 */ /* 0x000fc800078e3cff */
[----:B------:R-:W-:-:S05]  /*197c0*/  @P1 LOP3.LUT R9, R9, R8, RZ, 0x3c, !PT ;  /* 0x0000000809091212 */ /* 0x000fca00078e3cff */
[----:B------:R1:W3:Y:S04]  /*197d0*/  @P1 LDG.E.U8 R188, desc[UR56][R8.64] ;  /* 0x0000003808bc1981 */ /* 0x0002e8000c1e1100 */
        /* <DEDUP_REMOVED lines=96> */
[----:B0-----:R-:W-:Y:S02]  /*19de0*/  PRMT R19, RZ, 0x7610, R19 ;  /* 0x00007610ff137816 */ /* 0x001fe40000000013 */
[----:B-1----:R-:W-:-:S04]  /*19df0*/  @P0 LOP3.LUT R9, R9, R8, RZ, 0x3c, !PT ;  /* 0x0000000809090212 */ /* 0x002fc800078e3cff */
[----:B------:R-:W-:-:S04]  /*19e00*/  @P0 LOP3.LUT R8, R9, R8, RZ, 0x3c, !PT ;  /* 0x0000000809080212 */ /* 0x000fc800078e3cff */
[----:B------:R-:W-:-:S05]  /*19e10*/  @P0 LOP3.LUT R9, R9, R8, RZ, 0x3c, !PT ;  /* 0x0000000809090212 */ /* 0x000fca00078e3cff */
[----:B------:R0:W4:Y:S04]  /*19e20*/  @P0 LDG.E.U8 R19, desc[UR56][R8.64] ;  /* 0x0000003808130981 */ /* 0x000128000c1e1100 */
[----:B------:R-:W0:Y:S04]  /*19e30*/  LDL R8, [R1+0x1818] ;  /* 0x0018180001087983 */ /* 0x000e280000100800 */
[----:B------:R-:W0:Y:S01]  /*19e40*/  LDL R9, [R1+0x181c] ;  /* 0x00181c0001097983 */ /* 0x000e220000100800 */
[----:B------:R-:W-:Y:S02]  /*19e50*/  PRMT R74, RZ, 0x7610, R74 ;  /* 0x00007610ff4a7816 */ /* 0x000fe4000000004a */
[----:B0-----:R-:W-:-:S04]  /*19e60*/  @P0 LOP3.LUT R9, R9, R8, RZ, 0x3c, !PT ;  /* 0x0000000809090212 */ /* 0x001fc800078e3cff */
[----:B------:R-:W-:-:S04]  /*19e70*/  @P0 LOP3.LUT R8, R9, R8, RZ, 0x3c, !PT ;  /* 0x0000000809080212 */ /* 0x000fc800078e3cff */
[----:B------:R-:W-:-:S05]  /*19e80*/  @P0 LOP3.LUT R9, R9, R8, RZ, 0x3c, !PT ;  /* 0x0000000809090212 */ /* 0x000fca00078e3cff */
[----:B------:R-:W2:Y:S01]  /*19e90*/  @P0 LDG.E.U8 R74, desc[UR56][R8.64] ;  /* 0x00000038084a0981 */ /* 0x000ea2000c1e1100 */
[----:B------:R-:W-:-:S03]  /*19ea0*/  ISETP.GT.AND P1, PT, R6, 0x21, PT ;  /* 0x000000210600780c */ /* 0x000fc60003f24270 */
        /* <DEDUP_REMOVED lines=8> */
[----:B------:R0:W3:Y:S04]  /*19f30*/  @P1 LDG.E.U8 R183, desc[UR56][R8.64] ;  /* 0x0000003808b71981 */ /* 0x0000e8000c1e1100 */
[----:B------:R-:W0:Y:S04]  /*19f40*/  LDL R8, [R1+0x1808] ;  /* 0x0018080001087983 */ /* 0x000e280000100800 */
[----:B------:R-:W0:Y:S01]  /*19f50*/  LDL R9, [R1+0x180c] ;  /* 0x00180c0001097983 */ /* 0x000e220000100800 */
[----:B------:R-:W-:Y:S02]  /*19f60*/  PRMT R215, RZ, 0x7610, R215 ;  /* 0x00007610ffd77816 */ /* 0x000fe400000000d7 */
[----:B0-----:R-:W-:-:S04]  /*19f70*/  @P1 LOP3.LUT R9, R9, R8, RZ, 0x3c, !PT ;  /* 0x0000000809091212 */ /* 0x001fc800078e3cff */
        /* <DEDUP_REMOVED lines=47> */
[----:B------:R-:W3:Y:S01]  /*1a270*/  @P0 LDG.E.U8 R72, desc[UR56][R8.64] ;  /* 0x0000003808480981 */ /* 0x000ee2000c1e1100 */
        /* <DEDUP_REMOVED lines=437> */
[----:B------:R-:W3:Y:S04]  /*1bdd0*/  @P0 LDG.E.U8 R56, desc[UR56][R8.64] ;  /* 0x0000003808380981 */ /* 0x000ee8000c1e1100 */
[----:B--2---:R0:W-:Y:S04]  /*1bde0*/  STL [R1+0x1018], R17 ;  /* 0x0010181101007387 */ /* 0x0041e80000100800 */
[----:B0-----:R-:W2:Y:S04]  /*1bdf0*/  LDL R17, [R1+0x15fc] ;  /* 0x0015fc0001117983 */ /* 0x001ea80000100800 */
[----:B---3--:R0:W-:Y:S04]  /*1be00*/  STL [R1+0x1030], R56 ;  /* 0x0010303801007387 */ /* 0x0081e80000100800 */
[----:B0-----:R-:W3:Y:S04]  /*1be10*/  LDL.LU R56, [R1+0x2ab0] ;  /* 0x002ab00001387983 */ /* 0x001ee80000300800 */
[----:B------:R-:W4:Y:S04]  /*1be20*/  LDL R8, [R1+0x1610] ;  /* 0x0016100001087983 */ /* 0x000f280000100800 */
[----:B------:R-:W4:Y:S01]  /*1be30*/  LDL R9, [R1+0x1614] ;  /* 0x0016140001097983 */ /* 0x000f220000100800 */
[----:B------:R-:W-:-:S02]  /*1be40*/  ISETP.GT.AND P1, PT, R6, 0x31, PT ;  /* 0x000000310600780c */ /* 0x000fc40003f24270 */
[----:B------:R-:W-:-:S11]  /*1be50*/  PRMT R57, RZ, 0x7610, R57 ;  /* 0x00007610ff397816 */ /* 0x000fd60000000039 */
[----:B----4-:R-:W-:-:S04]  /*1be60*/  @P1 LOP3.LUT R9, R9, R8, RZ, 0x3c, !PT ;  /* 0x0000000809091212 */ /* 0x010fc800078e3cff */
[----:B------:R-:W-:-:S04]  /*1be70*/  @P1 LOP3.LUT R8, R9, R8, RZ, 0x3c, !PT ;  /* 0x0000000809081212 */ /* 0x000fc800078e3cff */
[----:B------:R-:W-:-:S05]  /*1be80*/  @P1 LOP3.LUT R9, R9, R8, RZ, 0x3c, !PT ;  /* 0x0000000809091212 */ /* 0x000fca00078e3cff */
[----:B------:R-:W4:Y:S04]  /*1be90*/  @P1 LDG.E.U8 R57, desc[UR56][R8.64] ;  /* 0x0000003808391981 */ /* 0x000f28000c1e1100 */
        /* <DEDUP_REMOVED lines=17> */
[----:B------:R-:W2:Y:S01]  /*1bfb0*/  @P1 LDG.E.U8 R55, desc[UR56][R8.64] ;  /* 0x0000003808371981 */ /* 0x000ea2000c1e1100 */
[----:B------:R-:W-:-:S03]  /*1bfc0*/  PRMT R52, RZ, 0x7610, R52 ;  /* 0x00007610ff347816 */ /* 0x000fc60000000034 */
[----:B--2---:R0:W-:Y:S04]  /*1bfd0*/  STL [R1+0x100c], R55 ;  /* 0x00100c3701007387 */ /* 0x0041e80000100800 */
[----:B0-----:R-:W4:Y:S04]  /*1bfe0*/  LDL.LU R55, [R1+0x2aa4] ;  /* 0x002aa40001377983 */ /* 0x001f280000300800 */
[----:B------:R-:W2:Y:S01]  /*1bff0*/  LDL R9, [R1+0x15f8] ;  /* 0x0015f80001097983 */ /* 0x000ea20000100800 */
[----:B------:R-:W-:-:S03]  /*1c000*/  @P1 IMAD.MOV.U32 R8, RZ, RZ, R17 ;  /* 0x000000ffff081224 */ /* 0x000fc600078e0011 */
[----:B------:R-:W3:Y:S04]  /*1c010*/  LDL R17, [R1+0x15d4] ;  /* 0x0015d40001117983 */ /* 0x000ee80000100800 */
[----:B--2---:R-:W2:Y:S01]  /*1c020*/  @P1 LDG.E.U8 R52, desc[UR56][R8.64] ;  /* 0x0000003808341981 */ /* 0x004ea2000c1e1100 */
[----:B------:R-:W-:-:S03]  /*1c030*/  ISETP.GT.AND P0, PT, R6, 0x32, PT ;  /* 0x000000320600780c */ /* 0x000fc60003f04270 */
[----:B--2---:R0:W-:Y:S04]  /*1c040*/  STL [R1+0x1028], R52 ;  /* 0x0010283401007387 */ /* 0x0041e80000100800 */
[----:B0-----:R-:W2:Y:S04]  /*1c050*/  LDL.LU R52, [R1+0x2aa0] ;  /* 0x002aa00001347983 */ /* 0x001ea80000300800 */
[----:B------:R-:W4:Y:S01]  /*1c060*/  LDL R9, [R1+0x15f4] ;  /* 0x0015f40001097983 */ /* 0x000f220000100800 */
[----:B------:R-:W-:Y:S01]  /*1c070*/  PRMT R53, RZ, 0x7610, R53 ;  /* 0x00007610ff357816 */ /* 0x000fe20000000035 */
[----:B----4-:R-:W-:-:S02]  /*1c080*/  @P0 IMAD.MOV.U32 R8, RZ, RZ, R9 ;  /* 0x000000ffff080224 */ /* 0x010fc400078e0009 */
[----:B------:R-:W-:-:S05]  /*1c090*/  @P0 IMAD.MOV.U32 R9, RZ, RZ, R126 ;  /* 0x000000ffff090224 */ /* 0x000fca00078e007e */
[----:B------:R-:W4:Y:S04]  /*1c0a0*/  @P0 LDG.E.U8 R53, desc[UR56][R8.64] ;  /* 0x0000003808350981 */ /* 0x000f28000c1e1100 */
[----:B----4-:R0:W-:Y:S04]  /*1c0b0*/  STL [R1+0xfa8], R53 ;  /* 0x000fa83501007387 */ /* 0x0101e80000100800 */
[----:B0-----:R-:W2:Y:S04]  /*1c0c0*/  LDL.LU R53, [R1+0x2a9c] ;  /* 0x002a9c0001357983 */ /* 0x001ea80000300800 */
[----:B------:R-:W4:Y:S01]  /*1c0d0*/  LDL R9, [R1+0x15ec] ;  /* 0x0015ec0001097983 */ /* 0x000f220000100800 */
[----:B------:R-:W-:Y:S01]  /*1c0e0*/  PRMT R50, RZ, 0x7610, R50 ;  /* 0x00007610ff327816 */ /* 0x000fe20000000032 */
[----:B----4-:R-:W-:-:S02]  /*1c0f0*/  @P0 IMAD.MOV.U32 R8, RZ, RZ, R9 ;  /* 0x000000ffff080224 */ /* 0x010fc400078e0009 */
[----:B------:R-:W-:-:S05]  /*1c100*/  @P0 IMAD.MOV.U32 R9, RZ, RZ, R128 ;  /* 0x000000ffff090224 */ /* 0x000fca00078e0080 */
[----:B------:R-:W4:Y:S04]  /*1c110*/  @P0 LDG.E.U8 R50, desc[UR56][R8.64] ;  /* 0x0000003808320981 */ /* 0x000f28000c1e1100 */
[----:B----4-:R0:W-:Y:S04]  /*1c120*/  STL [R1+0xfd4], R50 ;  /* 0x000fd43201007387 */ /* 0x0101e80000100800 */
[----:B0-----:R-:W4:Y:S04]  /*1c130*/  LDL.LU R50, [R1+0x2a98] ;  /* 0x002a980001327983 */ /* 0x001f280000300800 */
[----:B------:R-:W3:Y:S01]  /*1c140*/  LDL R9, [R1+0x15e4] ;  /* 0x0015e40001097983 */ /* 0x000ee20000100800 */
[----:B------:R-:W-:Y:S01]  /*1c150*/  PRMT R51, RZ, 0x7610, R51 ;  /* 0x00007610ff337816 */ /* 0x000fe20000000033 */
[----:B---3--:R-:W-:-:S02]  /*1c160*/  @P0 IMAD.MOV.U32 R8, RZ, RZ, R9 ;  /* 0x000000ffff080224 */ /* 0x008fc400078e0009 */
[----:B------:R-:W-:-:S05]  /*1c170*/  @P0 IMAD.MOV.U32 R9, RZ, RZ, R130 ;  /* 0x000000ffff090224 */ /* 0x000fca00078e0082 */
[----:B------:R-:W3:Y:S04]  /*1c180*/  @P0 LDG.E.U8 R51, desc[UR56][R8.64] ;  /* 0x0000003808330981 */ /* 0x000ee8000c1e1100 */
[----:B---3--:R0:W-:Y:S04]  /*1c190*/  STL [R1+0x1000], R51 ;  /* 0x0010003301007387 */ /* 0x0081e80000100800 */
[----:B0-----:R-:W4:Y:S04]  /*1c1a0*/  LDL.LU R51, [R1+0x2a94] ;  /* 0x002a940001337983 */ /* 0x001f280000300800 */
[----:B------:R-:W3:Y:S01]  /*1c1b0*/  LDL R9, [R1+0x15dc] ;  /* 0x0015dc0001097983 */ /* 0x000ee20000100800 */
[----:B------:R-:W-:-:S02]  /*1c1c0*/  PRMT R48, RZ, 0x7610, R48 ;  /* 0x00007610ff307816 */ /* 0x000fc40000000030 */
[----:B------:R-:W-:Y:S01]  /*1c1d0*/  ISETP.GT.AND P1, PT, R6, 0x33, PT ;  /* 0x000000330600780c */ /* 0x000fe20003f24270 */
[----:B---3--:R-:W-:Y:S02]  /*1c1e0*/  @P0 IMAD.MOV.U32 R8, RZ, RZ, R9 ;  /* 0x000000ffff080224 */ /* 0x008fe400078e0009 */
[----:B------:R-:W-:-:S05]  /*1c1f0*/  @P0 IMAD.MOV.U32 R9, RZ, RZ, R132 ;  /* 0x000000ffff090224 */ /* 0x000fca00078e0084 */
[----:B------:R0:W3:Y:S05]  /*1c200*/  @P0 LDG.E.U8 R48, desc[UR56][R8.64] ;  /* 0x0000003808300981 */ /* 0x0000ea000c1e1100 */
[----:B0-----:R-:W-:Y:S01]  /*1c210*/  @P1 IMAD.MOV.U32 R8, RZ, RZ, R17 ;  /* 0x000000ffff081224 */ /* 0x001fe200078e0011 */
[----:B------:R-:W-:Y:S01]  /*1c220*/  PRMT R49, RZ, 0x7610, R49 ;  /* 0x00007610ff317816 */ /* 0x000fe20000000031 */
[----:B------:R-:W-:Y:S01]  /*1c230*/  @P1 IMAD.MOV.U32 R9, RZ, RZ, R134 ;  /* 0x000000ffff091224 */ /* 0x000fe200078e0086 */
[----:B------:R-:W-:-:S04]  /*1c240*/  PRMT R46, RZ, 0x7610, R46 ;  /* 0x00007610ff2e7816 */ /* 0x000fc8000000002e */
[----:B------:R0:W2:Y:S01]  /*1c250*/  @P1 LDG.E.U8 R49, desc[UR56][R8.64] ;  /* 0x0000003808311981 */ /* 0x0000a2000c1e1100 */
[----:B------:R-:W-:Y:S02]  /*1c260*/  PRMT R47, RZ, 0x7610, R47 ;  /* 0x00007610ff2f7816 */ /* 0x000fe4000000002f */
[----:B------:R-:W-:Y:S01]  /*1c270*/  ISETP.GT.AND P0, PT, R6, 0x34, PT ;  /* 0x000000340600780c */ /* 0x000fe20003f04270 */
[----:B0-----:R-:W-:Y:S02]  /*1c280*/  @P1 IMAD.MOV.U32 R8, RZ, RZ, R125 ;  /* 0x000000ffff081224 */ /* 0x001fe400078e007d */
[----:B------:R-:W-:-:S05]  /*1c290*/  @P1 IMAD.MOV.U32 R9, RZ, RZ, R136 ;  /* 0x000000ffff091224 */ /* 0x000fca00078e0088 */
[----:B------:R0:W4:Y:S01]  /*1c2a0*/  @P1 LDG.E.U8 R46, desc[UR56][R8.64] ;  /* 0x00000038082e1981 */ /* 0x000122000c1e1100 */
[----:B------:R-:W-:-:S03]  /*1c2b0*/  PRMT R21, RZ, 0x7610, R21 ;  /* 0x00007610ff157816 */ /* 0x000fc60000000015 */
[----:B---3--:R1:W-:Y:S04]  /*1c2c0*/  STL [R1+0x1020], R48 ;  /* 0x0010203001007387 */ /* 0x0083e80000100800 */
[----:B-1----:R-:W3:Y:S04]  /*1c2d0*/  LDL.LU R48, [R1+0x2a90] ;  /* 0x002a900001307983 */ /* 0x002ee80000300800 */
[----:B------:R-:W2:Y:S01]  /*1c2e0*/  LDL.LU R17, [R1+0x1588] ;  /* 0x0015880001117983 */ /* 0x000ea20000300800 */
[----:B0-----:R-:W-:Y:S02]  /*1c2f0*/  @P1 IMAD.MOV.U32 R8, RZ, RZ, R127 ;  /* 0x000000ffff081224 */ /* 0x001fe400078e007f */
[----:B------:R-:W-:-:S05]  /*1c300*/  @P1 IMAD.MOV.U32 R9, RZ, RZ, R138 ;  /* 0x000000ffff091224 */ /* 0x000fca00078e008a */
[----:B------:R0:W3:Y:S01]  /*1c310*/  @P1 LDG.E.U8 R47, desc[UR56][R8.64] ;  /* 0x00000038082f1981 */ /* 0x0000e2000c1e1100 */
[----:B------:R-:W-:Y:S01]  /*1c320*/  PRMT R44, RZ, 0x7610, R44 ;  /* 0x00007610ff2c7816 */ /* 0x000fe2000000002c */
[----:B0-----:R-:W-:Y:S02]  /*1c330*/  @P1 IMAD.MOV.U32 R8, RZ, RZ, R129 ;  /* 0x000000ffff081224 */ /* 0x001fe400078e0081 */
[----:B------:R-:W-:-:S05]  /*1c340*/  @P1 IMAD.MOV.U32 R9, RZ, RZ, R140 ;  /* 0x000000ffff091224 */ /* 0x000fca00078e008c */
[----:B------:R0:W3:Y:S01]  /*1c350*/  @P1 LDG.E.U8 R21, desc[UR56][R8.64] ;  /* 0x0000003808151981 */ /* 0x0000e2000c1e1100 */
[----:B------:R-:W-:Y:S01]  /*1c360*/  PRMT R45, RZ, 0x7610, R45 ;  /* 0x00007610ff2d7816 */ /* 0x000fe2000000002d */
[----:B0-----:R-:W-:Y:S02]  /*1c370*/  @P0 IMAD.MOV.U32 R8, RZ, RZ, R131 ;  /* 0x000000ffff080224 */ /* 0x001fe400078e0083 */
[----:B------:R-:W-:-:S05]  /*1c380*/  @P0 IMAD.MOV.U32 R9, RZ, RZ, R142 ;  /* 0x000000ffff090224 */ /* 0x000fca00078e008e */
[----:B------:R0:W3:Y:S01]  /*1c390*/  @P0 LDG.E.U8 R44, desc[UR56][R8.64] ;  /* 0x00000038082c0981 */ /* 0x0000e2000c1e1100 */
[----:B------:R-:W-:Y:S02]  /*1c3a0*/  PRMT R42, RZ, 0x7610, R42 ;  /* 0x00007610ff2a7816 */ /* 0x000fe4000000002a */
[----:B------:R-:W-:Y:S01]  /*1c3b0*/  ISETP.GT.AND P1, PT, R6, 0x35, PT ;  /* 0x000000350600780c */ /* 0x000fe20003f24270 */
        /* <DEDUP_REMOVED lines=14> */
[----:B------:R0:W3:Y:S02]  /*1c4a0*/  @P1 LDG.E.U8 R43, desc[UR56][R8.64] ;  /* 0x00000038082b1981 */ /* 0x0000e4000c1e1100 */
[----:B0-----:R-:W-:Y:S02]  /*1c4b0*/  @P1 IMAD.MOV.U32 R8, RZ, RZ, R141 ;  /* 0x000000ffff081224 */ /* 0x001fe400078e008d */
[----:B--2---:R-:W-:-:S05]  /*1c4c0*/  @P1 IMAD.MOV.U32 R9, RZ, RZ, R17 ;  /* 0x000000ffff091224 */ /* 0x004fca00078e0011 */
[----:B------:R-:W2:Y:S04]  /*1c4d0*/  @P1 LDG.E.U8 R40, desc[UR56][R8.64] ;  /* 0x0000003808281981 */ /* 0x000ea8000c1e1100 */
[----:B------:R0:W-:Y:S04]  /*1c4e0*/  STL [R1+0xf98], R49 ;  /* 0x000f983101007387 */ /* 0x0001e80000100800 */
[----:B0-----:R-:W2:Y:S04]  /*1c4f0*/  LDL.LU R49, [R1+0x2a8c] ;  /* 0x002a8c0001317983 */ /* 0x001ea80000300800 */
[----:B----4-:R0:W-:Y:S04]  /*1c500*/  STL [R1+0xfc0], R46 ;  /* 0x000fc02e01007387 */ /* 0x0101e80000100800 */
[----:B0-----:R-:W4:Y:S04]  /*1c510*/  LDL.LU R46, [R1+0x2a88] ;  /* 0x002a8800012e7983 */ /* 0x001f280000300800 */
[----:B---3--:R0:W-:Y:S04]  /*1c520*/  STL [R1+0xff0], R47 ;  /* 0x000ff02f01007387 */ /* 0x0081e80000100800 */
[----:B0-----:R-:W4:Y:S04]  /*1c530*/  LDL.LU R47, [R1+0x2a84] ;  /* 0x002a8400012f7983 */ /* 0x001f280000300800 */
[----:B------:R-:W-:Y:S04]  /*1c540*/  STL [R1+0x2a04], R21 ;  /* 0x002a041501007387 */ /* 0x000fe80000100800 */
[----:B------:R0:W-:Y:S04]  /*1c550*/  STL [R1+0xf88], R44 ;  /* 0x000f882c01007387 */ /* 0x0001e80000100800 */
[----:B0-----:R-:W3:Y:S04]  /*1c560*/  LDL.LU R44, [R1+0x2a80] ;  /* 0x002a8000012c7983 */ /* 0x001ee80000300800 */
[----:B------:R0:W-:Y:S04]  /*1c570*/  STL [R1+0xfb0], R45 ;  /* 0x000fb02d01007387 */ /* 0x0001e80000100800 */
[----:B0-----:R-:W3:Y:S04]  /*1c580*/  LDL.LU R45, [R1+0x2a7c] ;  /* 0x002a7c00012d7983 */ /* 0x001ee80000300800 */
[----:B------:R0:W-:Y:S04]  /*1c590*/  STL [R1+0xfe0], R42 ;  /* 0x000fe02a01007387 */ /* 0x0001e80000100800 */
[----:B0-----:R-:W3:Y:S04]  /*1c5a0*/  LDL.LU R42, [R1+0x2a78] ;  /* 0x002a7800012a7983 */ /* 0x001ee80000300800 */
[----:B------:R-:W-:Y:S04]  /*1c5b0*/  STL [R1+0x2a08], R18 ;  /* 0x002a081201007387 */ /* 0x000fe80000100800 */
[----:B------:R0:W-:Y:S04]  /*1c5c0*/  STL [R1+0xf78], R43 ;  /* 0x000f782b01007387 */ /* 0x0001e80000100800 */
[----:B0-----:R-:W3:Y:S04]  /*1c5d0*/  LDL.LU R43, [R1+0x2a74] ;  /* 0x002a7400012b7983 */ /* 0x001ee80000300800 */
[----:B------:R-:W-:Y:S04]  /*1c5e0*/  STL [R1+0x2a0c], R17 ;  /* 0x002a0c1101007387 */ /* 0x000fe80000100800 */
[----:B--2---:R0:W-:Y:S04]  /*1c5f0*/  STL [R1+0xfa0], R40 ;  /* 0x000fa02801007387 */ /* 0x0041e80000100800 */
[----:B0-----:R-:W2:Y:S04]  /*1c600*/  LDL.LU R40, [R1+0x2a70] ;  /* 0x002a700001287983 */ /* 0x001ea80000300800 */
[----:B------:R-:W4:Y:S01]  /*1c610*/  LDL R9, [R1+0x1580] ;  /* 0x0015800001097983 */ /* 0x000f220000100800 */
[----:B------:R-:W-:Y:S01]  /*1c620*/  PRMT R18, RZ, 0x7610, R18 ;  /* 0x00007610ff127816 */ /* 0x000fe20000000012 */
[----:B------:R-:W-:Y:S01]  /*1c630*/  @P1 IMAD.MOV.U32 R8, RZ, RZ, R143 ;  /* 0x000000ffff081224 */ /* 0x000fe200078e008f */
[----:B------:R-:W-:-:S04]  /*1c640*/  PRMT R15, RZ, 0x7610, R15 ;  /* 0x00007610ff0f7816 */ /* 0x000fc8000000000f */
[----:B----4-:R0:W4:Y:S04]  /*1c650*/  @P1 LDG.E.U8 R18, desc[UR56][R8.64] ;  /* 0x0000003808121981 */ /* 0x010128000c1e1100 */
[----:B------:R-:W3:Y:S01]  /*1c660*/  LDL R9, [R1+0x1578] ;  /* 0x0015780001097983 */ /* 0x000ee20000100800 */
[----:B0-----:R-:W-:Y:S01]  /*1c670*/  @P1 IMAD.MOV.U32 R8, RZ, RZ, R145 ;  /* 0x000000ffff081224 */ /* 0x001fe200078e0091 */
[----:B------:R-:W-:Y:S02]  /*1c680*/  ISETP.GT.AND P0, PT, R6, 0x36, PT ;  /* 0x000000360600780c */ /* 0x000fe40003f04270 */
[----:B----4-:R0:W-:Y:S04]  /*1c690*/  STL [R1+0x2a10], R18 ;  /* 0x002a101201007387 */ /* 0x0101e80000100800 */
[----:B---3--:R1:W3:Y:S04]  /*1c6a0*/  @P1 LDG.E.U8 R15, desc[UR56][R8.64] ;  /* 0x00000038080f1981 */ /* 0x0082e8000c1e1100 */
[----:B------:R-:W4:Y:S01]  /*1c6b0*/  LDL R9, [R1+0x1570] ;  /* 0x0015700001097983 */ /* 0x000f220000100800 */
[----:B0-----:R-:W-:-:S02]  /*1c6c0*/  PRMT R18, RZ, 0x7610, R18 ;  /* 0x00007610ff127816 */ /* 0x001fc40000000012 */
[----:B-1----:R-:W-:Y:S01]  /*1c6d0*/  @P0 IMAD.MOV.U32 R8, RZ, RZ, R147 ;  /* 0x000000ffff080224 */ /* 0x002fe200078e0093 */
[----:B------:R-:W-:-:S04]  /*1c6e0*/  PRMT R17, RZ, 0x7610, R17 ;  /* 0x00007610ff117816 */ /* 0x000fc80000000011 */
[----:B----4-:R0:W4:Y:S04]  /*1c6f0*/  @P0 LDG.E.U8 R18, desc[UR56][R8.64] ;  /* 0x0000003808120981 */ /* 0x010128000c1e1100 */
[----:B------:R-:W2:Y:S01]  /*1c700*/  LDL R9, [R1+0x1568] ;  /* 0x0015680001097983 */ /* 0x000ea20000100800 */
[----:B0-----:R-:W-:-:S05]  /*1c710*/  @P0 IMAD.MOV.U32 R8, RZ, RZ, R149 ;  /* 0x000000ffff080224 */ /* 0x001fca00078e0095 */
[----:B--2---:R0:W2:Y:S04]  /*1c720*/  @P0 LDG.E.U8 R17, desc[UR56][R8.64] ;  /* 0x0000003808110981 */ /* 0x0040a8000c1e1100 */
[----:B------:R-:W3:Y:S04]  /*1c730*/  LDL R9, [R1+0x1560] ;  /* 0x0015600001097983 */ /* 0x000ee80000100800 */
[----:B------:R-:W-:Y:S04]  /*1c740*/  STL.64 [R1+0x2348], R150 ;  /* 0x0023489601007387 */ /* 0x000fe80000100a00 */
[----:B------:R-:W-:Y:S04]  /*1c750*/  STL.64 [R1+0x2340], R148 ;  /* 0x0023409401007387 */ /* 0x000fe80000100a00 */
[----:B------:R-:W-:Y:S04]  /*1c760*/  STL.64 [R1+0x2338], R146 ;  /* 0x0023389201007387 */ /* 0x000fe80000100a00 */
[----:B------:R1:W-:Y:S02]  /*1c770*/  STL.64 [R1+0x2330], R144 ;  /* 0x0023309001007387 */ /* 0x0003e40000100a00 */
[----:B-1----:R-:W-:-:S02]  /*1c780*/  IMAD.MOV.U32 R145, RZ, RZ, R41 ;  /* 0x000000ffff917224 */ /* 0x002fc400078e0029 */
[----:B------:R-:W4:Y:S04]  /*1c790*/  LDL.LU R41, [R1+0x2a6c] ;  /* 0x002a6c0001297983 */ /* 0x000f280000300800 */
[----:B------:R1:W-:Y:S04]  /*1c7a0*/  STL.64 [R1+0x2328], R142 ;  /* 0x0023288e01007387 */ /* 0x0003e80000100a00 */
[----:B------:R-:W-:Y:S04]  /*1c7b0*/  STL.64 [R1+0x2320], R140 ;  /* 0x0023208c01007387 */ /* 0x000fe80000100a00 */
[----:B------:R0:W-:Y:S04]  /*1c7c0*/  STL.64 [R1+0x2318], R138 ;  /* 0x0023188a01007387 */ /* 0x0001e80000100a00 */
[----:B------:R0:W-:Y:S01]  /*1c7d0*/  STL.64 [R1+0x2310], R136 ;  /* 0x0023108801007387 */ /* 0x0001e20000100a00 */
[----:B-1----:R-:W-:-:S02]  /*1c7e0*/  IMAD.MOV.U32 R142, RZ, RZ, R39 ;  /* 0x000000ffff8e7224 */ /* 0x002fc400078e0027 */
[----:B------:R-:W-:Y:S02]  /*1c7f0*/  IMAD.MOV.U32 R147, RZ, RZ, R37 ;  /* 0x000000ffff937224 */ /* 0x000fe400078e0025 */
[----:B0-----:R-:W-:Y:S02]  /*1c800*/  IMAD.MOV.U32 R138, RZ, RZ, R36 ;  /* 0x000000ffff8a7224 */ /* 0x001fe400078e0024 */
[----:B------:R-:W-:Y:S02]  /*1c810*/  IMAD.MOV.U32 R137, RZ, RZ, R38 ;  /* 0x000000ffff897224 */ /* 0x000fe400078e0026 */
[----:B------:R-:W2:Y:S04]  /*1c820*/  LDL.LU R38, [R1+0x2a68] ;  /* 0x002a680001267983 */ /* 0x000ea80000300800 */
[----:B------:R-:W2:Y:S04]  /*1c830*/  LDL.LU R39, [R1+0x2a64] ;  /* 0x002a640001277983 */ /* 0x000ea80000300800 */
[----:B------:R-:W3:Y:S01]  /*1c840*/  LDL.LU R36, [R1+0x2a60] ;  /* 0x002a600001247983 */ /* 0x000ee20000300800 */
[----:B------:R-:W-:-:S03]  /*1c850*/  IMAD.MOV.U32 R143, RZ, RZ, R35 ;  /* 0x000000ffff8f7224 */ /* 0x000fc600078e0023 */
[----:B------:R-:W3:Y:S01]  /*1c860*/  LDL.LU R37, [R1+0x2a5c] ;  /* 0x002a5c0001257983 */ /* 0x000ee20000300800 */
[----:B------:R-:W-:-:S03]  /*1c870*/  IMAD.MOV.U32 R149, RZ, RZ, R32 ;  /* 0x000000ffff957224 */ /* 0x000fc600078e0020 */
[----:B------:R0:W-:Y:S01]  /*1c880*/  STL.64 [R1+0x2308], R134 ;  /* 0x0023088601007387 */ /* 0x0001e20000100a00 */
[----:B------:R-:W-:Y:S02]  /*1c890*/  @P0 IMAD.MOV.U32 R8, RZ, RZ, R151 ;  /* 0x000000ffff080224 */ /* 0x000fe400078e0097 */
[----:B------:R-:W-:Y:S02]  /*1c8a0*/  IMAD.MOV.U32 R148, RZ, RZ, R33 ;  /* 0x000000ffff947224 */ /* 0x000fe400078e0021 */
[----:B------:R-:W-:Y:S02]  /*1c8b0*/  IMAD.MOV.U32 R151, RZ, RZ, R30 ;  /* 0x000000ffff977224 */ /* 0x000fe400078e001e */
[----:B------:R-:W-:Y:S02]  /*1c8c0*/  IMAD.MOV.U32 R139, RZ, RZ, R31 ;  /* 0x000000ffff8b7224 */ /* 0x000fe400078e001f */
[----:B0-----:R-:W-:Y:S02]  /*1c8d0*/  IMAD.MOV.U32 R135, RZ, RZ, R34 ;  /* 0x000000ffff877224 */ /* 0x001fe400078e0022 */
[----:B------:R-:W3:Y:S04]  /*1c8e0*/  LDL.LU R34, [R1+0x2a58] ;  /* 0x002a580001227983 */ /* 0x000ee80000300800 */
[----:B------:R-:W3:Y:S01]  /*1c8f0*/  LDL.LU R35, [R1+0x2a54] ;  /* 0x002a540001237983 */ /* 0x000ee20000300800 */
[----:B------:R-:W-:-:S03]  /*1c900*/  IMAD.MOV.U32 R136, RZ, RZ, R28 ;  /* 0x000000ffff887224 */ /* 0x000fc600078e001c */
        /* <DEDUP_REMOVED lines=10> */
[----:B------:R-:W3:Y:S04]  /*1c9b0*/  LDL.LU R29, [R1+0x2a3c] ;  /* 0x002a3c00011d7983 */ /* 0x000ee80000300800 */
[----:B------:R-:W3:Y:S04]  /*1c9c0*/  LDL.LU R26, [R1+0x2a38] ;  /* 0x002a3800011a7983 */ /* 0x000ee80000300800 */
[----:B------:R-:W3:Y:S04]  /*1c9d0*/  LDL.LU R27, [R1+0x2a34] ;  /* 0x002a3400011b7983 */ /* 0x000ee80000300800 */
[----:B------:R-:W3:Y:S04]  /*1c9e0*/  LDL.LU R24, [R1+0x2a30] ;  /* 0x002a300001187983 */ /* 0x000ee80000300800 */
[----:B------:R-:W3:Y:S04]  /*1c9f0*/  LDL.LU R25, [R1+0x2a2c] ;  /* 0x002a2c0001197983 */ /* 0x000ee80000300800 */
[----:B------:R-:W3:Y:S04]  /*1ca00*/  LDL R134, [R1+0x154c] ;  /* 0x00154c0001867983 */ /* 0x000ee80000100800 */
[----:B------:R0:W-:Y:S04]  /*1ca10*/  STL.64 [R1+0x2300], R132 ;  /* 0x0023008401007387 */ /* 0x0001e80000100a00 */
[----:B0-----:R-:W3:Y:S04]  /*1ca20*/  LDL R132, [R1+0x1554] ;  /* 0x0015540001847983 */ /* 0x001ee80000100800 */
[----:B------:R-:W3:Y:S04]  /*1ca30*/  LDL R133, [R1+0x1548] ;  /* 0x0015480001857983 */ /* 0x000ee80000100800 */
[----:B------:R0:W-:Y:S04]  /*1ca40*/  STL.64 [R1+0x22f8], R130 ;  /* 0x0022f88201007387 */ /* 0x0001e80000100a00 */
[----:B0-----:R-:W3:Y:S04]  /*1ca50*/  LDL R130, [R1+0x155c] ;  /* 0x00155c0001827983 */ /* 0x001ee80000100800 */
[----:B------:R-:W3:Y:S04]  /*1ca60*/  LDL R131, [R1+0x1550] ;  /* 0x0015500001837983 */ /* 0x000ee80000100800 */
[----:B------:R0:W-:Y:S04]  /*1ca70*/  STL.64 [R1+0x22f0], R128 ;  /* 0x0022f08001007387 */ /* 0x0001e80000100a00 */
[----:B0-----:R-:W3:Y:S04]  /*1ca80*/  LDL R128, [R1+0x1558] ;  /* 0x0015580001807983 */ /* 0x001ee80000100800 */
[----:B------:R-:W-:Y:S04]  /*1ca90*/  STL.64 [R1+0x22e8], R126 ;  /* 0x0022e87e01007387 */ /* 0x000fe80000100a00 */
        /* <DEDUP_REMOVED lines=42> */
[----:B----4-:R-:W-:Y:S04]  /*1cd40*/  STL.64 [R1+0x2190], R40 ;  /* 0x0021902801007387 */ /* 0x010fe80000100a00 */
[----:B--2---:R-:W-:Y:S04]  /*1cd50*/  STL.64 [R1+0x2188], R38 ;  /* 0x0021882601007387 */ /* 0x004fe80000100a00 */
[----:B---3--:R-:W-:Y:S04]  /*1cd60*/  STL.64 [R1+0x2180], R36 ;  /* 0x0021802401007387 */ /* 0x008fe80000100a00 */
[----:B------:R-:W-:Y:S04]  /*1cd70*/  STL.64 [R1+0x2178], R34 ;  /* 0x0021782201007387 */ /* 0x000fe80000100a00 */
[----:B------:R-:W-:Y:S04]  /*1cd80*/  STL.64 [R1+0x2170], R32 ;  /* 0x0021702001007387 */ /* 0x000fe80000100a00 */
[----:B------:R-:W-:Y:S04]  /*1cd90*/  STL.64 [R1+0x2168], R30 ;  /* 0x0021681e01007387 */ /* 0x000fe80000100a00 */
[----:B------:R-:W-:Y:S04]  /*1cda0*/  STL.64 [R1+0x2160], R28 ;  /* 0x0021601c01007387 */ /* 0x000fe80000100a00 */
[----:B------:R0:W-:Y:S04]  /*1cdb0*/  STL.64 [R1+0x2158], R26 ;  /* 0x0021581a01007387 */ /* 0x0001e80000100a00 */
[----:B------:R1:W-:Y:S01]  /*1cdc0*/  STL.64 [R1+0x2150], R24 ;  /* 0x0021501801007387 */ /* 0x0003e20000100a00 */
[----:B------:R-:W-:-:S02]  /*1cdd0*/  PRMT R21, RZ, 0x7610, R21 ;  /* 0x00007610ff157816 */ /* 0x000fc40000000015 */
[----:B------:R-:W-:Y:S01]  /*1cde0*/  ISETP.GT.AND P1, PT, R6, 0x37, PT ;  /* 0x000000370600780c */ /* 0x000fe20003f24270 */
[----:B0-----:R-:W2:Y:S01]  /*1cdf0*/  LDL R26, [R1+0x1540] ;  /* 0x00154000011a7983 */ /* 0x001ea20000100800 */
[----:B------:R-:W-:-:S03]  /*1ce00*/  PRMT R129, RZ, 0x7610, R129 ;  /* 0x00007610ff817816 */ /* 0x000fc60000000081 */
[----:B------:R0:W3:Y:S04]  /*1ce10*/  @P0 LDG.E.U8 R21, desc[UR56][R8.64] ;  /* 0x0000003808150981 */ /* 0x0000e8000c1e1100 */
[----:B-1----:R-:W4:Y:S01]  /*1ce20*/  LDL R25, [R1+0x1544] ;  /* 0x0015440001197983 */ /* 0x002f220000100800 */
[----:B------:R-:W-:-:S03]  /*1ce30*/  PRMT R84, RZ, 0x7610, R84 ;  /* 0x00007610ff547816 */ /* 0x000fc60000000054 */
[----:B------:R-:W3:Y:S04]  /*1ce40*/  LDL R27, [R1+0x1538] ;  /* 0x00153800011b7983 */ /* 0x000ee80000100800 */
[----:B------:R-:W3:Y:S01]  /*1ce50*/  LDL R24, [R1+0x153c] ;  /* 0x00153c0001187983 */ /* 0x000ee20000100800 */
[----:B------:R-:W-:-:S03]  /*1ce60*/  PRMT R76, RZ, 0x7610, R76 ;  /* 0x00007610ff4c7816 */ /* 0x000fc6000000004c */
[----:B------:R-:W3:Y:S04]  /*1ce70*/  LDL R29, [R1+0x1530] ;  /* 0x00153000011d7983 */ /* 0x000ee80000100800 */
[----:B------:R-:W3:Y:S01]  /*1ce80*/  LDL R28, [R1+0x1534] ;  /* 0x00153400011c7983 */ /* 0x000ee20000100800 */
[----:B0-----:R-:W-:Y:S02]  /*1ce90*/  @P0 IMAD.MOV.U32 R8, RZ, RZ, R130 ;  /* 0x000000ffff080224 */ /* 0x001fe400078e0082 */
[----:B------:R-:W-:-:S05]  /*1cea0*/  @P0 IMAD.MOV.U32 R9, RZ, RZ, R128 ;  /* 0x000000ffff090224 */ /* 0x000fca00078e0080 */
[----:B------:R0:W3:Y:S02]  /*1ceb0*/  @P0 LDG.E.U8 R129, desc[UR56][R8.64] ;  /* 0x0000003808810981 */ /* 0x0000e4000c1e1100 */
[----:B0-----:R-:W-:Y:S02]  /*1cec0*/  @P1 IMAD.MOV.U32 R8, RZ, RZ, R132 ;  /* 0x000000ffff081224 */ /* 0x001fe400078e0084 */
[----:B------:R-:W-:-:S05]  /*1ced0*/  @P1 IMAD.MOV.U32 R9, RZ, RZ, R131 ;  /* 0x000000ffff091224 */ /* 0x000fca00078e0083 */
[----:B------:R0:W3:Y:S02]  /*1cee0*/  @P1 LDG.E.U8 R84, desc[UR56][R8.64] ;  /* 0x0000003808541981 */ /* 0x0000e4000c1e1100 */
[----:B0-----:R-:W-:Y:S02]  /*1cef0*/  @P1 IMAD.MOV.U32 R8, RZ, RZ, R134 ;  /* 0x000000ffff081224 */ /* 0x001fe400078e0086 */
[----:B------:R-:W-:-:S05]  /*1cf00*/  @P1 IMAD.MOV.U32 R9, RZ, RZ, R133 ;  /* 0x000000ffff091224 */ /* 0x000fca00078e0085 */
[----:B------:R4:W3:Y:S02]  /*1cf10*/  @P1 LDG.E.U8 R76, desc[UR56][R8.64] ;  /* 0x00000038084c1981 */ /* 0x0008e4000c1e1100 */
[----:B----4-:R-:W-:Y:S02]  /*1cf20*/  @P1 IMAD.MOV.U32 R8, RZ, RZ, R25 ;  /* 0x000000ffff081224 */ /* 0x010fe400078e0019 */
[----:B------:R-:W4:Y:S01]  /*1cf30*/  LDL R25, [R1+0x152c] ;  /* 0x00152c0001197983 */ /* 0x000f220000100800 */
[----:B--2---:R-:W-:-:S03]  /*1cf40*/  @P1 IMAD.MOV.U32 R9, RZ, RZ, R26 ;  /* 0x000000ffff091224 */ /* 0x004fc600078e001a */
[----:B------:R-:W2:Y:S01]  /*1cf50*/  LDL R26, [R1+0x1528] ;  /* 0x00152800011a7983 */ /* 0x000ea20000100800 */
[----:B------:R-:W-:Y:S02]  /*1cf60*/  PRMT R75, RZ, 0x7610, R75 ;  /* 0x00007610ff4b7816 */ /* 0x000fe4000000004b */
[----:B------:R-:W-:Y:S02]  /*1cf70*/  ISETP.GT.AND P0, PT, R6, 0x38, PT ;  /* 0x000000380600780c */ /* 0x000fe40003f04270 */
[----:B------:R-:W-:Y:S02]  /*1cf80*/  PRMT R74, RZ, 0x7610, R74 ;  /* 0x00007610ff4a7816 */ /* 0x000fe4000000004a */
[----:B------:R3:W2:Y:S01]  /*1cf90*/  @P1 LDG.E.U8 R75, desc[UR56][R8.64] ;  /* 0x00000038084b1981 */ /* 0x0006a2000c1e1100 */
        /* <DEDUP_REMOVED lines=8> */
[----:B------:R-:W-:Y:S01]  /*1d020*/  PRMT R102, RZ, 0x7610, R102 ;  /* 0x00007610ff667816 */ /* 0x000fe20000000066 */
[----:B------:R-:W3:Y:S04]  /*1d030*/  LDL R29, [R1+0x1510] ;  /* 0x00151000011d7983 */ /* 0x000ee80000100800 */
[----:B------:R4:W3:Y:S04]  /*1d040*/  @P0 LDG.E.U8 R111, desc[UR56][R8.64] ;  /* 0x00000038086f0981 */ /* 0x0008e8000c1e1100 */
[----:B------:R-:W3:Y:S01]  /*1d050*/  LDL R28, [R1+0x1514] ;  /* 0x00151400011c7983 */ /* 0x000ee20000100800 */
[----:B----4-:R-:W-:-:S03]  /*1d060*/  @P0 IMAD.MOV.U32 R8, RZ, RZ, R25 ;  /* 0x000000ffff080224 */ /* 0x010fc600078e0019 */
[----:B------:R-:W4:Y:S01]  /*1d070*/  LDL R25, [R1+0x151c] ;  /* 0x00151c0001197983 */ /* 0x000f220000100800 */
[----:B--2---:R-:W-:-:S03]  /*1d080*/  @P0 IMAD.MOV.U32 R9, RZ, RZ, R26 ;  /* 0x000000ffff090224 */ /* 0x004fc600078e001a */
[----:B------:R-:W2:Y:S04]  /*1d090*/  LDL R26, [R1+0x1518] ;  /* 0x00151800011a7983 */ /* 0x000ea80000100800 */
[----:B------:R3:W2:Y:S01]  /*1d0a0*/  @P0 LDG.E.U8 R102, desc[UR56][R8.64] ;  /* 0x0000003808660981 */ /* 0x0006a2000c1e1100 */
[----:B------:R-:W-:Y:S01]  /*1d0b0*/  PRMT R93, RZ, 0x7610, R93 ;  /* 0x00007610ff5d7816 */ /* 0x000fe2000000005d */
[----:B---3--:R-:W-:Y:S02]  /*1d0c0*/  @P0 IMAD.MOV.U32 R8, RZ, RZ, R24 ;  /* 0x000000ffff080224 */ /* 0x008fe400078e0018 */
[----:B------:R-:W3:Y:S01]  /*1d0d0*/  LDL R24, [R1+0x150c] ;  /* 0x00150c0001187983 */ /* 0x000ee20000100800 */
[----:B------:R-:W-:-:S03]  /*1d0e0*/  @P0 IMAD.MOV.U32 R9, RZ, RZ, R27 ;  /* 0x000000ffff090224 */ /* 0x000fc600078e001b */
[----:B------:R-:W3:Y:S04]  /*1d0f0*/  LDL R27, [R1+0x1508] ;  /* 0x00150800011b7983 */ /* 0x000ee80000100800 */
[----:B------:R4:W3:Y:S02]  /*1d100*/  @P0 LDG.E.U8 R93, desc[UR56][R8.64] ;  /* 0x00000038085d0981 */ /* 0x0008e4000c1e1100 */
[----:B----4-:R-:W-:Y:S02]  /*1d110*/  @P0 IMAD.MOV.U32 R8, RZ, RZ, R25 ;  /* 0x000000ffff080224 */ /* 0x010fe400078e0019 */
[----:B------:R-:W4:Y:S01]  /*1d120*/  LDL R25, [R1+0x1504] ;  /* 0x0015040001197983 */ /* 0x000f220000100800 */
[----:B------:R-:W-:Y:S01]  /*1d130*/  ISETP.GT.AND P1, PT, R6, 0x39, PT ;  /* 0x000000390600780c */ /* 0x000fe20003f24270 */
[----:B--2---:R-:W-:Y:S01]  /*1d140*/  @P0 IMAD.MOV.U32 R9, RZ, RZ, R26 ;  /* 0x000000ffff090224 */ /* 0x004fe200078e001a */
[----:B------:R-:W-:Y:S01]  /*1d150*/  PRMT R83, RZ, 0x7610, R83 ;  /* 0x00007610ff537816 */ /* 0x000fe20000000053 */
[----:B------:R-:W2:Y:S01]  /*1d160*/  LDL R26, [R1+0x1500] ;  /* 0x00150000011a7983 */ /* 0x000ea20000100800 */
[----:B------:R-:W-:-:S04]  /*1d170*/  PRMT R110, RZ, 0x7610, R110 ;  /* 0x00007610ff6e7816 */ /* 0x000fc8000000006e */
[----:B------:R0:W2:Y:S05]  /*1d180*/  @P0 LDG.E.U8 R83, desc[UR56][R8.64] ;  /* 0x0000003808530981 */ /* 0x0000aa000c1e1100 */
[----:B0-----:R-:W-:Y:S02]  /*1d190*/  @P1 IMAD.MOV.U32 R8, RZ, RZ, R28 ;  /* 0x000000ffff081224 */ /* 0x001fe400078e001c */
[----:B------:R-:W-:Y:S01]  /*1d1a0*/  @P1 IMAD.MOV.U32 R9, RZ, RZ, R29 ;  /* 0x000000ffff091224 */ /* 0x000fe200078e001d */
[----:B------:R-:W-:Y:S01]  /*1d1b0*/  PRMT R101, RZ, 0x7610, R101 ;  /* 0x00007610ff657816 */ /* 0x000fe20000000065 */
[----:B------:R-:W2:Y:S04]  /*1d1c0*/  LDL R29, [R1+0x14f0] ;  /* 0x0014f000011d7983 */ /* 0x000ea80000100800 */
[----:B------:R3:W2:Y:S04]  /*1d1d0*/  @P1 LDG.E.U8 R110, desc[UR56][R8.64] ;  /* 0x00000038086e1981 */ /* 0x0006a8000c1e1100 */
[----:B------:R-:W2:Y:S01]  /*1d1e0*/  LDL R28, [R1+0x14f4] ;  /* 0x0014f400011c7983 */ /* 0x000ea20000100800 */
[----:B---3--:R-:W-:-:S02]  /*1d1f0*/  @P1 IMAD.MOV.U32 R8, RZ, RZ, R24 ;  /* 0x000000ffff081224 */ /* 0x008fc400078e0018 */
[----:B------:R-:W-:Y:S01]  /*1d200*/  @P1 IMAD.MOV.U32 R9, RZ, RZ, R27 ;  /* 0x000000ffff091224 */ /* 0x000fe200078e001b */
[----:B------:R-:W3:Y:S04]  /*1d210*/  LDL R24, [R1+0x14fc] ;  /* 0x0014fc0001187983 */ /* 0x000ee80000100800 */
[----:B------:R-:W3:Y:S04]  /*1d220*/  LDL R27, [R1+0x14f8] ;  /* 0x0014f800011b7983 */ /* 0x000ee80000100800 */
[----:B------:R4:W3:Y:S02]  /*1d230*/  @P1 LDG.E.U8 R101, desc[UR56][R8.64] ;  /* 0x0000003808651981 */ /* 0x0008e4000c1e1100 */
[----:B----4-:R-:W-:-:S02]  /*1d240*/  @P1 IMAD.MOV.U32 R8, RZ, RZ, R25 ;  /* 0x000000ffff081224 */ /* 0x010fc400078e0019 */
        /* <DEDUP_REMOVED lines=9> */
[----:B------:R-:W3:Y:S01]  /*1d2e0*/  LDL R24, [R1+0x14e4] ;  /* 0x0014e40001187983 */ /* 0x000ee20000100800 */
[----:B------:R-:W-:-:S03]  /*1d2f0*/  @P1 IMAD.MOV.U32 R9, RZ, RZ, R27 ;  /* 0x000000ffff091224 */ /* 0x000fc600078e001b */
[----:B------:R-:W3:Y:S04]  /*1d300*/  LDL R27, [R1+0x14e0] ;  /* 0x0014e000011b7983 */ /* 0x000ee80000100800 */
[----:B------:R0:W3:Y:S02]  /*1d310*/  @P1 LDG.E.U8 R82, desc[UR56][R8.64] ;  /* 0x0000003808521981 */ /* 0x0000e4000c1e1100 */
[----:B0-----:R-:W-:Y:S02]  /*1d320*/  @P0 IMAD.MOV.U32 R8, RZ, RZ, R28 ;  /* 0x000000ffff080224 */ /* 0x001fe400078e001c */
        /* <DEDUP_REMOVED lines=30> */
[----:B---3--:R-:W-:-:S03]  /*1d510*/  @P1 IMAD.MOV.U32 R8, RZ, RZ, R24 ;  /* 0x000000ffff081224 */ /* 0x008fc600078e0018 */
[----:B------:R-:W3:Y:S01]  /*1d520*/  LDL R24, [R1+0x14bc] ;  /* 0x0014bc0001187983 */ /* 0x000ee20000100800 */
[----:B------:R-:W-:-:S03]  /*1d530*/  @P1 IMAD.MOV.U32 R9, RZ, RZ, R27 ;  /* 0x000000ffff091224 */ /* 0x000fc600078e001b */
[----:B------:R-:W3:Y:S04]  /*1d540*/  LDL R27, [R1+0x14b8] ;  /* 0x0014b800011b7983 */ /* 0x000ee80000100800 */
        /* <DEDUP_REMOVED lines=53> */
[----:B------:R-:W-:Y:S01]  /*1d8a0*/  PRMT R88, RZ, 0x7610, R88 ;  /* 0x00007610ff587816 */ /* 0x000fe20000000058 */
[----:B--2---:R-:W-:Y:S01]  /*1d8b0*/  @P1 IMAD.MOV.U32 R9, RZ, RZ, R26 ;  /* 0x000000ffff091224 */ /* 0x004fe200078e001a */
[----:B------:R-:W-:Y:S01]  /*1d8c0*/  ISETP.GT.AND P0, PT, R6, 0x3e, PT ;  /* 0x0000003e0600780c */ /* 0x000fe20003f04270 */
[----:B------:R-:W2:Y:S01]  /*1d8d0*/  LDL R26, [R1+0x1468] ;  /* 0x00146800011a7983 */ /* 0x000ea20000100800 */
[----:B------:R-:W-:-:S03]  /*1d8e0*/  PRMT R79, RZ, 0x7610, R79 ;  /* 0x00007610ff4f7816 */ /* 0x000fc6000000004f */
[----:B------:R3:W2:Y:S01]  /*1d8f0*/  @P1 LDG.E.U8 R88, desc[UR56][R8.64] ;  /* 0x0000003808581981 */ /* 0x0006a2000c1e1100 */
[----:B------:R-:W-:Y:S01]  /*1d900*/  PRMT R105, RZ, 0x7610, R105 ;  /* 0x00007610ff697816 */ /* 0x000fe20000000069 */
[----:B---3--:R-:W-:Y:S02]  /*1d910*/  @P1 IMAD.MOV.U32 R8, RZ, RZ, R24 ;  /* 0x000000ffff081224 */ /* 0x008fe400078e0018 */
[----:B------:R-:W3:Y:S01]  /*1d920*/  LDL R24, [R1+0x1464] ;  /* 0x0014640001187983 */ /* 0x000ee20000100800 */
[----:B------:R-:W-:-:S03]  /*1d930*/  @P1 IMAD.MOV.U32 R9, RZ, RZ, R27 ;  /* 0x000000ffff091224 */ /* 0x000fc600078e001b */
[----:B------:R-:W3:Y:S04]  /*1d940*/  LDL R27, [R1+0x1460] ;  /* 0x00146000011b7983 */ /* 0x000ee80000100800 */
[----:B------:R0:W3:Y:S04]  /*1d950*/  @P1 LDG.E.U8 R79, desc[UR56][R8.64] ;  /* 0x00000038084f1981 */ /* 0x0000e8000c1e1100 */
[----:B------:R-:W3:Y:S04]  /*1d960*/  LDL.LU R133, [R1+0xef8] ;  /* 0x000ef80001857983 */ /* 0x000ee80000300800 */
[----:B------:R-:W3:Y:S01]  /*1d970*/  LDL.LU R134, [R1+0xeec] ;  /* 0x000eec0001867983 */ /* 0x000ee20000300800 */
[----:B0-----:R-:W-:-:S02]  /*1d980*/  @P0 IMAD.MOV.U32 R8, RZ, RZ, R28 ;  /* 0x000000ffff080224 */ /* 0x001fc400078e001c */
[----:B------:R-:W-:-:S05]  /*1d990*/  @P0 IMAD.MOV.U32 R9, RZ, RZ, R29 ;  /* 0x000000ffff090224 */ /* 0x000fca00078e001d */
[----:B------:R4:W3:Y:S02]  /*1d9a0*/  @P0 LDG.E.U8 R105, desc[UR56][R8.64] ;  /* 0x0000003808690981 */ /* 0x0008e4000c1e1100 */
[----:B----4-:R-:W-:Y:S02]  /*1d9b0*/  @P0 IMAD.MOV.U32 R8, RZ, RZ, R25 ;  /* 0x000000ffff080224 */ /* 0x010fe400078e0019 */
[----:B------:R-:W4:Y:S01]  /*1d9c0*/  LDL R25, [R1+0x145c] ;  /* 0x00145c0001197983 */ /* 0x000f220000100800 */
[----:B------:R-:W-:Y:S01]  /*1d9d0*/  PRMT R96, RZ, 0x7610, R96 ;  /* 0x00007610ff607816 */ /* 0x000fe20000000060 */
[----:B--2---:R-:W-:Y:S02]  /*1d9e0*/  @P0 IMAD.MOV.U32 R9, RZ, RZ, R26 ;  /* 0x000000ffff090224 */ /* 0x004fe400078e001a */
[----:B------:R-:W2:Y:S01]  /*1d9f0*/  LDL R26, [R1+0x1458] ;  /* 0x00145800011a7983 */ /* 0x000ea20000100800 */
[----:B------:R-:W-:-:S03]  /*1da00*/  PRMT R87, RZ, 0x7610, R87 ;  /* 0x00007610ff577816 */ /* 0x000fc60000000057 */
[----:B------:R3:W2:Y:S04]  /*1da10*/  @P0 LDG.E.U8 R96, desc[UR56][R8.64] ;  /* 0x0000003808600981 */ /* 0x0006a8000c1e1100 */
[----:B------:R-:W2:Y:S04]  /*1da20*/  LDL.LU R131, [R1+0xedc] ;  /* 0x000edc0001837983 */ /* 0x000ea80000300800 */
[----:B------:R-:W2:Y:S01]  /*1da30*/  LDL.LU R132, [R1+0xecc] ;  /* 0x000ecc0001847983 */ /* 0x000ea20000300800 */
[----:B---3--:R-:W-:-:S03]  /*1da40*/  @P0 IMAD.MOV.U32 R8, RZ, RZ, R24 ;  /* 0x000000ffff080224 */ /* 0x008fc600078e0018 */
[----:B------:R-:W3:Y:S01]  /*1da50*/  LDL R24, [R1+0x1454] ;  /* 0x0014540001187983 */ /* 0x000ee20000100800 */
[----:B------:R-:W-:-:S05]  /*1da60*/  @P0 IMAD.MOV.U32 R9, RZ, RZ, R27 ;  /* 0x000000ffff090224 */ /* 0x000fca00078e001b */
[----:B------:R0:W3:Y:S02]  /*1da70*/  @P0 LDG.E.U8 R87, desc[UR56][R8.64] ;  /* 0x0000003808570981 */ /* 0x0000e4000c1e1100 */
[----:B0-----:R-:W-:Y:S02]  /*1da80*/  LOP3.LUT R9, R133, 0xffff, RZ, 0xc0, !PT ;  /* 0x0000ffff85097812 */ /* 0x001fe400078ec0ff */
[----:B------:R-:W-:-:S04]  /*1da90*/  LOP3.LUT R8, R134, 0xffff, RZ, 0xc0, !PT ;  /* 0x0000ffff86087812 */ /* 0x000fc800078ec0ff */
[----:B------:R-:W-:Y:S01]  /*1daa0*/  PRMT R31, R9, 0x3340, R8 ;  /* 0x00003340091f7816 */ /* 0x000fe20000000008 */
[----:B----4-:R-:W-:Y:S02]  /*1dab0*/  @P0 IMAD.MOV.U32 R8, RZ, RZ, R25 ;  /* 0x000000ffff080224 */ /* 0x010fe400078e0019 */
[----:B------:R-:W4:Y:S01]  /*1dac0*/  LDL R25, [R1+0x1450] ;  /* 0x0014500001197983 */ /* 0x000f220000100800 */
[----:B------:R-:W-:Y:S01]  /*1dad0*/  PRMT R78, RZ, 0x7610, R78 ;  /* 0x00007610ff4e7816 */ /* 0x000fe2000000004e */
[----:B--2---:R-:W-:Y:S02]  /*1dae0*/  @P0 IMAD.MOV.U32 R9, RZ, RZ, R26 ;  /* 0x000000ffff090224 */ /* 0x004fe400078e001a */
[----:B------:R-:W2:Y:S04]  /*1daf0*/  LDL.LU R133, [R1+0xec0] ;  /* 0x000ec00001857983 */ /* 0x000ea80000300800 */
[----:B------:R0:W2:Y:S01]  /*1db00*/  @P0 LDG.E.U8 R78, desc[UR56][R8.64] ;  /* 0x00000038084e0981 */ /* 0x0000a2000c1e1100 */
[----:B------:R-:W-:-:S03]  /*1db10*/  ISETP.GT.AND P0, PT, R6, 0x3f, PT ;  /* 0x0000003f0600780c */ /* 0x000fc60003f04270 */
[----:B------:R-:W2:Y:S01]  /*1db20*/  LDL.LU R134, [R1+0xeb0] ;  /* 0x000eb00001867983 */ /* 0x000ea20000300800 */
[----:B0-----:R-:W-:Y:S02]  /*1db30*/  LOP3.LUT R9, R131, 0xffff, RZ, 0xc0, !PT ;  /* 0x0000ffff83097812 */ /* 0x001fe400078ec0ff */
[----:B------:R-:W-:-:S04]  /*1db40*/  LOP3.LUT R8, R132, 0xffff, RZ, 0xc0, !PT ;  /* 0x0000ffff84087812 */ /* 0x000fc800078ec0ff */
[----:B------:R-:W-:-:S03]  /*1db50*/  PRMT R32, R9, 0x3340, R8 ;  /* 0x0000334009207816 */ /* 0x000fc60000000008 */
[----:B---3--:R-:W-:Y:S02]  /*1db60*/  @P0 IMAD.MOV.U32 R8, RZ, RZ, R24 ;  /* 0x000000ffff080224 */ /* 0x008fe400078e0018 */
[----:B------:R-:W3:Y:S01]  /*1db70*/  LDL R24, [R1+0x144c] ;  /* 0x00144c0001187983 */ /* 0x000ee20000100800 */
[----:B----4-:R-:W-:-:S03]  /*1db80*/  @P0 IMAD.MOV.U32 R9, RZ, RZ, R25 ;  /* 0x000000ffff090224 */ /* 0x010fc600078e0019 */
[----:B------:R-:W4:Y:S01]  /*1db90*/  LDL R25, [R1+0x1448] ;  /* 0x0014480001197983 */ /* 0x000f220000100800 */
[----:B------:R-:W-:-:S03]  /*1dba0*/  PRMT R104, RZ, 0x7610, R104 ;  /* 0x00007610ff687816 */ /* 0x000fc60000000068 */
[----:B------:R-:W4:Y:S04]  /*1dbb0*/  LDL.LU R128, [R1+0xea4] ;  /* 0x000ea40001807983 */ /* 0x000f280000300800 */
[----:B------:R2:W4:Y:S04]  /*1dbc0*/  @P0 LDG.E.U8 R104, desc[UR56][R8.64] ;  /* 0x0000003808680981 */ /* 0x000528000c1e1100 */
[----:B------:R-:W4:Y:S01]  /*1dbd0*/  LDL.LU R130, [R1+0xe94] ;  /* 0x000e940001827983 */ /* 0x000f220000300800 */
[----:B--2---:R-:W-:Y:S02]  /*1dbe0*/  LOP3.LUT R9, R133, 0xffff, RZ, 0xc0, !PT ;  /* 0x0000ffff85097812 */ /* 0x004fe400078ec0ff */
[----:B------:R-:W-:-:S04]  /*1dbf0*/  LOP3.LUT R8, R134, 0xffff, RZ, 0xc0, !PT ;  /* 0x0000ffff86087812 */ /* 0x000fc800078ec0ff */
[----:B------:R-:W-:Y:S01]  /*1dc00*/  PRMT R29, R9, 0x3340, R8 ;  /* 0x00003340091d7816 */ /* 0x000fe20000000008 */
[----:B---3--:R-:W-:Y:S02]  /*1dc10*/  @P0 IMAD.MOV.U32 R8, RZ, RZ, R24 ;  /* 0x000000ffff080224 */ /* 0x008fe400078e0018 */
[----:B------:R-:W2:Y:S01]  /*1dc20*/  LDL R24, [R1+0x1444] ;  /* 0x0014440001187983 */ /* 0x000ea20000100800 */
[----:B----4-:R-:W-:-:S03]  /*1dc30*/  @P0 IMAD.MOV.U32 R9, RZ, RZ, R25 ;  /* 0x000000ffff090224 */ /* 0x010fc600078e0019 */
[----:B------:R-:W3:Y:S04]  /*1dc40*/  LDL R25, [R1+0x1440] ;  /* 0x0014400001197983 */ /* 0x000ee80000100800 */
[----:B------:R-:W4:Y:S04]  /*1dc50*/  LDL.LU R131, [R1+0xe88] ;  /* 0x000e880001837983 */ /* 0x000f280000300800 */
[----:B------:R-:W4:Y:S04]  /*1dc60*/  LDL.LU R132, [R1+0xe78] ;  /* 0x000e780001847983 */ /* 0x000f280000300800 */
[----:B------:R-:W4:Y:S04]  /*1dc70*/  LDL.LU R133, [R1+0xe50] ;  /* 0x000e500001857983 */ /* 0x000f280000300800 */
[----:B------:R-:W4:Y:S01]  /*1dc80*/  LDL.LU R134, [R1+0xe3c] ;  /* 0x000e3c0001867983 */ /* 0x000f220000300800 */
[----:B------:R-:W-:-:S03]  /*1dc90*/  PRMT R95, RZ, 0x7610, R95 ;  /* 0x00007610ff5f7816 */ /* 0x000fc6000000005f */
[----:B------:R-:W4:Y:S04]  /*1dca0*/  LDL R26, [R1+0x1438] ;  /* 0x00143800011a7983 */ /* 0x000f280000100800 */
[----:B------:R0:W4:Y:S02]  /*1dcb0*/  @P0 LDG.E.U8 R95, desc[UR56][R8.64] ;  /* 0x00000038085f0981 */ /* 0x000124000c1e1100 */
[----:B0-----:R-:W-:Y:S02]  /*1dcc0*/  LOP3.LUT R9, R128, 0xffff, RZ, 0xc0, !PT ;  /* 0x0000ffff80097812 */ /* 0x001fe400078ec0ff */
[----:B------:R-:W-:-:S04]  /*1dcd0*/  LOP3.LUT R8, R130, 0xffff, RZ, 0xc0, !PT ;  /* 0x0000ffff82087812 */ /* 0x000fc800078ec0ff */
[----:B------:R-:W-:Y:S01]  /*1dce0*/  PRMT R30, R9, 0x3340, R8 ;  /* 0x00003340091e7816 */ /* 0x000fe20000000008 */
[----:B--2---:R-:W-:Y:S01]  /*1dcf0*/  @P0 IMAD.MOV.U32 R8, RZ, RZ, R24 ;  /* 0x000000ffff080224 */ /* 0x004fe200078e0018 */
[----:B------:R-:W-:Y:S01]  /*1dd00*/  PRMT R86, RZ, 0x7610, R86 ;  /* 0x00007610ff567816 */ /* 0x000fe20000000056 */
[----:B---3--:R-:W-:Y:S01]  /*1dd10*/  @P0 IMAD.MOV.U32 R9, RZ, RZ, R25 ;  /* 0x000000ffff090224 */ /* 0x008fe200078e0019 */
[----:B----4-:R-:W-:-:S04]  /*1dd20*/  LOP3.LUT R24, R131, 0xffff, RZ, 0xc0, !PT ;  /* 0x0000ffff83187812 */ /* 0x010fc800078ec0ff */
[----:B------:R0:W2:Y:S01]  /*1dd30*/  @P0 LDG.E.U8 R86, desc[UR56][R8.64] ;  /* 0x0000003808560981 */ /* 0x0000a2000c1e1100 */
[----:B------:R-:W-:-:S04]  /*1dd40*/  LOP3.LUT R25, R132, 0xffff, RZ, 0xc0, !PT ;  /* 0x0000ffff84197812 */ /* 0x000fc800078ec0ff */
[----:B------:R-:W-:Y:S02]  /*1dd50*/  PRMT R27, R24, 0x3340, R25 ;  /* 0x00003340181b7816 */ /* 0x000fe40000000019 */
[----:B------:R-:W3:Y:S01]  /*1dd60*/  LDL R24, [R1+0x143c] ;  /* 0x00143c0001187983 */ /* 0x000ee20000100800 */
[----:B0-----:R-:W-:-:S03]  /*1dd70*/  LOP3.LUT R9, R133, 0xffff, RZ, 0xc0, !PT ;  /* 0x0000ffff85097812 */ /* 0x001fc600078ec0ff */
[----:B------:R-:W4:Y:S01]  /*1dd80*/  LDL R25, [R1+0xe40] ;  /* 0x000e400001197983 */ /* 0x000f220000100800 */
[----:B------:R-:W-:-:S03]  /*1dd90*/  LOP3.LUT R8, R134, 0xffff, RZ, 0xc0, !PT ;  /* 0x0000ffff86087812 */ /* 0x000fc600078ec0ff */
[----:B------:R-:W2:Y:S04]  /*1dda0*/  LDL.LU R128, [R1+0xf0c] ;  /* 0x000f0c0001807983 */ /* 0x000ea80000300800 */
[----:B------:R-:W2:Y:S04]  /*1ddb0*/  LDL.LU R133, [R1+0xf00] ;  /* 0x000f000001857983 */ /* 0x000ea80000300800 */
[----:B------:R-:W2:Y:S01]  /*1ddc0*/  LDL.LU R134, [R1+0xef0] ;  /* 0x000ef00001867983 */ /* 0x000ea20000300800 */
[----:B------:R-:W-:Y:S02]  /*1ddd0*/  LOP3.LUT R13, R13, 0xffff, RZ, 0xc0, !PT ;  /* 0x0000ffff0d0d7812 */ /* 0x000fe400078ec0ff */
[----:B------:R-:W-:Y:S01]  /*1dde0*/  LOP3.LUT R12, R12, 0xffff, RZ, 0xc0, !PT ;  /* 0x0000ffff0c0c7812 */ /* 0x000fe200078ec0ff */
[----:B------:R-:W2:Y:S01]  /*1ddf0*/  LDL.LU R130, [R1+0xee0] ;  /* 0x000ee00001827983 */ /* 0x000ea20000300800 */
[----:B------:R-:W-:-:S02]  /*1de00*/  LOP3.LUT R11, R11, 0xffff, RZ, 0xc0, !PT ;  /* 0x0000ffff0b0b7812 */ /* 0x000fc400078ec0ff */
[----:B------:R-:W-:Y:S01]  /*1de10*/  LOP3.LUT R10, R10, 0xffff, RZ, 0xc0, !PT ;  /* 0x0000ffff0a0a7812 */ /* 0x000fe200078ec0ff */
[----:B------:R-:W2:Y:S01]  /*1de20*/  LDL.LU R131, [R1+0xed0] ;  /* 0x000ed00001837983 */ /* 0x000ea20000300800 */
[----:B------:R-:W-:Y:S02]  /*1de30*/  PRMT R12, R13, 0x3340, R12 ;  /* 0x000033400d0c7816 */ /* 0x000fe4000000000c */
[----:B------:R-:W-:Y:S01]  /*1de40*/  PRMT R11, R11, 0x3340, R10 ;  /* 0x000033400b0b7816 */ /* 0x000fe2000000000a */
[----:B------:R-:W-:Y:S01]  /*1de50*/  @P0 IMAD.MOV.U32 R13, RZ, RZ, R26 ;  /* 0x000000ffff0d0224 */ /* 0x000fe200078e001a */
[----:B------:R-:W-:Y:S01]  /*1de60*/  PRMT R77, RZ, 0x7610, R77 ;  /* 0x00007610ff4d7816 */ /* 0x000fe2000000004d */
[----:B------:R-:W2:Y:S01]  /*1de70*/  LDL.LU R132, [R1+0xebc] ;  /* 0x000ebc0001847983 */ /* 0x000ea20000300800 */
[----:B------:R-:W-:Y:S02]  /*1de80*/  PRMT R11, R12, 0x5410, R11 ;  /* 0x000054100c0b7816 */ /* 0x000fe4000000000b */
[----:B------:R-:W-:-:S02]  /*1de90*/  PRMT R28, R9, 0x3340, R8 ;  /* 0x00003340091c7816 */ /* 0x000fc40000000008 */
[----:B------:R-:W-:Y:S02]  /*1dea0*/  PRMT R8, R31, 0x5410, R32 ;  /* 0x000054101f087816 */ /* 0x000fe40000000020 */
[----:B------:R-:W-:Y:S02]  /*1deb0*/  PRMT R9, R29, 0x5410, R30 ;  /* 0x000054101d097816 */ /* 0x000fe4000000001e */
[----:B------:R-:W-:Y:S01]  /*1dec0*/  PRMT R10, R27, 0x5410, R28 ;  /* 0x000054101b0a7816 */ /* 0x000fe2000000001c */
[----:B---3--:R-:W-:-:S05]  /*1ded0*/  @P0 IMAD.MOV.U32 R12, RZ, RZ, R24 ;  /* 0x000000ffff0c0224 */ /* 0x008fca00078e0018 */
[----:B------:R0:W3:Y:S01]  /*1dee0*/  @P0 LDG.E.U8 R77, desc[UR56][R12.64] ;  /* 0x000000380c4d0981 */ /* 0x0000e2000c1e1100 */
[----:B------:R-:W-:Y:S06]  /*1def0*/  BAR.SYNC.DEFER_BLOCKING 0x0 ;  /* 0x0000000000007b1d */ /* 0x000fec0000010000 */
[----:B----4-:R2:W-:Y:S02]  /*1df00*/  STS.128 [R25+UR58], R8 ;  /* 0x0000000819007988 */ /* 0x0105e40008000c3a */
[----:B--2---:R-:W-:Y:S02]  /*1df10*/  LOP3.LUT R10, R133, 0xffff, RZ, 0xc0, !PT ;  /* 0x0000ffff850a7812 */ /* 0x004fe400078ec0ff */
[----:B------:R-:W-:Y:S01]  /*1df20*/  LOP3.LUT R9, R134, 0xffff, RZ, 0xc0, !PT ;  /* 0x0000ffff86097812 */ /* 0x000fe200078ec0ff */
[----:B------:R-:W2:Y:S04]  /*1df30*/  LDL.LU R133, [R1+0xeac] ;  /* 0x000eac0001857983 */ /* 0x000ea80000300800 */
[----:B------:R-:W4:Y:S01]  /*1df40*/  LDL.LU R134, [R1+0xe9c] ;  /* 0x000e9c0001867983 */ /* 0x000f220000300800 */
[----:B------:R-:W-:-:S02]  /*1df50*/  LOP3.LUT R11, R128, 0xffff, RZ, 0xc0, !PT ;  /* 0x0000ffff800b7812 */ /* 0x000fc400078ec0ff */
[----:B------:R-:W-:Y:S01]  /*1df60*/  LOP3.LUT R8, R130, 0xffff, RZ, 0xc0, !PT ;  /* 0x0000ffff82087812 */ /* 0x000fe200078ec0ff */
[----:B------:R-:W3:Y:S01]  /*1df70*/  LDL.LU R127, [R1+0xe8c] ;  /* 0x000e8c00017f7983 */ /* 0x000ee20000300800 */
[----:B------:R-:W-:Y:S02]  /*1df80*/  PRMT R28, R11, 0x3340, R10 ;  /* 0x000033400b1c7816 */ /* 0x000fe4000000000a */
[----:B------:R-:W-:Y:S01]  /*1df90*/  LOP3.LUT R11, R131, 0xffff, RZ, 0xc0, !PT ;  /* 0x0000ffff830b7812 */ /* 0x000fe200078ec0ff */
[----:B------:R-:W3:Y:S04]  /*1dfa0*/  LDL.LU R128, [R1+0xe7c] ;  /* 0x000e7c0001807983 */ /* 0x000ee80000300800 */
[----:B------:R-:W3:Y:S01]  /*1dfb0*/  LDL.LU R130, [R1+0xe54] ;  /* 0x000e540001827983 */ /* 0x000ee20000300800 */
[----:B------:R-:W-:-:S03]  /*1dfc0*/  PRMT R29, R9, 0x3340, R8 ;  /* 0x00003340091d7816 */ /* 0x000fc60000000008 */
[----:B------:R-:W3:Y:S01]  /*1dfd0*/  LDL.LU R131, [R1+0xe44] ;  /* 0x000e440001837983 */ /* 0x000ee20000300800 */
[----:B------:R-:W-:-:S03]  /*1dfe0*/  LOP3.LUT R10, R132, 0xffff, RZ, 0xc0, !PT ;  /* 0x0000ffff840a7812 */ /* 0x000fc600078ec0ff */
[----:B------:R-:W3:Y:S01]  /*1dff0*/  LDL.LU R132, [R1+0xe30] ;  /* 0x000e300001847983 */ /* 0x000ee20000300800 */
[----:B--2---:R-:W-:-:S03]  /*1e000*/  LOP3.LUT R9, R133, 0xffff, RZ, 0xc0, !PT ;  /* 0x0000ffff85097812 */ /* 0x004fc600078ec0ff */
[----:B------:R-:W2:Y:S01]  /*1e010*/  LDL.LU R133, [R1+0xe24] ;  /* 0x000e240001857983 */ /* 0x000ea20000300800 */
[----:B----4-:R-:W-:-:S03]  /*1e020*/  LOP3.LUT R8, R134, 0xffff, RZ, 0xc0, !PT ;  /* 0x0000ffff86087812 */ /* 0x010fc600078ec0ff */
[----:B------:R-:W4:Y:S01]  /*1e030*/  LDL.LU R134, [R1+0xe10] ;  /* 0x000e100001867983 */ /* 0x000f220000300800 */
[----:B------:R-:W-:Y:S02]  /*1e040*/  PRMT R27, R9, 0x3340, R8 ;  /* 0x00003340091b7816 */ /* 0x000fe40000000008 */
[----:B------:R-:W-:Y:S02]  /*1e050*/  PRMT R26, R11, 0x3340, R10 ;  /* 0x000033400b1a7816 */ /* 0x000fe4000000000a */
[----:B---3--:R-:W-:Y:S02]  /*1e060*/  LOP3.LUT R10, R128, 0xffff, RZ, 0xc0, !PT ;  /* 0x0000ffff800a7812 */ /* 0x008fe400078ec0ff */
[----:B------:R-:W3:Y:S01]  /*1e070*/  LDL.LU R128, [R1+0xf10] ;  /* 0x000f100001807983 */ /* 0x000ee20000300800 */
[----:B------:R-:W-:Y:S02]  /*1e080*/  LOP3.LUT R9, R130, 0xffff, RZ, 0xc0, !PT ;  /* 0x0000ffff82097812 */ /* 0x000fe400078ec0ff */
[----:B------:R-:W-:-:S04]  /*1e090*/  LOP3.LUT R8, R131, 0xffff, RZ, 0xc0, !PT ;  /* 0x0000ffff83087812 */ /* 0x000fc800078ec0ff */
[----:B0-----:R-:W-:Y:S02]  /*1e0a0*/  PRMT R13, R9, 0x3340, R8 ;  /* 0x00003340090d7816 */ /* 0x001fe40000000008 */
[----:B--2---:R-:W-:Y:S02]  /*1e0b0*/  LOP3.LUT R9, R133, 0xffff, RZ, 0xc0, !PT ;  /* 0x0000ffff85097812 */ /* 0x004fe400078ec0ff */
[----:B------:R-:W2:Y:S01]  /*1e0c0*/  LDL.LU R133, [R1+0xf04] ;  /* 0x000f040001857983 */ /* 0x000ea20000300800 */
[----:B----4-:R-:W-:-:S03]  /*1e0d0*/  LOP3.LUT R8, R134, 0xffff, RZ, 0xc0, !PT ;  /* 0x0000ffff86087812 */ /* 0x010fc600078ec0ff */
[----:B------:R-:W4:Y:S01]  /*1e0e0*/  LDL.LU R134, [R1+0xef4] ;  /* 0x000ef40001867983 */ /* 0x000f220000300800 */
[----:B------:R-:W-:Y:S02]  /*1e0f0*/  LOP3.LUT R11, R127, 0xffff, RZ, 0xc0, !PT ;  /* 0x0000ffff7f0b7812 */ /* 0x000fe400078ec0ff */
[----:B------:R-:W-:Y:S01]  /*1e100*/  LOP3.LUT R250, R250, 0xffff, RZ, 0xc0, !PT ;  /* 0x0000fffffafa7812 */ /* 0x000fe200078ec0ff */
[----:B------:R-:W3:Y:S01]  /*1e110*/  LDL.LU R130, [R1+0xee4] ;  /* 0x000ee40001827983 */ /* 0x000ee20000300800 */
[----:B------:R-:W-:Y:S02]  /*1e120*/  PRMT R24, R11, 0x3340, R10 ;  /* 0x000033400b187816 */ /* 0x000fe4000000000a */
[----:B------:R-:W-:Y:S01]  /*1e130*/  LOP3.LUT R10, R132, 0xffff, RZ, 0xc0, !PT ;  /* 0x0000ffff840a7812 */ /* 0x000fe200078ec0ff */
[----:B------:R-:W3:Y:S01]  /*1e140*/  LDL.LU R131, [R1+0xed4] ;  /* 0x000ed40001837983 */ /* 0x000ee20000300800 */
[----:B------:R-:W-:Y:S02]  /*1e150*/  PRMT R11, R8, 0x3340, R250 ;  /* 0x00003340080b7816 */ /* 0x000fe400000000fa */
[----:B------:R-:W-:Y:S01]  /*1e160*/  PRMT R12, R10, 0x3340, R9 ;  /* 0x000033400a0c7816 */ /* 0x000fe20000000009 */
[----:B------:R-:W3:Y:S01]  /*1e170*/  LDL.LU R132, [R1+0xec4] ;  /* 0x000ec40001847983 */ /* 0x000ee20000300800 */
[----:B------:R-:W-:-:S02]  /*1e180*/  PRMT R8, R28, 0x5410, R29 ;  /* 0x000054101c087816 */ /* 0x000fc4000000001d */
[----:B------:R-:W-:Y:S02]  /*1e190*/  PRMT R9, R26, 0x5410, R27 ;  /* 0x000054101a097816 */ /* 0x000fe4000000001b */
[----:B------:R-:W-:Y:S02]  /*1e1a0*/  PRMT R10, R24, 0x5410, R13 ;  /* 0x00005410180a7816 */ /* 0x000fe4000000000d */
[----:B------:R-:W-:-:S05]  /*1e1b0*/  PRMT R11, R12, 0x5410, R11 ;  /* 0x000054100c0b7816 */ /* 0x000fca000000000b */
[----:B------:R2:W-:Y:S02]  /*1e1c0*/  STS.128 [R25+UR58+0x2000], R8 ;  /* 0x0020000819007988 */ /* 0x0005e40008000c3a */
[----:B--2---:R-:W-:Y:S02]  /*1e1d0*/  LOP3.LUT R10, R133, 0xffff, RZ, 0xc0, !PT ;  /* 0x0000ffff850a7812 */ /* 0x004fe400078ec0ff */
[----:B------:R-:W2:Y:S01]  /*1e1e0*/  LDL.LU R133, [R1+0xeb4] ;  /* 0x000eb40001857983 */ /* 0x000ea20000300800 */
[----:B----4-:R-:W-:-:S03]  /*1e1f0*/  LOP3.LUT R9, R134, 0xffff, RZ, 0xc0, !PT ;  /* 0x0000ffff86097812 */ /* 0x010fc600078ec0ff */
[----:B------:R-:W4:Y:S01]  /*1e200*/  LDL.LU R134, [R1+0xea0] ;  /* 0x000ea00001867983 */ /* 0x000f220000300800 */
[----:B---3--:R-:W-:Y:S02]  /*1e210*/  LOP3.LUT R11, R128, 0xffff, RZ, 0xc0, !PT ;  /* 0x0000ffff800b7812 */ /* 0x008fe400078ec0ff */
[----:B------:R-:W-:Y:S01]  /*1e220*/  LOP3.LUT R8, R130, 0xffff, RZ, 0xc0, !PT ;  /* 0x0000ffff82087812 */ /* 0x000fe200078ec0ff */
[----:B------:R-:W3:Y:S01]  /*1e230*/  LDL.LU R127, [R1+0xe90] ;  /* 0x000e9000017f7983 */ /* 0x000ee20000300800 */
[----:B------:R-:W-:Y:S02]  /*1e240*/  PRMT R27, R11, 0x3340, R10 ;  /* 0x000033400b1b7816 */ /* 0x000fe4000000000a */
[----:B------:R-:W-:Y:S01]  /*1e250*/  LOP3.LUT R11, R131, 0xffff, RZ, 0xc0, !PT ;  /* 0x0000ffff830b7812 */ /* 0x000fe200078ec0ff */
[----:B------:R-:W3:Y:S01]  /*1e260*/  LDL.LU R128, [R1+0xe80] ;  /* 0x000e800001807983 */ /* 0x000ee20000300800 */
[----:B------:R-:W-:-:S03]  /*1e270*/  PRMT R28, R9, 0x3340, R8 ;  /* 0x00003340091c7816 */ /* 0x000fc60000000008 */
[----:B------:R-:W3:Y:S01]  /*1e280*/  LDL.LU R130, [R1+0xe58] ;  /* 0x000e580001827983 */ /* 0x000ee20000300800 */
[----:B------:R-:W-:-:S03]  /*1e290*/  LOP3.LUT R10, R132, 0xffff, RZ, 0xc0, !PT ;  /* 0x0000ffff840a7812 */ /* 0x000fc600078ec0ff */
[----:B------:R-:W3:Y:S04]  /*1e2a0*/  LDL.LU R131, [R1+0xe48] ;  /* 0x000e480001837983 */ /* 0x000ee80000300800 */
        /* <DEDUP_REMOVED lines=8> */
[----:B------:R-:W-:Y:S01]  /*1e330*/  LOP3.LUT R9, R130, 0xffff, RZ, 0xc0, !PT ;  /* 0x0000ffff82097812 */ /* 0x000fe200078ec0ff */
[----:B------:R-:W3:Y:S01]  /*1e340*/  LDL.LU R127, [R1+0xf14] ;  /* 0x000f1400017f7983 */ /* 0x000ee20000300800 */
[----:B------:R-:W-:Y:S02]  /*1e350*/  LOP3.LUT R8, R131, 0xffff, RZ, 0xc0, !PT ;  /* 0x0000ffff83087812 */ /* 0x000fe400078ec0ff */
[----:B------:R-:W-:-:S02]  /*1e360*/  LOP3.LUT R10, R128, 0xffff, RZ, 0xc0, !PT ;  /* 0x0000ffff800a7812 */ /* 0x000fc400078ec0ff */
[----:B------:R-:W-:Y:S01]  /*1e370*/  PRMT R13, R9, 0x3340, R8 ;  /* 0x00003340090d7816 */ /* 0x000fe20000000008 */
[----:B------:R-:W3:Y:S01]  /*1e380*/  LDL.LU R128, [R1+0xf08] ;  /* 0x000f080001807983 */ /* 0x000ee20000300800 */
[----:B----4-:R-:W-:-:S03]  /*1e390*/  LOP3.LUT R8, R134, 0xffff, RZ, 0xc0, !PT ;  /* 0x0000ffff86087812 */ /* 0x010fc600078ec0ff */
[----:B------:R-:W4:Y:S01]  /*1e3a0*/  LDL.LU R134, [R1+0xefc] ;  /* 0x000efc0001867983 */ /* 0x000f220000300800 */
[----:B------:R-:W-:Y:S02]  /*1e3b0*/  PRMT R250, R11, 0x3340, R10 ;  /* 0x000033400bfa7816 */ /* 0x000fe4000000000a */
[----:B------:R-:W-:Y:S01]  /*1e3c0*/  LOP3.LUT R10, R132, 0xffff, RZ, 0xc0, !PT ;  /* 0x0000ffff840a7812 */ /* 0x000fe200078ec0ff */
[----:B------:R-:W3:Y:S01]  /*1e3d0*/  LDL.LU R130, [R1+0xee8] ;  /* 0x000ee80001827983 */ /* 0x000ee20000300800 */
[----:B--2---:R-:W-:Y:S02]  /*1e3e0*/  LOP3.LUT R9, R133, 0xffff, RZ, 0xc0, !PT ;  /* 0x0000ffff85097812 */ /* 0x004fe400078ec0ff */
[----:B------:R-:W-:Y:S01]  /*1e3f0*/  LOP3.LUT R252, R252, 0xffff, RZ, 0xc0, !PT ;  /* 0x0000fffffcfc7812 */ /* 0x000fe200078ec0ff */
[----:B------:R-:W2:Y:S01]  /*1e400*/  LDL.LU R131, [R1+0xed8] ;  /* 0x000ed80001837983 */ /* 0x000ea20000300800 */
[----:B------:R-:W-:Y:S02]  /*1e410*/  PRMT R12, R10, 0x3340, R9 ;  /* 0x000033400a0c7816 */ /* 0x000fe40000000009 */
[----:B------:R-:W-:Y:S01]  /*1e420*/  PRMT R11, R8, 0x3340, R252 ;  /* 0x00003340080b7816 */ /* 0x000fe200000000fc */
[----:B------:R-:W2:Y:S01]  /*1e430*/  LDL.LU R132, [R1+0xec8] ;  /* 0x000ec80001847983 */ /* 0x000ea20000300800 */
[----:B------:R-:W-:-:S02]  /*1e440*/  PRMT R8, R27, 0x5410, R28 ;  /* 0x000054101b087816 */ /* 0x000fc4000000001c */
[----:B------:R-:W-:Y:S01]  /*1e450*/  PRMT R9, R24, 0x5410, R26 ;  /* 0x0000541018097816 */ /* 0x000fe2000000001a */
[----:B------:R-:W2:Y:S01]  /*1e460*/  LDL.LU R133, [R1+0xeb8] ;  /* 0x000eb80001857983 */ /* 0x000ea20000300800 */
[----:B------:R-:W-:Y:S02]  /*1e470*/  PRMT R10, R250, 0x5410, R13 ;  /* 0x00005410fa0a7816 */ /* 0x000fe4000000000d */
[----:B------:R-:W-:-:S05]  /*1e480*/  PRMT R11, R12, 0x5410, R11 ;  /* 0x000054100c0b7816 */ /* 0x000fca000000000b */
[----:B------:R4:W-:Y:S02]  /*1e490*/  STS.128 [R25+UR58+0x4000], R8 ;  /* 0x0040000819007988 */ /* 0x0009e40008000c3a */
[----:B----4-:R-:W-:Y:S02]  /*1e4a0*/  LOP3.LUT R9, R134, 0xffff, RZ, 0xc0, !PT ;  /* 0x0000ffff86097812 */ /* 0x010fe400078ec0ff */
[----:B------:R-:W4:Y:S01]  /*1e4b0*/  LDL.LU R134, [R1+0xea8] ;  /* 0x000ea80001867983 */ /* 0x000f220000300800 */
[----:B---3--:R-:W-:Y:S02]  /*1e4c0*/  LOP3.LUT R11, R127, 0xffff, RZ, 0xc0, !PT ;  /* 0x0000ffff7f0b7812 */ /* 0x008fe400078ec0ff */
[----:B------:R-:W-:Y:S01]  /*1e4d0*/  LOP3.LUT R10, R128, 0xffff, RZ, 0xc0, !PT ;  /* 0x0000ffff800a7812 */ /* 0x000fe200078ec0ff */
[----:B------:R-:W3:Y:S01]  /*1e4e0*/  LDL.LU R126, [R1+0xe98] ;  /* 0x000e9800017e7983 */ /* 0x000ee20000300800 */
[----:B------:R-:W-:-:S03]  /*1e4f0*/  LOP3.LUT R8, R130, 0xffff, RZ, 0xc0, !PT ;  /* 0x0000ffff82087812 */ /* 0x000fc600078ec0ff */
[----:B------:R-:W3:Y:S01]  /*1e500*/  LDL.LU R127, [R1+0xe84] ;  /* 0x000e8400017f7983 */ /* 0x000ee20000300800 */
[----:B------:R-:W-:Y:S02]  /*1e510*/  PRMT R26, R11, 0x3340, R10 ;  /* 0x000033400b1a7816 */ /* 0x000fe4000000000a */
[----:B------:R-:W-:Y:S01]  /*1e520*/  PRMT R27, R9, 0x3340, R8 ;  /* 0x00003340091b7816 */ /* 0x000fe20000000008 */
[----:B------:R-:W3:Y:S01]  /*1e530*/  LDL.LU R128, [R1+0xe5c] ;  /* 0x000e5c0001807983 */ /* 0x000ee20000300800 */
[----:B--2---:R-:W-:-:S03]  /*1e540*/  LOP3.LUT R11, R131, 0xffff, RZ, 0xc0, !PT ;  /* 0x0000ffff830b7812 */ /* 0x004fc600078ec0ff */
[----:B------:R-:W2:Y:S04]  /*1e550*/  LDL.LU R130, [R1+0xe4c] ;  /* 0x000e4c0001827983 */ /* 0x000ea80000300800 */
[----:B------:R-:W2:Y:S01]  /*1e560*/  LDL.LU R131, [R1+0xe38] ;  /* 0x000e380001837983 */ /* 0x000ea20000300800 */
[----:B----4-:R-:W-:-:S03]  /*1e570*/  LOP3.LUT R8, R134, 0xffff, RZ, 0xc0, !PT ;  /* 0x0000ffff86087812 */ /* 0x010fc600078ec0ff */
[----:B------:R-:W4:Y:S01]  /*1e580*/  LDL.LU R134, [R1+0xe2c] ;  /* 0x000e2c0001867983 */ /* 0x000f220000300800 */
[----:B------:R-:W-:Y:S02]  /*1e590*/  LOP3.LUT R10, R132, 0xffff, RZ, 0xc0, !PT ;  /* 0x0000ffff840a7812 */ /* 0x000fe400078ec0ff */
[----:B------:R-:W-:Y:S01]  /*1e5a0*/  LOP3.LUT R9, R133, 0xffff, RZ, 0xc0, !PT ;  /* 0x0000ffff85097812 */ /* 0x000fe200078ec0ff */
[----:B------:R-:W2:Y:S04]  /*1e5b0*/  LDL.LU R132, [R1+0xe20] ;  /* 0x000e200001847983 */ /* 0x000ea80000300800 */
[----:B------:R-:W2:Y:S01]  /*1e5c0*/  LDL.LU R133, [R1+0xe04] ;  /* 0x000e040001857983 */ /* 0x000ea20000300800 */
[----:B------:R-:W-:Y:S02]  /*1e5d0*/  PRMT R24, R11, 0x3340, R10 ;  /* 0x000033400b187816 */ /* 0x000fe4000000000a */
[----:B---3--:R-:W-:-:S02]  /*1e5e0*/  LOP3.LUT R11, R126, 0xffff, RZ, 0xc0, !PT ;  /* 0x0000ffff7e0b7812 */ /* 0x008fc400078ec0ff */
[----:B------:R-:W-:-:S04]  /*1e5f0*/  LOP3.LUT R10, R127, 0xffff, RZ, 0xc0, !PT ;  /* 0x0000ffff7f0a7812 */ /* 0x000fc800078ec0ff */
[----:B------:R-:W-:Y:S02]  /*1e600*/  PRMT R250, R11, 0x3340, R10 ;  /* 0x000033400bfa7816 */ /* 0x000fe4000000000a */
[----:B------:R-:W-:Y:S02]  /*1e610*/  PRMT R252, R9, 0x3340, R8 ;  /* 0x0000334009fc7816 */ /* 0x000fe40000000008 */
[----:B----4-:R-:W-:Y:S02]  /*1e620*/  LOP3.LUT R10, R134, 0xffff, RZ, 0xc0, !PT ;  /* 0x0000ffff860a7812 */ /* 0x010fe400078ec0ff */
[----:B------:R-:W3:Y:S01]  /*1e630*/  LDL.LU R134, [R1+0xe08] ;  /* 0x000e080001867983 */ /* 0x000ee20000300800 */
[----:B------:R-:W-:Y:S02]  /*1e640*/  LOP3.LUT R9, R128, 0xffff, RZ, 0xc0, !PT ;  /* 0x0000ffff80097812 */ /* 0x000fe400078ec0ff */
[----:B--2---:R-:W-:Y:S02]  /*1e650*/  LOP3.LUT R8, R130, 0xffff, RZ, 0xc0, !PT ;  /* 0x0000ffff82087812 */ /* 0x004fe400078ec0ff */
[----:B------:R-:W-:-:S02]  /*1e660*/  LOP3.LUT R11, R131, 0xffff, RZ, 0xc0, !PT ;  /* 0x0000ffff830b7812 */ /* 0x000fc400078ec0ff */
[----:B------:R-:W-:Y:S02]  /*1e670*/  PRMT R13, R9, 0x3340, R8 ;  /* 0x00003340090d7816 */ /* 0x000fe40000000008 */
[----:B------:R-:W-:Y:S02]  /*1e680*/  LOP3.LUT R9, R132, 0xffff, RZ, 0xc0, !PT ;  /* 0x0000ffff84097812 */ /* 0x000fe400078ec0ff */
[----:B------:R-:W-:Y:S02]  /*1e690*/  LOP3.LUT R8, R133, 0xffff, RZ, 0xc0, !PT ;  /* 0x0000ffff85087812 */ /* 0x000fe400078ec0ff */
[----:B------:R-:W-:Y:S02]  /*1e6a0*/  PRMT R12, R11, 0x3340, R10 ;  /* 0x000033400b0c7816 */ /* 0x000fe4000000000a */
[----:B------:R-:W-:Y:S02]  /*1e6b0*/  PRMT R11, R9, 0x3340, R8 ;  /* 0x00003340090b7816 */ /* 0x000fe40000000008 */
[----:B------:R-:W-:-:S02]  /*1e6c0*/  PRMT R8, R26, 0x5410, R27 ;  /* 0x000054101a087816 */ /* 0x000fc4000000001b */
[----:B------:R-:W-:Y:S02]  /*1e6d0*/  PRMT R9, R24, 0x5410, R252 ;  /* 0x0000541018097816 */ /* 0x000fe400000000fc */
[----:B------:R-:W-:Y:S01]  /*1e6e0*/  PRMT R10, R250, 0x5410, R13 ;  /* 0x00005410fa0a7816 */ /* 0x000fe2000000000d */
[----:B------:R-:W2:Y:S01]  /*1e6f0*/  LDL R24, [R1+0xf20] ;  /* 0x000f200001187983 */ /* 0x000ea20000100800 */
[----:B------:R-:W-:-:S05]  /*1e700*/  PRMT R11, R12, 0x5410, R11 ;  /* 0x000054100c0b7816 */ /* 0x000fca000000000b */
[----:B------:R3:W-:Y:S02]  /*1e710*/  STS.128 [R25+UR58+0x6000], R8 ;  /* 0x0060000819007988 */ /* 0x0007e40008000c3a */
[----:B---3--:R-:W-:Y:S02]  /*1e720*/  LOP3.LUT R8, R134, 0xffff, RZ, 0xc0, !PT ;  /* 0x0000ffff86087812 */ /* 0x008fe400078ec0ff */
[----:B------:R-:W3:Y:S01]  /*1e730*/  LDL.LU R134, [R1+0xe0c] ;  /* 0x000e0c0001867983 */ /* 0x000ee20000300800 */
[----:B------:R-:W-:Y:S02]  /*1e740*/  LOP3.LUT R195, R195, 0xffff, RZ, 0xc0, !PT ;  /* 0x0000ffffc3c37812 */ /* 0x000fe400078ec0ff */
[----:B------:R-:W-:Y:S02]  /*1e750*/  LOP3.LUT R188, R188, 0xffff, RZ, 0xc0, !PT ;  /* 0x0000ffffbcbc7812 */ /* 0x000fe400078ec0ff */
[----:B------:R-:W-:Y:S02]  /*1e760*/  LOP3.LUT R182, R182, 0xffff, RZ, 0xc0, !PT ;  /* 0x0000ffffb6b67812 */ /* 0x000fe400078ec0ff */
[----:B------:R-:W-:-:S02]  /*1e770*/  LOP3.LUT R7, R7, 0xffff, RZ, 0xc0, !PT ;  /* 0x0000ffff07077812 */ /* 0x000fc400078ec0ff */
[----:B------:R-:W-:Y:S02]  /*1e780*/  PRMT R11, R195, 0x3340, R188 ;  /* 0x00003340c30b7816 */ /* 0x000fe400000000bc */
[----:B------:R-:W-:-:S04]  /*1e790*/  PRMT R7, R182, 0x3340, R7 ;  /* 0x00003340b6077816 */ /* 0x000fc80000000007 */
[----:B------:R-:W-:Y:S02]  /*1e7a0*/  PRMT R11, R11, 0x5410, R7 ;  /* 0x000054100b0b7816 */ /* 0x000fe40000000007 */
[----:B------:R-:W-:Y:S02]  /*1e7b0*/  LOP3.LUT R248, R248, 0xffff, RZ, 0xc0, !PT ;  /* 0x0000fffff8f87812 */ /* 0x000fe400078ec0ff */
[----:B---3--:R-:W-:Y:S02]  /*1e7c0*/  LOP3.LUT R7, R134, 0xffff, RZ, 0xc0, !PT ;  /* 0x0000ffff86077812 */ /* 0x008fe400078ec0ff */
[----:B------:R-:W3:Y:S01]  /*1e7d0*/  LDL.LU R134, [R1+0xe14] ;  /* 0x000e140001867983 */ /* 0x000ee20000300800 */
[----:B------:R-:W-:Y:S02]  /*1e7e0*/  LOP3.LUT R244, R244, 0xffff, RZ, 0xc0, !PT ;  /* 0x0000fffff4f47812 */ /* 0x000fe400078ec0ff */
[----:B------:R-:W-:Y:S02]  /*1e7f0*/  LOP3.LUT R240, R240, 0xffff, RZ, 0xc0, !PT ;  /* 0x0000fffff0f07812 */ /* 0x000fe400078ec0ff */
[----:B------:R-:W-:-:S02]  /*1e800*/  LOP3.LUT R236, R236, 0xffff, RZ, 0xc0, !PT ;  /* 0x0000ffffecec7812 */ /* 0x000fc400078ec0ff */
[----:B------:R-:W-:Y:S02]  /*1e810*/  LOP3.LUT R232, R232, 0xffff, RZ, 0xc0, !PT ;  /* 0x0000ffffe8e87812 */ /* 0x000fe400078ec0ff */
[----:B------:R-:W-:Y:S02]  /*1e820*/  LOP3.LUT R227, R227, 0xffff, RZ, 0xc0, !PT ;  /* 0x0000ffffe3e37812 */ /* 0x000fe400078ec0ff */
[----:B------:R-:W-:Y:S02]  /*1e830*/  LOP3.LUT R221, R221, 0xffff, RZ, 0xc0, !PT ;  /* 0x0000ffffdddd7812 */ /* 0x000fe400078ec0ff */
[----:B------:R-:W-:Y:S02]  /*1e840*/  LOP3.LUT R216, R216, 0xffff, RZ, 0xc0, !PT ;  /* 0x0000ffffd8d87812 */ /* 0x000fe400078ec0ff */
[----:B------:R-:W-:Y:S02]  /*1e850*/  LOP3.LUT R211, R211, 0xffff, RZ, 0xc0, !PT ;  /* 0x0000ffffd3d37812 */ /* 0x000fe400078ec0ff */
[----:B------:R-:W-:-:S02]  /*1e860*/  LOP3.LUT R205, R205, 0xffff, RZ, 0xc0, !PT ;  /* 0x0000ffffcdcd7812 */ /* 0x000fc400078ec0ff */
[----:B------:R-:W-:Y:S02]  /*1e870*/  LOP3.LUT R201, R201, 0xffff, RZ, 0xc0, !PT ;  /* 0x0000ffffc9c97812 */ /* 0x000fe400078ec0ff */
[----:B------:R-:W-:Y:S02]  /*1e880*/  PRMT R248, R8, 0x3340, R248 ;  /* 0x0000334008f87816 */ /* 0x000fe400000000f8 */
[----:B------:R-:W-:Y:S02]  /*1e890*/  PRMT R8, R244, 0x3340, R240 ;  /* 0x00003340f4087816 */ /* 0x000fe400000000f0 */
[----:B------:R-:W-:Y:S02]  /*1e8a0*/  PRMT R232, R236, 0x3340, R232 ;  /* 0x00003340ece87816 */ /* 0x000fe400000000e8 */
[----:B------:R-:W-:Y:S02]  /*1e8b0*/  PRMT R9, R227, 0x3340, R221 ;  /* 0x00003340e3097816 */ /* 0x000fe400000000dd */
[----:B------:R-:W-:-:S02]  /*1e8c0*/  PRMT R211, R216, 0x3340, R211 ;  /* 0x00003340d8d37816 */ /* 0x000fc400000000d3 */
[----:B------:R-:W-:Y:S02]  /*1e8d0*/  PRMT R10, R205, 0x3340, R201 ;  /* 0x00003340cd0a7816 */ /* 0x000fe400000000c9 */
[----:B------:R-:W-:Y:S02]  /*1e8e0*/  PRMT R8, R248, 0x5410, R8 ;  /* 0x00005410f8087816 */ /* 0x000fe40000000008 */
[----:B------:R-:W-:Y:S02]  /*1e8f0*/  PRMT R9, R232, 0x5410, R9 ;  /* 0x00005410e8097816 */ /* 0x000fe40000000009 */
[----:B------:R-:W-:Y:S02]  /*1e900*/  PRMT R10, R211, 0x5410, R10 ;  /* 0x00005410d30a7816 */ /* 0x000fe4000000000a */
[----:B------:R-:W-:Y:S02]  /*1e910*/  LOP3.LUT R249, R249, 0xffff, RZ, 0xc0, !PT ;  /* 0x0000fffff9f97812 */ /* 0x000fe400078ec0ff */
[----:B------:R-:W-:-:S02]  /*1e920*/  LOP3.LUT R245, R245, 0xffff, RZ, 0xc0, !PT ;  /* 0x0000fffff5f57812 */ /* 0x000fc400078ec0ff */
[----:B------:R-:W-:Y:S01]  /*1e930*/  LOP3.LUT R241, R241, 0xffff, RZ, 0xc0, !PT ;  /* 0x0000fffff1f17812 */ /* 0x000fe200078ec0ff */
[----:B--2---:R0:W-:Y:S01]  /*1e940*/  STS.128 [R24+UR58], R8 ;  /* 0x0000000818007988 */ /* 0x0041e20008000c3a */
[----:B------:R-:W-:Y:S02]  /*1e950*/  PRMT R7, R7, 0x3340, R249 ;  /* 0x0000334007077816 */ /* 0x000fe400000000f9 */
[----:B0-----:R-:W-:-:S04]  /*1e960*/  PRMT R8, R245, 0x3340, R241 ;  /* 0x00003340f5087816 */ /* 0x001fc800000000f1 */
[----:B------:R-:W-:Y:S02]  /*1e970*/  PRMT R8, R7, 0x5410, R8 ;  /* 0x0000541007087816 */ /* 0x000fe40000000008 */
[----:B---3--:R-:W-:Y:S02]  /*1e980*/  LOP3.LUT R7, R134, 0xffff, RZ, 0xc0, !PT ;  /* 0x0000ffff86077812 */ /* 0x008fe400078ec0ff */
[----:B------:R-:W2:Y:S01]  /*1e990*/  LDL.LU R134, [R1+0xe1c] ;  /* 0x000e1c0001867983 */ /* 0x000ea20000300800 */
[----:B------:R-:W0:Y:S01]  /*1e9a0*/  S2R R25, SR_TID.X ;  /* 0x0000000000197919 */ /* 0x000e220000002100 */
        /* <DEDUP_REMOVED lines=10> */
[----:B------:R-:W-:Y:S02]  /*1ea50*/  LOP3.LUT R184, R184, 0xffff, RZ, 0xc0, !PT ;  /* 0x0000ffffb8b87812 */ /* 0x000fe400078ec0ff */
[----:B------:R-:W-:Y:S02]  /*1ea60*/  LOP3.LUT R176, R176, 0xffff, RZ, 0xc0, !PT ;  /* 0x0000ffffb0b07812 */ /* 0x000fe400078ec0ff */
[----:B------:R-:W-:Y:S02]  /*1ea70*/  PRMT R233, R237, 0x3340, R233 ;  /* 0x00003340ede97816 */ /* 0x000fe400000000e9 */
[----:B------:R-:W-:Y:S02]  /*1ea80*/  PRMT R9, R228, 0x3340, R222 ;  /* 0x00003340e4097816 */ /* 0x000fe400000000de */
[----:B------:R-:W-:-:S02]  /*1ea90*/  PRMT R212, R217, 0x3340, R212 ;  /* 0x00003340d9d47816 */ /* 0x000fc400000000d4 */
[----:B------:R-:W-:Y:S02]  /*1eaa0*/  PRMT R10, R207, 0x3340, R202 ;  /* 0x00003340cf0a7816 */ /* 0x000fe400000000ca */
[----:B------:R-:W-:Y:S02]  /*1eab0*/  PRMT R190, R196, 0x3340, R190 ;  /* 0x00003340c4be7816 */ /* 0x000fe400000000be */
[----:B------:R-:W-:Y:S02]  /*1eac0*/  PRMT R11, R184, 0x3340, R176 ;  /* 0x00003340b80b7816 */ /* 0x000fe400000000b0 */
[----:B------:R-:W-:Y:S02]  /*1ead0*/  PRMT R9, R233, 0x5410, R9 ;  /* 0x00005410e9097816 */ /* 0x000fe40000000009 */
[----:B------:R-:W-:Y:S02]  /*1eae0*/  PRMT R10, R212, 0x5410, R10 ;  /* 0x00005410d40a7816 */ /* 0x000fe4000000000a */
[----:B------:R-:W-:-:S02]  /*1eaf0*/  PRMT R11, R190, 0x5410, R11 ;  /* 0x00005410be0b7816 */ /* 0x000fc4000000000b */
        /* <DEDUP_REMOVED lines=14> */
[----:B------:R-:W-:Y:S01]  /*1ebe0*/  LOP3.LUT R178, R178, 0xffff, RZ, 0xc0, !PT ;  /* 0x0000ffffb2b27812 */ /* 0x000fe200078ec0ff */
[----:B------:R1:W-:Y:S01]  /*1ebf0*/  STS.128 [R24+UR58+0x2000], R8 ;  /* 0x0020000818007988 */ /* 0x0003e20008000c3a */
[----:B------:R-:W-:Y:S02]  /*1ec00*/  PRMT R7, R7, 0x3340, R251 ;  /* 0x0000334007077816 */ /* 0x000fe400000000fb */
[----:B------:R-:W-:Y:S02]  /*1ec10*/  PRMT R234, R238, 0x3340, R234 ;  /* 0x00003340eeea7816 */ /* 0x000fe400000000ea */
[----:B------:R-:W-:-:S02]  /*1ec20*/  PRMT R213, R219, 0x3340, R213 ;  /* 0x00003340dbd57816 */ /* 0x000fc400000000d5 */
[----:B------:R-:W-:Y:S02]  /*1ec30*/  PRMT R192, R198, 0x3340, R192 ;  /* 0x00003340c6c07816 */ /* 0x000fe400000000c0 */
[----:B0-----:R-:W-:Y:S02]  /*1ec40*/  LOP3.LUT R25, R25, 0x3f, RZ, 0xc0, !PT ;  /* 0x0000003f19197812 */ /* 0x001fe400078ec0ff */
[----:B-1----:R-:W-:Y:S02]  /*1ec50*/  PRMT R8, R246, 0x3340, R242 ;  /* 0x00003340f6087816 */ /* 0x002fe400000000f2 */
[----:B------:R-:W-:Y:S02]  /*1ec60*/  PRMT R9, R229, 0x3340, R224 ;  /* 0x00003340e5097816 */ /* 0x000fe400000000e0 */
[----:B------:R-:W-:Y:S02]  /*1ec70*/  PRMT R10, R208, 0x3340, R203 ;  /* 0x00003340d00a7816 */ /* 0x000fe400000000cb */
[----:B------:R-:W-:-:S02]  /*1ec80*/  PRMT R11, R187, 0x3340, R178 ;  /* 0x00003340bb0b7816 */ /* 0x000fc400000000b2 */
[----:B------:R-:W-:Y:S02]  /*1ec90*/  PRMT R8, R7, 0x5410, R8 ;  /* 0x0000541007087816 */ /* 0x000fe40000000008 */
[----:B------:R-:W-:Y:S02]  /*1eca0*/  PRMT R9, R234, 0x5410, R9 ;  /* 0x00005410ea097816 */ /* 0x000fe40000000009 */
[----:B------:R-:W-:Y:S02]  /*1ecb0*/  PRMT R10, R213, 0x5410, R10 ;  /* 0x00005410d50a7816 */ /* 0x000fe4000000000a */
[----:B------:R-:W-:Y:S02]  /*1ecc0*/  PRMT R11, R192, 0x5410, R11 ;  /* 0x00005410c00b7816 */ /* 0x000fe4000000000b */
[----:B------:R-:W-:Y:S02]  /*1ecd0*/  ISETP.GE.AND P0, PT, R25, R6, PT ;  /* 0x000000061900720c */ /* 0x000fe40003f06270 */
[----:B------:R-:W-:-:S02]  /*1ece0*/  LOP3.LUT R6, R4, 0xffff, RZ, 0xc0, !PT ;  /* 0x0000ffff04067812 */ /* 0x000fc400078ec0ff */
[----:B------:R-:W3:Y:S01]  /*1ecf0*/  LDL.LU R4, [R1+0x2a28] ;  /* 0x002a280001047983 */ /* 0x000ee20000300800 */
[----:B------:R-:W-:Y:S02]  /*1ed00*/  LOP3.LUT R247, R247, 0xffff, RZ, 0xc0, !PT ;  /* 0x0000fffff7f77812 */ /* 0x000fe400078ec0ff */
[----:B------:R-:W-:Y:S01]  /*1ed10*/  LOP3.LUT R243, R243, 0xffff, RZ, 0xc0, !PT ;  /* 0x0000fffff3f37812 */ /* 0x000fe200078ec0ff */
[----:B------:R-:W4:Y:S01]  /*1ed20*/  LDL.LU R51, [R1+0x1060] ;  /* 0x0010600001337983 */ /* 0x000f220000300800 */
[----:B------:R-:W-:Y:S02]  /*1ed30*/  LOP3.LUT R239, R239, 0xffff, RZ, 0xc0, !PT ;  /* 0x0000ffffefef7812 */ /* 0x000fe400078ec0ff */
[----:B------:R-:W-:Y:S01]  /*1ed40*/  LOP3.LUT R235, R235, 0xffff, RZ, 0xc0, !PT ;  /* 0x0000ffffebeb7812 */ /* 0x000fe200078ec0ff */
[----:B------:R-:W4:Y:S01]  /*1ed50*/  LDL.LU R26, [R1+0x105c] ;  /* 0x00105c00011a7983 */ /* 0x000f220000300800 */
        /* <DEDUP_REMOVED lines=9> */
[----:B------:R-:W-:Y:S01]  /*1edf0*/  LOP3.LUT R180, R180, 0xffff, RZ, 0xc0, !PT ;  /* 0x0000ffffb4b47812 */ /* 0x000fe200078ec0ff */
[----:B------:R0:W-:Y:S01]  /*1ee00*/  STS.128 [R24+UR58+0x4000], R8 ;  /* 0x0040000818007988 */ /* 0x0001e20008000c3a */
[----:B------:R-:W-:Y:S02]  /*1ee10*/  PRMT R235, R239, 0x3340, R235 ;  /* 0x00003340efeb7816 */ /* 0x000fe400000000eb */
[----:B------:R-:W-:Y:S01]  /*1ee20*/  PRMT R214, R220, 0x3340, R214 ;  /* 0x00003340dcd67816 */ /* 0x000fe200000000d6 */
[----:B------:R-:W4:Y:S01]  /*1ee30*/  LDL R25, [R1+0x1c34] ;  /* 0x001c340001197983 */ /* 0x000f220000100800 */
[----:B------:R-:W-:Y:S02]  /*1ee40*/  PRMT R194, R200, 0x3340, R194 ;  /* 0x00003340c8c27816 */ /* 0x000fe400000000c2 */
[----:B------:R-:W-:Y:S01]  /*1ee50*/  PRMT R52, RZ, 0x7610, R52 ;  /* 0x00007610ff347816 */ /* 0x000fe20000000034 */
[----:B------:R-:W4:Y:S04]  /*1ee60*/  LDL R28, [R1+0x1c18] ;  /* 0x001c1800011c7983 */ /* 0x000f280000100800 */
[----:B------:R-:W4:Y:S01]  /*1ee70*/  LDL R27, [R1+0x1c1c] ;  /* 0x001c1c00011b7983 */ /* 0x000f220000100800 */
[----:B0-----:R-:W-:-:S02]  /*1ee80*/  PRMT R8, R247, 0x3340, R243 ;  /* 0x00003340f7087816 */ /* 0x001fc400000000f3 */
[----:B------:R-:W-:Y:S02]  /*1ee90*/  PRMT R9, R230, 0x3340, R226 ;  /* 0x00003340e6097816 */ /* 0x000fe400000000e2 */
[----:B------:R-:W-:Y:S02]  /*1eea0*/  PRMT R10, R210, 0x3340, R204 ;  /* 0x00003340d20a7816 */ /* 0x000fe400000000cc */
[----:B------:R-:W-:Y:S02]  /*1eeb0*/  PRMT R11, R186, 0x3340, R180 ;  /* 0x00003340ba0b7816 */ /* 0x000fe400000000b4 */
[----:B------:R-:W-:Y:S02]  /*1eec0*/  PRMT R9, R235, 0x5410, R9 ;  /* 0x00005410eb097816 */ /* 0x000fe40000000009 */
[----:B------:R-:W-:Y:S02]  /*1eed0*/  PRMT R10, R214, 0x5410, R10 ;  /* 0x00005410d60a7816 */ /* 0x000fe4000000000a */
[----:B------:R-:W-:-:S02]  /*1eee0*/  PRMT R11, R194, 0x5410, R11 ;  /* 0x00005410c20b7816 */ /* 0x000fc4000000000b */
[----:B--2---:R-:W-:-:S04]  /*1eef0*/  LOP3.LUT R7, R134, 0xffff, RZ, 0xc0, !PT ;  /* 0x0000ffff86077812 */ /* 0x004fc800078ec0ff */
[----:B------:R-:W-:-:S04]  /*1ef00*/  PRMT R6, R7, 0x3340, R6 ;  /* 0x0000334007067816 */ /* 0x000fc80000000006 */
[----:B------:R-:W-:-:S05]  /*1ef10*/  PRMT R8, R6, 0x5410, R8 ;  /* 0x0000541006087816 */ /* 0x000fca0000000008 */
[----:B------:R0:W-:Y:S04]  /*1ef20*/  STS.128 [R24+UR58+0x6000], R8 ;  /* 0x0060000818007988 */ /* 0x0001e80008000c3a */
[----:B0-----:R-:W2:Y:S01]  /*1ef30*/  LDL R24, [R1+0x1c38] ;  /* 0x001c380001187983 */ /* 0x001ea20000100800 */
[----:B------:R-:W-:Y:S02]  /*1ef40*/  IMAD.MOV.U32 R134, RZ, RZ, R135 ;  /* 0x000000ffff867224 */ /* 0x000fe400078e0087 */
[----:B------:R-:W-:Y:S02]  /*1ef50*/  IMAD.MOV.U32 R135, RZ, RZ, R139 ;  /* 0x000000ffff877224 */ /* 0x000fe400078e008b */
[----:B------:R-:W-:Y:S02]  /*1ef60*/  IMAD.MOV.U32 R139, RZ, RZ, R151 ;  /* 0x000000ffff8b7224 */ /* 0x000fe400078e0097 */
[----:B---3--:R-:W-:-:S02]  /*1ef70*/  IMAD.MOV.U32 R151, RZ, RZ, R4 ;  /* 0x000000ffff977224 */ /* 0x008fc400078e0004 */
[----:B------:R-:W3:Y:S01]  /*1ef80*/  LDL.LU R4, [R1+0x10f4] ;  /* 0x0010f40001047983 */ /* 0x000ee20000300800 */
[----:B----4-:R-:W-:Y:S02]  /*1ef90*/  @!P0 IMAD.MOV.U32 R6, RZ, RZ, R51 ;  /* 0x000000ffff068224 */ /* 0x010fe400078e0033 */
[----:B------:R-:W-:Y:S01]  /*1efa0*/  @!P0 IMAD.MOV.U32 R7, RZ, RZ, R26 ;  /* 0x000000ffff078224 */ /* 0x000fe200078e001a */
[----:B------:R-:W-:Y:S04]  /*1efb0*/  STL [R1+0x23fc], R51 ;  /* 0x0023fc3301007387 */ /* 0x000fe80000100800 */
[----:B------:R0:W4:Y:S04]  /*1efc0*/  @!P0 LDG.E.U8 R52, desc[UR56][R6.64] ;  /* 0x0000003806348981 */ /* 0x000128000c1e1100 */
[----:B------:R1:W-:Y:S01]  /*1efd0*/  STL [R1+0x23f8], R26 ;  /* 0x0023f81a01007387 */ /* 0x0003e20000100800 */
[----:B------:R-:W-:-:S03]  /*1efe0*/  PRMT R72, RZ, 0x7610, R72 ;  /* 0x00007610ff487816 */ /* 0x000fc60000000048 */
[----:B------:R-:W3:Y:S04]  /*1eff0*/  LDL R11, [R1+0x13f4] ;  /* 0x0013f400010b7983 */ /* 0x000ee80000100800 */
[----:B------:R-:W4:Y:S01]  /*1f000*/  LDL R10, [R1+0x13f8] ;  /* 0x0013f800010a7983 */ /* 0x000f220000100800 */
[----:B------:R-:W-:-:S03]  /*1f010*/  PRMT R71, RZ, 0x7610, R71 ;  /* 0x00007610ff477816 */ /* 0x000fc60000000047 */
[----:B------:R-:W3:Y:S01]  /*1f020*/  LDL R9, [R1+0x13d4] ;  /* 0x0013d40001097983 */ /* 0x000ee20000100800 */
[----:B0-----:R-:W-:-:S03]  /*1f030*/  @!P0 IMAD.MOV.U32 R7, RZ, RZ, R25 ;  /* 0x000000ffff078224 */ /* 0x001fc600078e0019 */
[----:B------:R-:W3:Y:S04]  /*1f040*/  LDL R8, [R1+0x13d8] ;  /* 0x0013d80001087983 */ /* 0x000ee80000100800 */
[----:B------:R-:W4:Y:S04]  /*1f050*/  LDL R25, [R1+0x1414] ;  /* 0x0014140001197983 */ /* 0x000f280000100800 */
[----:B-1----:R-:W3:Y:S01]  /*1f060*/  LDL R26, [R1+0xf1c] ;  /* 0x000f1c00011a7983 */ /* 0x002ee20000100800 */
[----:B--2---:R-:W-:-:S03]  /*1f070*/  @!P0 IMAD.MOV.U32 R6, RZ, RZ, R24 ;  /* 0x000000ffff068224 */ /* 0x004fc600078e0018 */
[----:B------:R-:W2:Y:S04]  /*1f080*/  LDL R24, [R1+0x1418] ;  /* 0x0014180001187983 */ /* 0x000ea80000100800 */
[----:B------:R0:W3:Y:S02]  /*1f090*/  @!P0 LDG.E.U8 R72, desc[UR56][R6.64] ;  /* 0x0000003806488981 */ /* 0x0000e4000c1e1100 */
[----:B0-----:R-:W-:Y:S02]  /*1f0a0*/  @!P0 IMAD.MOV.U32 R6, RZ, RZ, R27 ;  /* 0x000000ffff068224 */ /* 0x001fe400078e001b */
[----:B------:R-:W-:Y:S01]  /*1f0b0*/  @!P0 IMAD.MOV.U32 R7, RZ, RZ, R28 ;  /* 0x000000ffff078224 */ /* 0x000fe200078e001c */
[----:B------:R-:W-:Y:S01]  /*1f0c0*/  PRMT R70, RZ, 0x7610, R70 ;  /* 0x00007610ff467816 */ /* 0x000fe20000000046 */
[----:B------:R-:W3:Y:S04]  /*1f0d0*/  LDL R28, [R1+0x1394] ;  /* 0x00139400011c7983 */ /* 0x000ee80000100800 */
[----:B------:R4:W3:Y:S01]  /*1f0e0*/  @!P0 LDG.E.U8 R71, desc[UR56][R6.64] ;  /* 0x0000003806478981 */ /* 0x0008e2000c1e1100 */
[----:B------:R-:W-:-:S02]  /*1f0f0*/  PRMT R69, RZ, 0x7610, R69 ;  /* 0x00007610ff457816 */ /* 0x000fc40000000045 */
[----:B------:R-:W-:Y:S01]  /*1f100*/  PRMT R68, RZ, 0x7610, R68 ;  /* 0x00007610ff447816 */ /* 0x000fe20000000044 */
[----:B------:R-:W3:Y:S01]  /*1f110*/  LDL R27, [R1+0x1398] ;  /* 0x00139800011b7983 */ /* 0x000ee20000100800 */
[----:B----4-:R-:W-:-:S03]  /*1f120*/  @!P0 IMAD.MOV.U32 R7, RZ, RZ, R25 ;  /* 0x000000ffff078224 */ /* 0x010fc600078e0019 */
[----:B------:R-:W4:Y:S01]  /*1f130*/  LDL R25, [R1+0x13b4] ;  /* 0x0013b40001197983 */ /* 0x000f220000100800 */
[----:B--2---:R-:W-:-:S03]  /*1f140*/  @!P0 IMAD.MOV.U32 R6, RZ, RZ, R24 ;  /* 0x000000ffff068224 */ /* 0x004fc600078e0018 */
[----:B------:R-:W2:Y:S04]  /*1f150*/  LDL R24, [R1+0x13b8] ;  /* 0x0013b80001187983 */ /* 0x000ea80000100800 */
[----:B------:R0:W2:Y:S02]  /*1f160*/  @!P0 LDG.E.U8 R70, desc[UR56][R6.64] ;  /* 0x0000003806468981 */ /* 0x0000a4000c1e1100 */
[----:B0-----:R-:W-:Y:S02]  /*1f170*/  @!P0 IMAD.MOV.U32 R6, RZ, RZ, R10 ;  /* 0x000000ffff068224 */ /* 0x001fe400078e000a */
[----:B---3--:R-:W-:-:S05]  /*1f180*/  @!P0 IMAD.MOV.U32 R7, RZ, RZ, R11 ;  /* 0x000000ffff078224 */ /* 0x008fca00078e000b */
[----:B------:R0:W3:Y:S01]  /*1f190*/  @!P0 LDG.E.U8 R69, desc[UR56][R6.64] ;  /* 0x0000003806458981 */ /* 0x0000e2000c1e1100 */
[----:B------:R-:W-:Y:S02]  /*1f1a0*/  LOP3.LUT R189, R189, 0xffff, RZ, 0xc0, !PT ;  /* 0x0000ffffbdbd7812 */ /* 0x000fe400078ec0ff */
[----:B------:R-:W-:Y:S02]  /*1f1b0*/  LOP3.LUT R183, R183, 0xffff, RZ, 0xc0, !PT ;  /* 0x0000ffffb7b77812 */ /* 0x000fe400078ec0ff */
[----:B------:R-:W-:Y:S01]  /*1f1c0*/  LOP3.LUT R177, R177, 0xffff, RZ, 0xc0, !PT ;  /* 0x0000ffffb1b17812 */ /* 0x000fe200078ec0ff */
[----:B0-----:R-:W-:Y:S02]  /*1f1d0*/  @!P0 IMAD.MOV.U32 R6, RZ, RZ, R8 ;  /* 0x000000ffff068224 */ /* 0x001fe400078e0008 */
[----:B------:R-:W-:Y:S01]  /*1f1e0*/  @!P0 IMAD.MOV.U32 R7, RZ, RZ, R9 ;  /* 0x000000ffff078224 */ /* 0x000fe200078e0009 */
[----:B------:R-:W-:Y:S02]  /*1f1f0*/  LOP3.LUT R174, R174, 0xffff, RZ, 0xc0, !PT ;  /* 0x0000ffffaeae7812 */ /* 0x000fe400078ec0ff */
[----:B------:R-:W-:-:S02]  /*1f200*/  LOP3.LUT R171, R171, 0xffff, RZ, 0xc0, !PT ;  /* 0x0000ffffabab7812 */ /* 0x000fc400078ec0ff */
[----:B------:R4:W3:Y:S01]  /*1f210*/  @!P0 LDG.E.U8 R68, desc[UR56][R6.64] ;  /* 0x0000003806448981 */ /* 0x0008e2000c1e1100 */
        /* <DEDUP_REMOVED lines=11> */
[----:B------:R-:W-:-:S02]  /*1f2d0*/  PRMT R183, R189, 0x3340, R183 ;  /* 0x00003340bdb77816 */ /* 0x000fc400000000b7 */
[----:B------:R-:W-:Y:S02]  /*1f2e0*/  PRMT R8, R177, 0x3340, R174 ;  /* 0x00003340b1087816 */ /* 0x000fe400000000ae */
        /* <DEDUP_REMOVED lines=9> */
[----:B------:R-:W-:-:S05]  /*1f380*/  PRMT R11, R152, 0x5410, R11 ;  /* 0x00005410980b7816 */ /* 0x000fca000000000b */
[----:B------:R0:W-:Y:S04]  /*1f390*/  STS.128 [R26+UR58], R8 ;  /* 0x000000081a007988 */ /* 0x0001e80008000c3a */
[----:B0-----:R-:W3:Y:S04]  /*1f3a0*/  LDL R9, [R1+0x1354] ;  /* 0x0013540001097983 */ /* 0x001ee80000100800 */
[----:B------:R-:W3:Y:S01]  /*1f3b0*/  LDL R8, [R1+0x1358] ;  /* 0x0013580001087983 */ /* 0x000ee20000100800 */
[----:B----4-:R-:W-:-:S03]  /*1f3c0*/  @!P0 IMAD.MOV.U32 R7, RZ, RZ, R25 ;  /* 0x000000ffff078224 */ /* 0x010fc600078e0019 */
[----:B------:R-:W4:Y:S01]  /*1f3d0*/  LDL R25, [R1+0x1374] ;  /* 0x0013740001197983 */ /* 0x000f220000100800 */
[----:B--2---:R-:W-:-:S03]  /*1f3e0*/  @!P0 IMAD.MOV.U32 R6, RZ, RZ, R24 ;  /* 0x000000ffff068224 */ /* 0x004fc600078e0018 */
[----:B------:R-:W2:Y:S01]  /*1f3f0*/  LDL R24, [R1+0x1378] ;  /* 0x0013780001187983 */ /* 0x000ea20000100800 */
[----:B------:R-:W-:Y:S02]  /*1f400*/  PRMT R67, RZ, 0x7610, R67 ;  /* 0x00007610ff437816 */ /* 0x000fe40000000043 */
[----:B------:R-:W-:-:S04]  /*1f410*/  PRMT R66, RZ, 0x7610, R66 ;  /* 0x00007610ff427816 */ /* 0x000fc80000000042 */
[----:B------:R0:W3:Y:S02]  /*1f420*/  @!P0 LDG.E.U8 R67, desc[UR56][R6.64] ;  /* 0x0000003806438981 */ /* 0x0000e4000c1e1100 */
[----:B0-----:R-:W-:Y:S02]  /*1f430*/  @!P0 IMAD.MOV.U32 R6, RZ, RZ, R27 ;  /* 0x000000ffff068224 */ /* 0x001fe400078e001b */
[----:B------:R-:W-:Y:S01]  /*1f440*/  @!P0 IMAD.MOV.U32 R7, RZ, RZ, R28 ;  /* 0x000000ffff078224 */ /* 0x000fe200078e001c */
[----:B------:R-:W3:Y:S04]  /*1f450*/  LDL.LU R27, [R1+0x12d8] ;  /* 0x0012d800011b7983 */ /* 0x000ee80000300800 */
[----:B------:R4:W3:Y:S04]  /*1f460*/  @!P0 LDG.E.U8 R66, desc[UR56][R6.64] ;  /* 0x0000003806428981 */ /* 0x0008e8000c1e1100 */
[----:B------:R-:W3:Y:S01]  /*1f470*/  LDL R10, [R1+0x1338] ;  /* 0x00133800010a7983 */ /* 0x000ee20000100800 */
[----:B------:R-:W-:-:S03]  /*1f480*/  PRMT R65, RZ, 0x7610, R65 ;  /* 0x00007610ff417816 */ /* 0x000fc60000000041 */
[----:B------:R-:W3:Y:S01]  /*1f490*/  LDL R11, [R1+0x1318] ;  /* 0x00131800010b7983 */ /* 0x000ee20000100800 */
[----:B----4-:R-:W-:-:S03]  /*1f4a0*/  @!P0 IMAD.MOV.U32 R7, RZ, RZ, R25 ;  /* 0x000000ffff078224 */ /* 0x010fc600078e0019 */
[----:B------:R-:W4:Y:S01]  /*1f4b0*/  LDL R25, [R1+0x1334] ;  /* 0x0013340001197983 */ /* 0x000f220000100800 */
[----:B--2---:R-:W-:-:S03]  /*1f4c0*/  @!P0 IMAD.MOV.U32 R6, RZ, RZ, R24 ;  /* 0x000000ffff068224 */ /* 0x004fc600078e0018 */
[----:B------:R-:W2:Y:S04]  /*1f4d0*/  LDL R24, [R1+0x1314] ;  /* 0x0013140001187983 */ /* 0x000ea80000100800 */
[----:B------:R3:W2:Y:S02]  /*1f4e0*/  @!P0 LDG.E.U8 R65, desc[UR56][R6.64] ;  /* 0x0000003806418981 */ /* 0x0006a4000c1e1100 */
[----:B---3--:R-:W-:Y:S02]  /*1f4f0*/  @!P0 IMAD.MOV.U32 R6, RZ, RZ, R8 ;  /* 0x000000ffff068224 */ /* 0x008fe400078e0008 */
[----:B------:R-:W-:Y:S01]  /*1f500*/  @!P0 IMAD.MOV.U32 R7, RZ, RZ, R9 ;  /* 0x000000ffff078224 */ /* 0x000fe200078e0009 */
[----:B------:R-:W3:Y:S04]  /*1f510*/  LDL R8, [R1+0x12f8] ;  /* 0x0012f80001087983 */ /* 0x000ee80000100800 */
[----:B------:R-:W3:Y:S01]  /*1f520*/  LDL R9, [R1+0x12f4] ;  /* 0x0012f40001097983 */ /* 0x000ee20000100800 */
[----:B------:R-:W-:-:S02]  /*1f530*/  PRMT R64, RZ, 0x7610, R64 ;  /* 0x00007610ff407816 */ /* 0x000fc40000000040 */
[----:B------:R-:W-:-:S04]  /*1f540*/  PRMT R63, RZ, 0x7610, R63 ;  /* 0x00007610ff3f7816 */ /* 0x000fc8000000003f */
[----:B------:R0:W3:Y:S01]  /*1f550*/  @!P0 LDG.E.U8 R64, desc[UR56][R6.64] ;  /* 0x0000003806408981 */ /* 0x0000e2000c1e1100 */
[----:B------:R-:W-:Y:S01]  /*1f560*/  PRMT R62, RZ, 0x7610, R62 ;  /* 0x00007610ff3e7816 */ /* 0x000fe2000000003e */
[----:B0-----:R-:W-:Y:S02]  /*1f570*/  @!P0 IMAD.MOV.U32 R6, RZ, RZ, R10 ;  /* 0x000000ffff068224 */ /* 0x001fe400078e000a */
[----:B------:R-:W3:Y:S01]  /*1f580*/  LDL R10, [R1+0x12d4] ;  /* 0x0012d400010a7983 */ /* 0x000ee20000100800 */
[----:B----4-:R-:W-:-:S03]  /*1f590*/  @!P0 IMAD.MOV.U32 R7, RZ, RZ, R25 ;  /* 0x000000ffff078224 */ /* 0x010fc600078e0019 */
[----:B------:R-:W4:Y:S04]  /*1f5a0*/  LDL R25, [R1+0x1294] ;  /* 0x0012940001197983 */ /* 0x000f280000100800 */
[----:B------:R0:W4:Y:S02]  /*1f5b0*/  @!P0 LDG.E.U8 R63, desc[UR56][R6.64] ;  /* 0x00000038063f8981 */ /* 0x000124000c1e1100 */
[----:B0-----:R-:W-:Y:S01]  /*1f5c0*/  @!P0 IMAD.MOV.U32 R6, RZ, RZ, R11 ;  /* 0x000000ffff068224 */ /* 0x001fe200078e000b */
[----:B------:R-:W-:Y:S01]  /*1f5d0*/  PRMT R61, RZ, 0x7610, R61 ;  /* 0x00007610ff3d7816 */ /* 0x000fe2000000003d */
[----:B------:R-:W4:Y:S01]  /*1f5e0*/  LDL R11, [R1+0x1274] ;  /* 0x00127400010b7983 */ /* 0x000f220000100800 */
[----:B--2---:R-:W-:-:S03]  /*1f5f0*/  @!P0 IMAD.MOV.U32 R7, RZ, RZ, R24 ;  /* 0x000000ffff078224 */ /* 0x004fc600078e0018 */
[----:B------:R-:W2:Y:S04]  /*1f600*/  LDL R24, [R1+0x1298] ;  /* 0x0012980001187983 */ /* 0x000ea80000100800 */
[----:B------:R3:W4:Y:S02]  /*1f610*/  @!P0 LDG.E.U8 R62, desc[UR56][R6.64] ;  /* 0x00000038063e8981 */ /* 0x000724000c1e1100 */
[----:B---3--:R-:W-:Y:S02]  /*1f620*/  @!P0 IMAD.MOV.U32 R6, RZ, RZ, R8 ;  /* 0x000000ffff068224 */ /* 0x008fe400078e0008 */
[----:B------:R-:W3:Y:S01]  /*1f630*/  LDL R8, [R1+0x12b8] ;  /* 0x0012b80001087983 */ /* 0x000ee20000100800 */
[----:B------:R-:W-:-:S03]  /*1f640*/  @!P0 IMAD.MOV.U32 R7, RZ, RZ, R9 ;  /* 0x000000ffff078224 */ /* 0x000fc600078e0009 */
[----:B------:R-:W2:Y:S01]  /*1f650*/  LDL R9, [R1+0x12b4] ;  /* 0x0012b40001097983 */ /* 0x000ea20000100800 */
[----:B------:R-:W-:-:S03]  /*1f660*/  PRMT R60, RZ, 0x7610, R60 ;  /* 0x00007610ff3c7816 */ /* 0x000fc6000000003c */
[----:B------:R0:W4:Y:S02]  /*1f670*/  @!P0 LDG.E.U8 R61, desc[UR56][R6.64] ;  /* 0x00000038063d8981 */ /* 0x000124000c1e1100 */
[----:B0-----:R-:W-:Y:S02]  /*1f680*/  @!P0 IMAD.MOV.U32 R6, RZ, RZ, R27 ;  /* 0x000000ffff068224 */ /* 0x001fe400078e001b */
[----:B------:R-:W-:Y:S02]  /*1f690*/  @!P0 IMAD.MOV.U32 R7, RZ, RZ, R10 ;  /* 0x000000ffff078224 */ /* 0x000fe400078e000a */
[----:B------:R-:W4:Y:S04]  /*1f6a0*/  LDL R10, [R1+0x1278] ;  /* 0x00127800010a7983 */ /* 0x000f280000100800 */
[----:B------:R3:W4:Y:S04]  /*1f6b0*/  @!P0 LDG.E.U8 R60, desc[UR56][R6.64] ;  /* 0x00000038063c8981 */ /* 0x000728000c1e1100 */
[----:B------:R-:W-:Y:S01]  /*1f6c0*/  STL [R1+0x2400], R27 ;  /* 0x0024001b01007387 */ /* 0x000fe20000100800 */
[----:B------:R-:W-:-:S03]  /*1f6d0*/  PRMT R59, RZ, 0x7610, R59 ;  /* 0x00007610ff3b7816 */ /* 0x000fc6000000003b */
[----:B------:R-:W4:Y:S04]  /*1f6e0*/  LDL R28, [R1+0x1238] ;  /* 0x00123800011c7983 */ /* 0x000f280000100800 */
[----:B------:R-:W4:Y:S01]  /*1f6f0*/  LDL R29, [R1+0x1234] ;  /* 0x00123400011d7983 */ /* 0x000f220000100800 */
[----:B---3--:R-:W-:-:S03]  /*1f700*/  @!P0 IMAD.MOV.U32 R6, RZ, RZ, R8 ;  /* 0x000000ffff068224 */ /* 0x008fc600078e0008 */
[----:B------:R-:W3:Y:S01]  /*1f710*/  LDL R8, [R1+0x1258] ;  /* 0x0012580001087983 */ /* 0x000ee20000100800 */
[----:B--2---:R-:W-:-:S03]  /*1f720*/  @!P0 IMAD.MOV.U32 R7, RZ, RZ, R9 ;  /* 0x000000ffff078224 */ /* 0x004fc600078e0009 */
[----:B------:R-:W2:Y:S04]  /*1f730*/  LDL R9, [R1+0x1254] ;  /* 0x0012540001097983 */ /* 0x000ea80000100800 */
[----:B------:R0:W2:Y:S02]  /*1f740*/  @!P0 LDG.E.U8 R59, desc[UR56][R6.64] ;  /* 0x00000038063b8981 */ /* 0x0000a4000c1e1100 */
[----:B0-----:R-:W-:Y:S02]  /*1f750*/  @!P0 IMAD.MOV.U32 R6, RZ, RZ, R24 ;  /* 0x000000ffff068224 */ /* 0x001fe400078e0018 */
[----:B----4-:R-:W-:Y:S01]  /*1f760*/  @!P0 IMAD.MOV.U32 R7, RZ, RZ, R25 ;  /* 0x000000ffff078224 */ /* 0x010fe200078e0019 */
[----:B------:R-:W4:Y:S04]  /*1f770*/  LDL R24, [R1+0x1218] ;  /* 0x0012180001187983 */ /* 0x000f280000100800 */
[----:B------:R-:W4:Y:S01]  /*1f780*/  LDL R25, [R1+0x1214] ;  /* 0x0012140001197983 */ /* 0x000f220000100800 */
[----:B------:R-:W-:-:S02]  /*1f790*/  PRMT R58, RZ, 0x7610, R58 ;  /* 0x00007610ff3a7816 */ /* 0x000fc4000000003a */
[----:B------:R-:W-:-:S04]  /*1f7a0*/  PRMT R57, RZ, 0x7610, R57 ;  /* 0x00007610ff397816 */ /* 0x000fc80000000039 */
[----:B------:R0:W4:Y:S01]  /*1f7b0*/  @!P0 LDG.E.U8 R58, desc[UR56][R6.64] ;  /* 0x00000038063a8981 */ /* 0x000122000c1e1100 */
[----:B------:R-:W-:Y:S01]  /*1f7c0*/  PRMT R56, RZ, 0x7610, R56 ;  /* 0x00007610ff387816 */ /* 0x000fe20000000038 */
[----:B0-----:R-:W-:Y:S02]  /*1f7d0*/  @!P0 IMAD.MOV.U32 R6, RZ, RZ, R10 ;  /* 0x000000ffff068224 */ /* 0x001fe400078e000a */
[----:B------:R-:W-:Y:S01]  /*1f7e0*/  @!P0 IMAD.MOV.U32 R7, RZ, RZ, R11 ;  /* 0x000000ffff078224 */ /* 0x000fe200078e000b */
[----:B------:R-:W4:Y:S04]  /*1f7f0*/  LDL R10, [R1+0x11f8] ;  /* 0x0011f800010a7983 */ /* 0x000f280000100800 */
[----:B------:R3:W4:Y:S04]  /*1f800*/  @!P0 LDG.E.U8 R57, desc[UR56][R6.64] ;  /* 0x0000003806398981 */ /* 0x000728000c1e1100 */
[----:B------:R-:W4:Y:S01]  /*1f810*/  LDL R11, [R1+0x11f4] ;  /* 0x0011f400010b7983 */ /* 0x000f220000100800 */
[----:B------:R-:W-:Y:S01]  /*1f820*/  PRMT R55, RZ, 0x7610, R55 ;  /* 0x00007610ff377816 */ /* 0x000fe20000000037 */
[----:B---3--:R-:W-:-:S02]  /*1f830*/  @!P0 IMAD.MOV.U32 R6, RZ, RZ, R8 ;  /* 0x000000ffff068224 */ /* 0x008fc400078e0008 */
[----:B------:R-:W3:Y:S01]  /*1f840*/  LDL R8, [R1+0x11d8] ;  /* 0x0011d80001087983 */ /* 0x000ee20000100800 */
[----:B--2---:R-:W-:-:S03]  /*1f850*/  @!P0 IMAD.MOV.U32 R7, RZ, RZ, R9 ;  /* 0x000000ffff078224 */ /* 0x004fc600078e0009 */
[----:B------:R-:W2:Y:S04]  /*1f860*/  LDL R9, [R1+0x11d4] ;  /* 0x0011d40001097983 */ /* 0x000ea80000100800 */
[----:B------:R0:W2:Y:S02]  /*1f870*/  @!P0 LDG.E.U8 R56, desc[UR56][R6.64] ;  /* 0x0000003806388981 */ /* 0x0000a4000c1e1100 */
[----:B0-----:R-:W-:Y:S02]  /*1f880*/  @!P0 IMAD.MOV.U32 R6, RZ, RZ, R28 ;  /* 0x000000ffff068224 */ /* 0x001fe400078e001c */
[----:B------:R-:W-:Y:S01]  /*1f890*/  @!P0 IMAD.MOV.U32 R7, RZ, RZ, R29 ;  /* 0x000000ffff078224 */ /* 0x000fe200078e001d */
[----:B------:R-:W-:Y:S01]  /*1f8a0*/  PRMT R54, RZ, 0x7610, R54 ;  /* 0x00007610ff367816 */ /* 0x000fe20000000036 */
[----:B------:R-:W2:Y:S04]  /*1f8b0*/  LDL R29, [R1+0x1194] ;  /* 0x00119400011d7983 */ /* 0x000ea80000100800 */
[----:B------:R4:W2:Y:S01]  /*1f8c0*/  @!P0 LDG.E.U8 R55, desc[UR56][R6.64] ;  /* 0x0000003806378981 */ /* 0x0008a2000c1e1100 */
[----:B------:R-:W-:-:S02]  /*1f8d0*/  PRMT R53, RZ, 0x7610, R53 ;  /* 0x00007610ff357816 */ /* 0x000fc40000000035 */
[----:B------:R-:W-:Y:S01]  /*1f8e0*/  PRMT R51, RZ, 0x7610, R51 ;  /* 0x00007610ff337816 */ /* 0x000fe20000000033 */
[----:B------:R-:W2:Y:S01]  /*1f8f0*/  LDL R28, [R1+0x1198] ;  /* 0x00119800011c7983 */ /* 0x000ea20000100800 */
[----:B----4-:R-:W-:Y:S02]  /*1f900*/  @!P0 IMAD.MOV.U32 R6, RZ, RZ, R24 ;  /* 0x000000ffff068224 */ /* 0x010fe400078e0018 */
[----:B------:R-:W-:Y:S01]  /*1f910*/  @!P0 IMAD.MOV.U32 R7, RZ, RZ, R25 ;  /* 0x000000ffff078224 */ /* 0x000fe200078e0019 */
[----:B------:R-:W4:Y:S04]  /*1f920*/  LDL R24, [R1+0x11b8] ;  /* 0x0011b80001187983 */ /* 0x000f280000100800 */
[----:B------:R-:W4:Y:S04]  /*1f930*/  LDL R25, [R1+0x11b4] ;  /* 0x0011b40001197983 */ /* 0x000f280000100800 */
[----:B------:R0:W4:Y:S01]  /*1f940*/  @!P0 LDG.E.U8 R54, desc[UR56][R6.64] ;  /* 0x0000003806368981 */ /* 0x000122000c1e1100 */
[----:B------:R-:W-:-:S02]  /*1f950*/  LOP3.LUT R223, R223, 0xffff, RZ, 0xc0, !PT ;  /* 0x0000ffffdfdf7812 */ /* 0x000fc400078ec0ff */
[----:B------:R-:W-:Y:S02]  /*1f960*/  LOP3.LUT R215, R215, 0xffff, RZ, 0xc0, !PT ;  /* 0x0000ffffd7d77812 */ /* 0x000fe400078ec0ff */
[----:B------:R-:W-:Y:S01]  /*1f970*/  LOP3.LUT R206, R206, 0xffff, RZ, 0xc0, !PT ;  /* 0x0000ffffcece7812 */ /* 0x000fe200078ec0ff */
[----:B0-----:R-:W-:Y:S02]  /*1f980*/  @!P0 IMAD.MOV.U32 R6, RZ, RZ, R10 ;  /* 0x000000ffff068224 */ /* 0x001fe400078e000a */
[----:B------:R-:W-:Y:S01]  /*1f990*/  @!P0 IMAD.MOV.U32 R7, RZ, RZ, R11 ;  /* 0x000000ffff078224 */ /* 0x000fe200078e000b */
[----:B------:R-:W-:Y:S02]  /*1f9a0*/  LOP3.LUT R197, R197, 0xffff, RZ, 0xc0, !PT ;  /* 0x0000ffffc5c57812 */ /* 0x000fe400078ec0ff */
[----:B------:R-:W-:Y:S02]  /*1f9b0*/  LOP3.LUT R191, R191, 0xffff, RZ, 0xc0, !PT ;  /* 0x0000ffffbfbf7812 */ /* 0x000fe400078ec0ff */
[----:B------:R3:W4:Y:S01]  /*1f9c0*/  @!P0 LDG.E.U8 R53, desc[UR56][R6.64] ;  /* 0x0000003806358981 */ /* 0x000722000c1e1100 */
        /* <DEDUP_REMOVED lines=11> */
[----:B------:R-:W-:Y:S02]  /*1fa80*/  PRMT R215, R223, 0x3340, R215 ;  /* 0x00003340dfd77816 */ /* 0x000fe400000000d7 */
[----:B------:R-:W-:-:S02]  /*1fa90*/  PRMT R185, R191, 0x3340, R185 ;  /* 0x00003340bfb97816 */ /* 0x000fc400000000b9 */
[----:B------:R-:W-:Y:S02]  /*1faa0*/  PRMT R169, R172, 0x3340, R169 ;  /* 0x00003340aca97816 */ /* 0x000fe400000000a9 */
[----:B------:R-:W-:Y:S02]  /*1fab0*/  PRMT R10, R166, 0x3340, R163 ;  /* 0x00003340a60a7816 */ /* 0x000fe400000000a3 */
[----:B------:R-:W-:Y:S02]  /*1fac0*/  PRMT R159, R161, 0x3340, R159 ;  /* 0x00003340a19f7816 */ /* 0x000fe4000000009f */
[----:B------:R-:W-:Y:S02]  /*1fad0*/  PRMT R11, R157, 0x3340, R155 ;  /* 0x000033409d0b7816 */ /* 0x000fe4000000009b */
[----:B------:R-:W-:Y:S02]  /*1fae0*/  PRMT R10, R169, 0x5410, R10 ;  /* 0x00005410a90a7816 */ /* 0x000fe4000000000a */
[----:B------:R-:W-:Y:S01]  /*1faf0*/  PRMT R11, R159, 0x5410, R11 ;  /* 0x000054109f0b7816 */ /* 0x000fe2000000000b */
[----:B---3--:R-:W-:Y:S01]  /*1fb00*/  @!P0 IMAD.MOV.U32 R6, RZ, RZ, R8 ;  /* 0x000000ffff068224 */ /* 0x008fe200078e0008 */
[----:B------:R-:W-:Y:S01]  /*1fb10*/  PRMT R8, R206, 0x3340, R197 ;  /* 0x00003340ce087816 */ /* 0x000fe200000000c5 */
[----:B--2---:R-:W-:Y:S01]  /*1fb20*/  @!P0 IMAD.MOV.U32 R7, RZ, RZ, R9 ;  /* 0x000000ffff078224 */ /* 0x004fe200078e0009 */
[----:B------:R-:W-:-:S02]  /*1fb30*/  PRMT R9, R179, 0x3340, R175 ;  /* 0x00003340b3097816 */ /* 0x000fc400000000af */
[----:B------:R-:W-:Y:S02]  /*1fb40*/  PRMT R8, R215, 0x5410, R8 ;  /* 0x00005410d7087816 */ /* 0x000fe40000000008 */
[----:B------:R4:W2:Y:S01]  /*1fb50*/  @!P0 LDG.E.U8 R51, desc[UR56][R6.64] ;  /* 0x0000003806338981 */ /* 0x0008a2000c1e1100 */
[----:B------:R-:W-:-:S05]  /*1fb60*/  PRMT R9, R185, 0x5410, R9 ;  /* 0x00005410b9097816 */ /* 0x000fca0000000009 */
[----:B------:R0:W-:Y:S04]  /*1fb70*/  STS.128 [R26+UR58+0x2000], R8 ;  /* 0x002000081a007988 */ /* 0x0001e80008000c3a */
[----:B0-----:R-:W3:Y:S04]  /*1fb80*/  LDL R11, [R1+0x1154] ;  /* 0x00115400010b7983 */ /* 0x001ee80000100800 */
[----:B------:R-:W2:Y:S01]  /*1fb90*/  LDL R10, [R1+0x1158] ;  /* 0x00115800010a7983 */ /* 0x000ea20000100800 */
[----:B----4-:R-:W-:-:S03]  /*1fba0*/  @!P0 IMAD.MOV.U32 R6, RZ, RZ, R24 ;  /* 0x000000ffff068224 */ /* 0x010fc600078e0018 */
[----:B------:R-:W4:Y:S01]  /*1fbb0*/  LDL R9, [R1+0x1134] ;  /* 0x0011340001097983 */ /* 0x000f220000100800 */
[----:B------:R-:W-:-:S03]  /*1fbc0*/  @!P0 IMAD.MOV.U32 R7, RZ, RZ, R25 ;  /* 0x000000ffff078224 */ /* 0x000fc600078e0019 */
[----:B------:R-:W3:Y:S04]  /*1fbd0*/  LDL R24, [R1+0x1178] ;  /* 0x0011780001187983 */ /* 0x000ee80000100800 */
[----:B------:R-:W2:Y:S04]  /*1fbe0*/  LDL R25, [R1+0x1174] ;  /* 0x0011740001197983 */ /* 0x000ea80000100800 */
[----:B------:R-:W4:Y:S01]  /*1fbf0*/  LDL R8, [R1+0x1138] ;  /* 0x0011380001087983 */ /* 0x000f220000100800 */
[----:B------:R-:W-:Y:S02]  /*1fc00*/  PRMT R27, RZ, 0x7610, R27 ;  /* 0x00007610ff1b7816 */ /* 0x000fe4000000001b */
[----:B------:R-:W-:Y:S01]  /*1fc10*/  PRMT R252, RZ, 0x7610, R252 ;  /* 0x00007610fffc7816 */ /* 0x000fe200000000fc */
[----:B------:R-:W4:Y:S04]  /*1fc20*/  LDL.LU R32, [R1+0x10d4] ;  /* 0x0010d40001207983 */ /* 0x000f280000300800 */
[----:B------:R0:W4:Y:S01]  /*1fc30*/  @!P0 LDG.E.U8 R27, desc[UR56][R6.64] ;  /* 0x00000038061b8981 */ /* 0x000122000c1e1100 */
[----:B------:R-:W-:Y:S01]  /*1fc40*/  PRMT R251, RZ, 0x7610, R251 ;  /* 0x00007610fffb7816 */ /* 0x000fe200000000fb */
[----:B0-----:R-:W-:-:S02]  /*1fc50*/  @!P0 IMAD.MOV.U32 R6, RZ, RZ, R28 ;  /* 0x000000ffff068224 */ /* 0x001fc400078e001c */
[----:B------:R-:W-:Y:S01]  /*1fc60*/  @!P0 IMAD.MOV.U32 R7, RZ, RZ, R29 ;  /* 0x000000ffff078224 */ /* 0x000fe200078e001d */
[----:B------:R-:W-:Y:S01]  /*1fc70*/  PRMT R250, RZ, 0x7610, R250 ;  /* 0x00007610fffa7816 */ /* 0x000fe200000000fa */
[----:B------:R-:W4:Y:S04]  /*1fc80*/  LDL.LU R29, [R1+0x10b8] ;  /* 0x0010b800011d7983 */ /* 0x000f280000300800 */
[----:B------:R3:W4:Y:S02]  /*1fc90*/  @!P0 LDG.E.U8 R252, desc[UR56][R6.64] ;  /* 0x0000003806fc8981 */ /* 0x000724000c1e1100 */
[----:B---3--:R-:W-:Y:S02]  /*1fca0*/  @!P0 IMAD.MOV.U32 R6, RZ, RZ, R24 ;  /* 0x000000ffff068224 */ /* 0x008fe400078e0018 */
[----:B--2---:R-:W-:-:S05]  /*1fcb0*/  @!P0 IMAD.MOV.U32 R7, RZ, RZ, R25 ;  /* 0x000000ffff078224 */ /* 0x004fca00078e0019 */
[----:B------:R0:W2:Y:S02]  /*1fcc0*/  @!P0 LDG.E.U8 R251, desc[UR56][R6.64] ;  /* 0x0000003806fb8981 */ /* 0x0000a4000c1e1100 */
[----:B0-----:R-:W-:Y:S02]  /*1fcd0*/  @!P0 IMAD.MOV.U32 R6, RZ, RZ, R10 ;  /* 0x000000ffff068224 */ /* 0x001fe400078e000a */
[----:B------:R-:W-:Y:S01]  /*1fce0*/  @!P0 IMAD.MOV.U32 R7, RZ, RZ, R11 ;  /* 0x000000ffff078224 */ /* 0x000fe200078e000b */
[----:B------:R-:W3:Y:S04]  /*1fcf0*/  LDL R10, [R1+0x1118] ;  /* 0x00111800010a7983 */ /* 0x000ee80000100800 */
[----:B------:R-:W2:Y:S04]  /*1fd00*/  LDL R11, [R1+0x1114] ;  /* 0x00111400010b7983 */ /* 0x000ea80000100800 */
[----:B------:R-:W2:Y:S04]  /*1fd10*/  LDL.LU R40, [R1+0x10b4] ;  /* 0x0010b40001287983 */ /* 0x000ea80000300800 */
[----:B------:R4:W2:Y:S04]  /*1fd20*/  @!P0 LDG.E.U8 R250, desc[UR56][R6.64] ;  /* 0x0000003806fa8981 */ /* 0x0008a8000c1e1100 */
[----:B------:R-:W2:Y:S01]  /*1fd30*/  LDL.LU R37, [R1+0x1098] ;  /* 0x0010980001257983 */ /* 0x000ea20000300800 */
[----:B----4-:R-:W-:-:S03]  /*1fd40*/  @!P0 IMAD.MOV.U32 R7, RZ, RZ, R9 ;  /* 0x000000ffff078224 */ /* 0x010fc600078e0009 */
[----:B------:R-:W4:Y:S01]  /*1fd50*/  LDL R9, [R1+0x10f8] ;  /* 0x0010f80001097983 */ /* 0x000f220000100800 */
[----:B------:R-:W-:-:S03]  /*1fd60*/  @!P0 IMAD.MOV.U32 R6, RZ, RZ, R8 ;  /* 0x000000ffff068224 */ /* 0x000fc600078e0008 */
[----:B------:R-:W4:Y:S01]  /*1fd70*/  LDL R8, [R1+0x10d8] ;  /* 0x0010d80001087983 */ /* 0x000f220000100800 */
[----:B------:R-:W-:Y:S02]  /*1fd80*/  PRMT R249, RZ, 0x7610, R249 ;  /* 0x00007610fff97816 */ /* 0x000fe400000000f9 */
[----:B------:R-:W-:Y:S01]  /*1fd90*/  PRMT R248, RZ, 0x7610, R248 ;  /* 0x00007610fff87816 */ /* 0x000fe200000000f8 */
[----:B------:R-:W4:Y:S04]  /*1fda0*/  LDL.LU R48, [R1+0x1094] ;  /* 0x0010940001307983 */ /* 0x000f280000300800 */
[----:B------:R3:W4:Y:S01]  /*1fdb0*/  @!P0 LDG.E.U8 R249, desc[UR56][R6.64] ;  /* 0x0000003806f98981 */ /* 0x000722000c1e1100 */
[----:B------:R-:W-:-:S03]  /*1fdc0*/  PRMT R247, RZ, 0x7610, R247 ;  /* 0x00007610fff77816 */ /* 0x000fc600000000f7 */
[----:B------:R-:W4:Y:S04]  /*1fdd0*/  LDL.LU R45, [R1+0x1078] ;  /* 0x00107800012d7983 */ /* 0x000f280000300800 */
[----:B------:R0:W-:Y:S01]  /*1fde0*/  STL [R1+0x20cc], R4 ;  /* 0x0020cc0401007387 */ /* 0x0001e20000100800 */
[----:B---3--:R-:W-:Y:S02]  /*1fdf0*/  @!P0 IMAD.MOV.U32 R6, RZ, RZ, R10 ;  /* 0x000000ffff068224 */ /* 0x008fe400078e000a */
[----:B--2---:R-:W-:-:S05]  /*1fe00*/  @!P0 IMAD.MOV.U32 R7, RZ, RZ, R11 ;  /* 0x000000ffff078224 */ /* 0x004fca00078e000b */
[----:B------:R1:W2:Y:S02]  /*1fe10*/  @!P0 LDG.E.U8 R248, desc[UR56][R6.64] ;  /* 0x0000003806f88981 */ /* 0x0002a4000c1e1100 */
[----:B-1----:R-:W-:Y:S02]  /*1fe20*/  @!P0 IMAD.MOV.U32 R7, RZ, RZ, R4 ;  /* 0x000000ffff078224 */ /* 0x002fe400078e0004 */
[----:B0-----:R-:W3:Y:S01]  /*1fe30*/  LDL R4, [R1+0x1c2c] ;  /* 0x001c2c0001047983 */ /* 0x001ee20000100800 */
[----:B----4-:R-:W-:-:S03]  /*1fe40*/  @!P0 IMAD.MOV.U32 R6, RZ, RZ, R9 ;  /* 0x000000ffff068224 */ /* 0x010fc600078e0009 */
[----:B------:R-:W4:Y:S04]  /*1fe50*/  LDL R9, [R1+0x1074] ;  /* 0x0010740001097983 */ /* 0x000f280000100800 */
[----:B------:R0:W2:Y:S02]  /*1fe60*/  @!P0 LDG.E.U8 R247, desc[UR56][R6.64] ;  /* 0x0000003806f78981 */ /* 0x0000a4000c1e1100 */
[----:B0-----:R-:W-:Y:S02]  /*1fe70*/  @!P0 IMAD.MOV.U32 R6, RZ, RZ, R8 ;  /* 0x000000ffff068224 */ /* 0x001fe400078e0008 */
[----:B------:R-:W2:Y:S01]  /*1fe80*/  LDL R8, [R1+0x1434] ;  /* 0x0014340001087983 */ /* 0x000ea20000100800 */
[----:B------:R-:W-:Y:S01]  /*1fe90*/  PRMT R246, RZ, 0x7610, R246 ;  /* 0x00007610fff67816 */ /* 0x000fe200000000f6 */
[----:B------:R-:W-:Y:S01]  /*1fea0*/  @!P0 IMAD.MOV.U32 R7, RZ, RZ, R32 ;  /* 0x000000ffff078224 */ /* 0x000fe200078e0020 */
[----:B------:R-:W-:-:S04]  /*1feb0*/  PRMT R245, RZ, 0x7610, R245 ;  /* 0x00007610fff57816 */ /* 0x000fc800000000f5 */
[----:B------:R0:W2:Y:S01]  /*1fec0*/  @!P0 LDG.E.U8 R246, desc[UR56][R6.64] ;  /* 0x0000003806f68981 */ /* 0x0000a2000c1e1100 */
[----:B------:R-:W-:Y:S01]  /*1fed0*/  PRMT R244, RZ, 0x7610, R244 ;  /* 0x00007610fff47816 */ /* 0x000fe200000000f4 */
[----:B0-----:R-:W-:Y:S02]  /*1fee0*/  @!P0 IMAD.MOV.U32 R6, RZ, RZ, R29 ;  /* 0x000000ffff068224 */ /* 0x001fe400078e001d */
[----:B------:R-:W-:-:S05]  /*1fef0*/  @!P0 IMAD.MOV.U32 R7, RZ, RZ, R40 ;  /* 0x000000ffff078224 */ /* 0x000fca00078e0028 */
[----:B------:R0:W2:Y:S01]  /*1ff00*/  @!P0 LDG.E.U8 R245, desc[UR56][R6.64] ;  /* 0x0000003806f58981 */ /* 0x0000a2000c1e1100 */
[----:B------:R-:W-:-:S03]  /*1ff10*/  PRMT R243, RZ, 0x7610, R243 ;  /* 0x00007610fff37816 */ /* 0x000fc600000000f3 */
[----:B------:R-:W-:Y:S04]  /*1ff20*/  STL [R1+0x2404], R32 ;  /* 0x0024042001007387 */ /* 0x000fe80000100800 */
[----:B------:R-:W2:Y:S01]  /*1ff30*/  LDL R24, [R1+0x142c] ;  /* 0x00142c0001187983 */ /* 0x000ea20000100800 */
[----:B0-----:R-:W-:Y:S02]  /*1ff40*/  @!P0 IMAD.MOV.U32 R6, RZ, RZ, R37 ;  /* 0x000000ffff068224 */ /* 0x001fe400078e0025 */
[----:B------:R-:W-:Y:S01]  /*1ff50*/  @!P0 IMAD.MOV.U32 R7, RZ, RZ, R48 ;  /* 0x000000ffff078224 */ /* 0x000fe200078e0030 */
[----:B------:R-:W2:Y:S04]  /*1ff60*/  LDL R11, [R1+0x1430] ;  /* 0x00143000010b7983 */ /* 0x000ea80000100800 */
[----:B------:R0:W2:Y:S01]  /*1ff70*/  @!P0 LDG.E.U8 R244, desc[UR56][R6.64] ;  /* 0x0000003806f48981 */ /* 0x0000a2000c1e1100 */
[----:B------:R-:W-:-:S02]  /*1ff80*/  PRMT R242, RZ, 0x7610, R242 ;  /* 0x00007610fff27816 */ /* 0x000fc400000000f2 */
[----:B------:R-:W-:Y:S01]  /*1ff90*/  PRMT R241, RZ, 0x7610, R241 ;  /* 0x00007610fff17816 */ /* 0x000fe200000000f1 */
[----:B------:R-:W2:Y:S01]  /*1ffa0*/  LDL R10, [R1+0x13ec] ;  /* 0x0013ec00010a7983 */ /* 0x000ea20000100800 */
[----:B0-----:R-:W-:Y:S02]  /*1ffb0*/  @!P0 IMAD.MOV.U32 R6, RZ, RZ, R45 ;  /* 0x000000ffff068224 */ /* 0x001fe400078e002d */
[----:B----4-:R-:W-:Y:S02]  /*1ffc0*/  @!P0 IMAD.MOV.U32 R7, RZ, RZ, R9 ;  /* 0x000000ffff078224 */ /* 0x010fe400078e0009 */
[----:B------:R-:W4:Y:S04]  /*1ffd0*/  LDL R9, [R1+0x13f0] ;  /* 0x0013f00001097983 */ /* 0x000f280000100800 */
[----:B------:R3:W4:Y:S02]  /*1ffe0*/  @!P0 LDG.E.U8 R243, desc[UR56][R6.64] ;  /* 0x0000003806f38981 */ /* 0x000724000c1e1100 */
[----:B---3--:R-:W-:-:S02]  /*1fff0*/  @!P0 IMAD.MOV.U32 R6, RZ, RZ, R4 ;  /* 0x000000ffff068224 */ /* 0x008fc400078e0004 */
[----:B--2---:R-:W-:Y:S01]  /*20000*/  @!P0 IMAD.MOV.U32 R7, RZ, RZ, R8 ;  /* 0x000000ffff078224 */ /* 0x004fe200078e0008 */
[----:B------:R-:W2:Y:S04]  /*20010*/  LDL R4, [R1+0x1410] ;  /* 0x0014100001047983 */ /* 0x000ea80000100800 */
[----:B------:R-:W3:Y:S04]  /*20020*/  LDL R8, [R1+0x140c] ;  /* 0x00140c0001087983 */ /* 0x000ee80000100800 */
[----:B------:R0:W4:Y:S02]  /*20030*/  @!P0 LDG.E.U8 R242, desc[UR56][R6.64] ;  /* 0x0000003806f28981 */ /* 0x000124000c1e1100 */
[----:B0-----:R-:W-:-:S02]  /*20040*/  @!P0 IMAD.MOV.U32 R7, RZ, RZ, R24 ;  /* 0x000000ffff078224 */ /* 0x001fc400078e0018 */
[----:B------:R-:W-:-:S05]  /*20050*/  @!P0 IMAD.MOV.U32 R6, RZ, RZ, R11 ;  /* 0x000000ffff068224 */ /* 0x000fca00078e000b */
[----:B------:R2:W4:Y:S02]  /*20060*/  @!P0 LDG.E.U8 R241, desc[UR56][R6.64] ;  /* 0x0000003806f18981 */ /* 0x000524000c1e1100 */
[----:B--2---:R-:W-:Y:S02]  /*20070*/  @!P0 IMAD.MOV.U32 R6, RZ, RZ, R4 ;  /* 0x000000ffff068224 */ /* 0x004fe400078e0004 */
[----:B------:R-:W2:Y:S01]  /*20080*/  LDL R4, [R1+0x13d0] ;  /* 0x0013d00001047983 */ /* 0x000ea20000100800 */
[----:B---3--:R-:W-:-:S03]  /*20090*/  @!P0 IMAD.MOV.U32 R7, RZ, RZ, R8 ;  /* 0x000000ffff078224 */ /* 0x008fc600078e0008 */
[----:B------:R-:W3:Y:S01]  /*200a0*/  LDL R8, [R1+0x13cc] ;  /* 0x0013cc0001087983 */ /* 0x000ee20000100800 */
[----:B------:R-:W-:Y:S02]  /*200b0*/  PRMT R240, RZ, 0x7610, R240 ;  /* 0x00007610fff07816 */ /* 0x000fe400000000f0 */
[----:B------:R-:W-:-:S04]  /*200c0*/  PRMT R239, RZ, 0x7610, R239 ;  /* 0x00007610ffef7816 */ /* 0x000fc800000000ef */
[----:B------:R4:W3:Y:S01]  /*200d0*/  @!P0 LDG.E.U8 R240, desc[UR56][R6.64] ;  /* 0x0000003806f08981 */ /* 0x0008e2000c1e1100 */
[----:B------:R-:W-:Y:S01]  /*200e0*/  PRMT R238, RZ, 0x7610, R238 ;  /* 0x00007610ffee7816 */ /* 0x000fe200000000ee */
[----:B----4-:R-:W-:Y:S02]  /*200f0*/  @!P0 IMAD.MOV.U32 R6, RZ, RZ, R9 ;  /* 0x000000ffff068224 */ /* 0x010fe400078e0009 */
[----:B------:R-:W-:-:S05]  /*20100*/  @!P0 IMAD.MOV.U32 R7, RZ, RZ, R10 ;  /* 0x000000ffff078224 */ /* 0x000fca00078e000a */
[----:B------:R2:W4:Y:S01]  /*20110*/  @!P0 LDG.E.U8 R239, desc[UR56][R6.64] ;  /* 0x0000003806ef8981 */ /* 0x000522000c1e1100 */
[----:B------:R-:W-:-:S03]  /*20120*/  LOP3.LUT R9, R19, 0xffff, RZ, 0xc0, !PT ;  /* 0x0000ffff13097812 */ /* 0x000fc600078ec0ff */
[----:B------:R-:W4:Y:S01]  /*20130*/  LDL.LU R19, [R1+0x2a24] ;  /* 0x002a240001137983 */ /* 0x000f220000300800 */
[----:B--2---:R-:W-:Y:S02]  /*20140*/  @!P0 IMAD.MOV.U32 R6, RZ, RZ, R4 ;  /* 0x000000ffff068224 */ /* 0x004fe400078e0004 */
[----:B---3--:R-:W-:Y:S01]  /*20150*/  @!P0 IMAD.MOV.U32 R7, RZ, RZ, R8 ;  /* 0x000000ffff078224 */ /* 0x008fe200078e0008 */
[----:B------:R-:W-:Y:S02]  /*20160*/  LOP3.LUT R8, R0, 0xffff, RZ, 0xc0, !PT ;  /* 0x0000ffff00087812 */ /* 0x000fe400078ec0ff */
[----:B------:R-:W2:Y:S04]  /*20170*/  LDL.LU R0, [R1+0x2a20] ;  /* 0x002a200001007983 */ /* 0x000ea80000300800 */
[----:B------:R0:W3:Y:S02]  /*20180*/  @!P0 LDG.E.U8 R238, desc[UR56][R6.64] ;  /* 0x0000003806ee8981 */ /* 0x0000e4000c1e1100 */
[----:B0-----:R-:W-:-:S02]  /*20190*/  LOP3.LUT R7, R3, 0xffff, RZ, 0xc0, !PT ;  /* 0x0000ffff03077812 */ /* 0x001fc400078ec0ff */
[----:B------:R-:W-:Y:S01]  /*201a0*/  LOP3.LUT R6, R5, 0xffff, RZ, 0xc0, !PT ;  /* 0x0000ffff05067812 */ /* 0x000fe200078ec0ff */
[----:B------:R-:W3:Y:S03]  /*201b0*/  LDL.LU R3, [R1+0x2a1c] ;  /* 0x002a1c0001037983 */ /* 0x000ee60000300800 */
[----:B------:R-:W-:Y:S01]  /*201c0*/  PRMT R7, R7, 0x3340, R6 ;  /* 0x0000334007077816 */ /* 0x000fe20000000006 */
[----:B------:R-:W3:Y:S01]  /*201d0*/  LDL.LU R5, [R1+0x2a18] ;  /* 0x002a180001057983 */ /* 0x000ee20000300800 */
[----:B------:R-:W-:-:S03]  /*201e0*/  LOP3.LUT R6, R2, 0xffff, RZ, 0xc0, !PT ;  /* 0x0000ffff02067812 */ /* 0x000fc600078ec0ff */
[----:B------:R-:W3:Y:S04]  /*201f0*/  LDL.LU R2, [R1+0x2a14] ;  /* 0x002a140001027983 */ /* 0x000ee80000300800 */
[----:B------:R-:W3:Y:S04]  /*20200*/  LDL R25, [R1+0x13ac] ;  /* 0x0013ac0001197983 */ /* 0x000ee80000100800 */
[----:B------:R-:W3:Y:S01]  /*20210*/  LDL R24, [R1+0x13b0] ;  /* 0x0013b00001187983 */ /* 0x000ee20000100800 */
[----:B------:R-:W-:Y:S02]  /*20220*/  LOP3.LUT R231, R231, 0xffff, RZ, 0xc0, !PT ;  /* 0x0000ffffe7e77812 */ /* 0x000fe400078ec0ff */
[----:B------:R-:W-:-:S02]  /*20230*/  LOP3.LUT R225, R225, 0xffff, RZ, 0xc0, !PT ;  /* 0x0000ffffe1e17812 */ /* 0x000fc400078ec0ff */
[----:B------:R-:W-:Y:S01]  /*20240*/  LOP3.LUT R218, R218, 0xffff, RZ, 0xc0, !PT ;  /* 0x0000ffffdada7812 */ /* 0x000fe200078ec0ff */
[----:B------:R-:W-:Y:S01]  /*20250*/  IMAD.MOV.U32 R133, RZ, RZ, R136 ;  /* 0x000000ffff857224 */ /* 0x000fe200078e0088 */
[----:B------:R-:W-:Y:S01]  /*20260*/  LOP3.LUT R209, R209, 0xffff, RZ, 0xc0, !PT ;  /* 0x0000ffffd1d17812 */ /* 0x000fe200078ec0ff */
[----:B------:R-:W-:Y:S01]  /*20270*/  IMAD.MOV.U32 R136, RZ, RZ, R143 ;  /* 0x000000ffff887224 */ /* 0x000fe200078e008f */
[----:B------:R-:W-:Y:S02]  /*20280*/  LOP3.LUT R199, R199, 0xffff, RZ, 0xc0, !PT ;  /* 0x0000ffffc7c77812 */ /* 0x000fe400078ec0ff */
[----:B------:R-:W-:Y:S02]  /*20290*/  LOP3.LUT R193, R193, 0xffff, RZ, 0xc0, !PT ;  /* 0x0000ffffc1c17812 */ /* 0x000fe400078ec0ff */
[----:B------:R-:W-:Y:S02]  /*202a0*/  LOP3.LUT R181, R181, 0xffff, RZ, 0xc0, !PT ;  /* 0x0000ffffb5b57812 */ /* 0x000fe400078ec0ff */
[----:B------:R-:W-:-:S02]  /*202b0*/  LOP3.LUT R173, R173, 0xffff, RZ, 0xc0, !PT ;  /* 0x0000ffffadad7812 */ /* 0x000fc400078ec0ff */
[----:B------:R-:W-:Y:S02]  /*202c0*/  LOP3.LUT R170, R170, 0xffff, RZ, 0xc0, !PT ;  /* 0x0000ffffaaaa7812 */ /* 0x000fe400078ec0ff */
[----:B------:R-:W-:Y:S02]  /*202d0*/  LOP3.LUT R167, R167, 0xffff, RZ, 0xc0, !PT ;  /* 0x0000ffffa7a77812 */ /* 0x000fe400078ec0ff */
[----:B------:R-:W-:Y:S01]  /*202e0*/  LOP3.LUT R164, R164, 0xffff, RZ, 0xc0, !PT ;  /* 0x0000ffffa4a47812 */ /* 0x000fe200078ec0ff */
[----:B------:R-:W-:Y:S01]  /*202f0*/  IMAD.MOV.U32 R131, RZ, RZ, R134 ;  /* 0x000000ffff837224 */ /* 0x000fe200078e0086 */
[----:B------:R-:W-:Y:S01]  /*20300*/  PRMT R8, R9, 0x3340, R8 ;  /* 0x0000334009087816 */ /* 0x000fe20000000008 */
[----:B------:R-:W-:Y:S01]  /*20310*/  IMAD.MOV.U32 R132, RZ, RZ, R135 ;  /* 0x000000ffff847224 */ /* 0x000fe200078e0087 */
[----:B------:R-:W-:Y:S01]  /*20320*/  PRMT R6, R6, 0x3340, R231 ;  /* 0x0000334006067816 */ /* 0x000fe200000000e7 */
[----:B------:R-:W-:Y:S01]  /*20330*/  IMAD.MOV.U32 R130, RZ, RZ, R148 ;  /* 0x000000ffff827224 */ /* 0x000fe200078e0094 */
[----:B------:R-:W-:Y:S01]  /*20340*/  PRMT R9, R225, 0x3340, R218 ;  /* 0x00003340e1097816 */ /* 0x000fe200000000da */
[----:B------:R-:W-:Y:S01]  /*20350*/  IMAD.MOV.U32 R143, RZ, RZ, R16 ;  /* 0x000000ffff8f7224 */ /* 0x000fe200078e0010 */
[----:B------:R-:W3:Y:S01]  /*20360*/  LDL.LU R4, [R1+0x10fc] ;  /* 0x0010fc0001047983 */ /* 0x000ee20000300800 */
[----:B------:R-:W-:Y:S01]  /*20370*/  IMAD.MOV.U32 R134, RZ, RZ, R138 ;  /* 0x000000ffff867224 */ /* 0x000fe200078e008a */
[----:B------:R-:W-:Y:S01]  /*20380*/  PRMT R199, R209, 0x3340, R199 ;  /* 0x00003340d1c77816 */ /* 0x000fe200000000c7 */
[----:B------:R-:W-:Y:S01]  /*20390*/  IMAD.MOV.U32 R135, RZ, RZ, R140 ;  /* 0x000000ffff877224 */ /* 0x000fe200078e008c */
[----:B------:R-:W-:Y:S01]  /*203a0*/  PRMT R10, R193, 0x3340, R181 ;  /* 0x00003340c10a7816 */ /* 0x000fe200000000b5 */
[----:B----4-:R-:W-:Y:S01]  /*203b0*/  IMAD.MOV.U32 R148, RZ, RZ, R19 ;  /* 0x000000ffff947224 */ /* 0x010fe200078e0013 */
[----:B------:R-:W-:Y:S01]  /*203c0*/  PRMT R170, R173, 0x3340, R170 ;  /* 0x00003340adaa7816 */ /* 0x000fe200000000aa */
[----:B------:R-:W-:Y:S01]  /*203d0*/  IMAD.MOV.U32 R138, RZ, RZ, R144 ;  /* 0x000000ffff8a7224 */ /* 0x000fe200078e0090 */
[----:B------:R-:W-:Y:S01]  /*203e0*/  PRMT R11, R167, 0x3340, R164 ;  /* 0x00003340a70b7816 */ /* 0x000fe200000000a4 */
[----:B------:R-:W-:Y:S01]  /*203f0*/  IMAD.MOV.U32 R140, RZ, RZ, R146 ;  /* 0x000000ffff8c7224 */ /* 0x000fe200078e0092 */
[----:B------:R-:W-:Y:S01]  /*20400*/  PRMT R8, R8, 0x5410, R7 ;  /* 0x0000541008087816 */ /* 0x000fe20000000007 */
[----:B------:R-:W-:Y:S01]  /*20410*/  IMAD.MOV.U32 R144, RZ, RZ, R150 ;  /* 0x000000ffff907224 */ /* 0x000fe200078e0096 */
[----:B------:R-:W-:-:S02]  /*20420*/  PRMT R9, R6, 0x5410, R9 ;  /* 0x0000541006097816 */ /* 0x000fc40000000009 */
[----:B------:R-:W-:Y:S02]  /*20430*/  PRMT R10, R199, 0x5410, R10 ;  /* 0x00005410c70a7816 */ /* 0x000fe4000000000a */
[----:B------:R-:W-:-:S05]  /*20440*/  PRMT R11, R170, 0x5410, R11 ;  /* 0x00005410aa0b7816 */ /* 0x000fca000000000b */
[----:B------:R0:W-:Y:S01]  /*20450*/  STS.128 [R26+UR58+0x4000], R8 ;  /* 0x004000081a007988 */ /* 0x0001e20008000c3a */
[----:B--2---:R-:W-:Y:S02]  /*20460*/  IMAD.MOV.U32 R150, RZ, RZ, R0 ;  /* 0x000000ffff967224 */ /* 0x004fe400078e0000 */
[----:B---3--:R-:W-:Y:S02]  /*20470*/  IMAD.MOV.U32 R19, RZ, RZ, R3 ;  /* 0x000000ffff137224 */ /* 0x008fe400078e0003 */
[----:B------:R-:W-:Y:S02]  /*20480*/  IMAD.MOV.U32 R16, RZ, RZ, R5 ;  /* 0x000000ffff107224 */ /* 0x000fe400078e0005 */
[----:B------:R-:W2:Y:S01]  /*20490*/  LDL.LU R5, [R1+0x10d0] ;  /* 0x0010d00001057983 */ /* 0x000ea20000300800 */
[----:B------:R-:W-:-:S03]  /*204a0*/  IMAD.MOV.U32 R146, RZ, RZ, R2 ;  /* 0x000000ffff927224 */ /* 0x000fc600078e0002 */
[----:B------:R-:W3:Y:S01]  /*204b0*/  LDL.LU R3, [R1+0x10c8] ;  /* 0x0010c80001037983 */ /* 0x000ee20000300800 */
[----:B------:R-:W-:-:S03]  /*204c0*/  @!P0 IMAD.MOV.U32 R7, RZ, RZ, R25 ;  /* 0x000000ffff078224 */ /* 0x000fc600078e0019 */
[----:B------:R-:W4:Y:S01]  /*204d0*/  LDL.LU R2, [R1+0x10ec] ;  /* 0x0010ec0001027983 */ /* 0x000f220000300800 */
[----:B------:R-:W-:-:S03]  /*204e0*/  @!P0 IMAD.MOV.U32 R6, RZ, RZ, R24 ;  /* 0x000000ffff068224 */ /* 0x000fc600078e0018 */
[----:B------:R-:W3:Y:S04]  /*204f0*/  LDL.LU R0, [R1+0x10c0] ;  /* 0x0010c00001007983 */ /* 0x000ee80000300800 */
[----:B------:R-:W2:Y:S04]  /*20500*/  LDL R25, [R1+0x138c] ;  /* 0x00138c0001197983 */ /* 0x000ea80000100800 */
[----:B------:R-:W4:Y:S04]  /*20510*/  LDL R24, [R1+0x1390] ;  /* 0x0013900001187983 */ /* 0x000f280000100800 */
[----:B0-----:R-:W3:Y:S01]  /*20520*/  LDL R8, [R1+0x1370] ;  /* 0x0013700001087983 */ /* 0x001ee20000100800 */
[----:B------:R-:W-:-:S03]  /*20530*/  PRMT R237, RZ, 0x7610, R237 ;  /* 0x00007610ffed7816 */ /* 0x000fc600000000ed */
[----:B------:R-:W3:Y:S01]  /*20540*/  LDL R9, [R1+0x136c] ;  /* 0x00136c0001097983 */ /* 0x000ee20000100800 */
[----:B------:R-:W-:-:S03]  /*20550*/  PRMT R236, RZ, 0x7610, R236 ;  /* 0x00007610ffec7816 */ /* 0x000fc600000000ec */
[----:B------:R2:W3:Y:S01]  /*20560*/  @!P0 LDG.E.U8 R237, desc[UR56][R6.64] ;  /* 0x0000003806ed8981 */ /* 0x0004e2000c1e1100 */
[----:B------:R-:W-:-:S03]  /*20570*/  PRMT R235, RZ, 0x7610, R235 ;  /* 0x00007610ffeb7816 */ /* 0x000fc600000000eb */
[----:B------:R-:W3:Y:S04]  /*20580*/  LDL R11, [R1+0x132c] ;  /* 0x00132c00010b7983 */ /* 0x000ee80000100800 */
[----:B------:R-:W3:Y:S01]  /*20590*/  LDL R10, [R1+0x1330] ;  /* 0x00133000010a7983 */ /* 0x000ee20000100800 */
[----:B--2---:R-:W-:Y:S02]  /*205a0*/  @!P0 IMAD.MOV.U32 R7, RZ, RZ, R25 ;  /* 0x000000ffff078224 */ /* 0x004fe400078e0019 */
[----:B----4-:R-:W-:-:S05]  /*205b0*/  @!P0 IMAD.MOV.U32 R6, RZ, RZ, R24 ;  /* 0x000000ffff068224 */ /* 0x010fca00078e0018 */
[----:B------:R3:W2:Y:S02]  /*205c0*/  @!P0 LDG.E.U8 R236, desc[UR56][R6.64] ;  /* 0x0000003806ec8981 */ /* 0x0006a4000c1e1100 */
[----:B---3--:R-:W-:Y:S02]  /*205d0*/  @!P0 IMAD.MOV.U32 R6, RZ, RZ, R8 ;  /* 0x000000ffff068224 */ /* 0x008fe400078e0008 */
[----:B------:R-:W3:Y:S01]  /*205e0*/  LDL R8, [R1+0x1350] ;  /* 0x0013500001087983 */ /* 0x000ee20000100800 */
[----:B------:R-:W-:-:S03]  /*205f0*/  @!P0 IMAD.MOV.U32 R7, RZ, RZ, R9 ;  /* 0x000000ffff078224 */ /* 0x000fc600078e0009 */
[----:B------:R-:W4:Y:S04]  /*20600*/  LDL R9, [R1+0x134c] ;  /* 0x00134c0001097983 */ /* 0x000f280000100800 */
[----:B------:R3:W2:Y:S01]  /*20610*/  @!P0 LDG.E.U8 R235, desc[UR56][R6.64] ;  /* 0x0000003806eb8981 */ /* 0x0006a2000c1e1100 */
[----:B------:R-:W-:Y:S01]  /*20620*/  PRMT R234, RZ, 0x7610, R234 ;  /* 0x00007610ffea7816 */ /* 0x000fe200000000ea */
[----:B---3--:R-:W-:Y:S02]  /*20630*/  @!P0 IMAD.MOV.U32 R6, RZ, RZ, R8 ;  /* 0x000000ffff068224 */ /* 0x008fe400078e0008 */
[----:B------:R-:W3:Y:S01]  /*20640*/  LDL R8, [R1+0x1310] ;  /* 0x0013100001087983 */ /* 0x000ee20000100800 */
[----:B----4-:R-:W-:Y:S01]  /*20650*/  @!P0 IMAD.MOV.U32 R7, RZ, RZ, R9 ;  /* 0x000000ffff078224 */ /* 0x010fe200078e0009 */
[----:B------:R-:W-:-:S02]  /*20660*/  PRMT R233, RZ, 0x7610, R233 ;  /* 0x00007610ffe97816 */ /* 0x000fc400000000e9 */
[----:B------:R-:W4:Y:S04]  /*20670*/  LDL R9, [R1+0x130c] ;  /* 0x00130c0001097983 */ /* 0x000f280000100800 */
[----:B------:R0:W2:Y:S02]  /*20680*/  @!P0 LDG.E.U8 R234, desc[UR56][R6.64] ;  /* 0x0000003806ea8981 */ /* 0x0000a4000c1e1100 */
[----:B0-----:R-:W-:Y:S02]  /*20690*/  @!P0 IMAD.MOV.U32 R6, RZ, RZ, R10 ;  /* 0x000000ffff068224 */ /* 0x001fe400078e000a */
[----:B------:R-:W-:-:S05]  /*206a0*/  @!P0 IMAD.MOV.U32 R7, RZ, RZ, R11 ;  /* 0x000000ffff078224 */ /* 0x000fca00078e000b */
[----:B------:R3:W2:Y:S02]  /*206b0*/  @!P0 LDG.E.U8 R233, desc[UR56][R6.64] ;  /* 0x0000003806e98981 */ /* 0x0006a4000c1e1100 */
[----:B---3--:R-:W-:Y:S02]  /*206c0*/  @!P0 IMAD.MOV.U32 R6, RZ, RZ, R8 ;  /* 0x000000ffff068224 */ /* 0x008fe400078e0008 */
[----:B------:R-:W3:Y:S01]  /*206d0*/  LDL R8, [R1+0x12f0] ;  /* 0x0012f00001087983 */ /* 0x000ee20000100800 */
[----:B------:R-:W-:Y:S01]  /*206e0*/  PRMT R232, RZ, 0x7610, R232 ;  /* 0x00007610ffe87816 */ /* 0x000fe200000000e8 */
[----:B----4-:R-:W-:Y:S02]  /*206f0*/  @!P0 IMAD.MOV.U32 R7, RZ, RZ, R9 ;  /* 0x000000ffff078224 */ /* 0x010fe400078e0009 */
[----:B------:R-:W4:Y:S04]  /*20700*/  LDL R9, [R1+0x12ec] ;  /* 0x0012ec0001097983 */ /* 0x000f280000100800 */
[----:B------:R3:W2:Y:S02]  /*20710*/  @!P0 LDG.E.U8 R232, desc[UR56][R6.64] ;  /* 0x0000003806e88981 */ /* 0x0006a4000c1e1100 */
[----:B---3--:R-:W-:-:S02]  /*20720*/  @!P0 IMAD.MOV.U32 R6, RZ, RZ, R8 ;  /* 0x000000ffff068224 */ /* 0x008fc400078e0008 */
        /* <DEDUP_REMOVED lines=82> */
[----:B------:R3:W2:Y:S04]  /*20c50*/  @!P0 LDG.E.U8 R218, desc[UR56][R6.64] ;  /* 0x0000003806da8981 */ /* 0x0006a8000c1e1100 */
[----:B------:R-:W2:Y:S01]  /*20c60*/  LDL.LU R34, [R1+0x10cc] ;  /* 0x0010cc0001227983 */ /* 0x000ea20000300800 */
[----:B---3--:R-:W-:-:S03]  /*20c70*/  @!P0 IMAD.MOV.U32 R6, RZ, RZ, R8 ;  /* 0x000000ffff068224 */ /* 0x008fc600078e0008 */
[----:B------:R-:W3:Y:S01]  /*20c80*/  LDL R8, [R1+0x1110] ;  /* 0x0011100001087983 */ /* 0x000ee20000100800 */
[----:B------:R-:W-:Y:S01]  /*20c90*/  PRMT R217, RZ, 0x7610, R217 ;  /* 0x00007610ffd97816 */ /* 0x000fe200000000d9 */
[----:B----4-:R-:W-:Y:S02]  /*20ca0*/  @!P0 IMAD.MOV.U32 R7, RZ, RZ, R9 ;  /* 0x000000ffff078224 */ /* 0x010fe400078e0009 */
[----:B------:R-:W4:Y:S04]  /*20cb0*/  LDL R9, [R1+0x110c] ;  /* 0x00110c0001097983 */ /* 0x000f280000100800 */
[----:B------:R-:W2:Y:S04]  /*20cc0*/  LDL.LU R42, [R1+0x10ac] ;  /* 0x0010ac00012a7983 */ /* 0x000ea80000300800 */
[----:B------:R3:W2:Y:S04]  /*20cd0*/  @!P0 LDG.E.U8 R217, desc[UR56][R6.64] ;  /* 0x0000003806d98981 */ /* 0x0006a8000c1e1100 */
[----:B------:R-:W2:Y:S01]  /*20ce0*/  LDL.LU R31, [R1+0x10b0] ;  /* 0x0010b000011f7983 */ /* 0x000ea20000300800 */
[----:B---3--:R-:W-:-:S03]  /*20cf0*/  @!P0 IMAD.MOV.U32 R6, RZ, RZ, R8 ;  /* 0x000000ffff068224 */ /* 0x008fc600078e0008 */
[----:B------:R-:W3:Y:S01]  /*20d00*/  LDL R8, [R1+0x10f0] ;  /* 0x0010f00001087983 */ /* 0x000ee20000100800 */
[----:B------:R-:W-:Y:S01]  /*20d10*/  PRMT R216, RZ, 0x7610, R216 ;  /* 0x00007610ffd87816 */ /* 0x000fe200000000d8 */
[----:B----4-:R-:W-:Y:S02]  /*20d20*/  @!P0 IMAD.MOV.U32 R7, RZ, RZ, R9 ;  /* 0x000000ffff078224 */ /* 0x010fe400078e0009 */
[----:B------:R-:W4:Y:S04]  /*20d30*/  LDL.LU R50, [R1+0x108c] ;  /* 0x00108c0001327983 */ /* 0x000f280000300800 */
[----:B------:R-:W4:Y:S04]  /*20d40*/  LDL.LU R39, [R1+0x1090] ;  /* 0x0010900001277983 */ /* 0x000f280000300800 */
[----:B------:R3:W4:Y:S04]  /*20d50*/  @!P0 LDG.E.U8 R216, desc[UR56][R6.64] ;  /* 0x0000003806d88981 */ /* 0x000728000c1e1100 */
[----:B------:R-:W4:Y:S01]  /*20d60*/  LDL R9, [R1+0x1c28] ;  /* 0x001c280001097983 */ /* 0x000f220000100800 */
[----:B------:R-:W-:Y:S01]  /*20d70*/  PRMT R215, RZ, 0x7610, R215 ;  /* 0x00007610ffd77816 */ /* 0x000fe200000000d7 */
[----:B---3--:R-:W-:-:S02]  /*20d80*/  @!P0 IMAD.MOV.U32 R6, RZ, RZ, R8 ;  /* 0x000000ffff068224 */ /* 0x008fc400078e0008 */
[----:B------:R-:W3:Y:S04]  /*20d90*/  LDL R8, [R1+0x1c30] ;  /* 0x001c300001087983 */ /* 0x000ee80000100800 */
[----:B------:R-:W3:Y:S04]  /*20da0*/  LDL.LU R47, [R1+0x1070] ;  /* 0x00107000012f7983 */ /* 0x000ee80000300800 */
[----:B------:R-:W3:Y:S01]  /*20db0*/  LDL.LU R25, [R1+0x106c] ;  /* 0x00106c0001197983 */ /* 0x000ee20000300800 */
[----:B------:R-:W-:Y:S01]  /*20dc0*/  @!P0 IMAD.MOV.U32 R7, RZ, RZ, R2 ;  /* 0x000000ffff078224 */ /* 0x000fe200078e0002 */
[----:B------:R-:W-:-:S04]  /*20dd0*/  PRMT R214, RZ, 0x7610, R214 ;  /* 0x00007610ffd67816 */ /* 0x000fc800000000d6 */
[----:B------:R0:W3:Y:S01]  /*20de0*/  @!P0 LDG.E.U8 R215, desc[UR56][R6.64] ;  /* 0x0000003806d78981 */ /* 0x0000e2000c1e1100 */
[----:B------:R-:W-:Y:S01]  /*20df0*/  PRMT R213, RZ, 0x7610, R213 ;  /* 0x00007610ffd57816 */ /* 0x000fe200000000d5 */
[----:B0-----:R-:W-:Y:S02]  /*20e00*/  @!P0 IMAD.MOV.U32 R6, RZ, RZ, R5 ;  /* 0x000000ffff068224 */ /* 0x001fe400078e0005 */
[----:B--2---:R-:W-:-:S05]  /*20e10*/  @!P0 IMAD.MOV.U32 R7, RZ, RZ, R34 ;  /* 0x000000ffff078224 */ /* 0x004fca00078e0022 */
[----:B------:R0:W2:Y:S01]  /*20e20*/  @!P0 LDG.E.U8 R214, desc[UR56][R6.64] ;  /* 0x0000003806d68981 */ /* 0x0000a2000c1e1100 */
[----:B------:R-:W-:Y:S01]  /*20e30*/  PRMT R212, RZ, 0x7610, R212 ;  /* 0x00007610ffd47816 */ /* 0x000fe200000000d4 */
[----:B0-----:R-:W-:Y:S02]  /*20e40*/  @!P0 IMAD.MOV.U32 R6, RZ, RZ, R31 ;  /* 0x000000ffff068224 */ /* 0x001fe400078e001f */
[----:B------:R-:W-:-:S05]  /*20e50*/  @!P0 IMAD.MOV.U32 R7, RZ, RZ, R42 ;  /* 0x000000ffff078224 */ /* 0x000fca00078e002a */
[----:B------:R4:W2:Y:S01]  /*20e60*/  @!P0 LDG.E.U8 R213, desc[UR56][R6.64] ;  /* 0x0000003806d58981 */ /* 0x0008a2000c1e1100 */
[----:B------:R-:W-:Y:S01]  /*20e70*/  PRMT R211, RZ, 0x7610, R211 ;  /* 0x00007610ffd37816 */ /* 0x000fe200000000d3 */
[----:B----4-:R-:W-:Y:S02]  /*20e80*/  @!P0 IMAD.MOV.U32 R6, RZ, RZ, R39 ;  /* 0x000000ffff068224 */ /* 0x010fe400078e0027 */
[----:B------:R-:W-:Y:S01]  /*20e90*/  @!P0 IMAD.MOV.U32 R7, RZ, RZ, R50 ;  /* 0x000000ffff078224 */ /* 0x000fe200078e0032 */
[----:B------:R0:W-:Y:S04]  /*20ea0*/  STL [R1+0x20d0], R2 ;  /* 0x0020d00201007387 */ /* 0x0001e80000100800 */
[----:B------:R3:W4:Y:S04]  /*20eb0*/  @!P0 LDG.E.U8 R212, desc[UR56][R6.64] ;  /* 0x0000003806d48981 */ /* 0x000728000c1e1100 */
[----:B0-----:R-:W2:Y:S04]  /*20ec0*/  LDL.LU R2, [R1+0x1104] ;  /* 0x0011040001027983 */ /* 0x001ea80000300800 */
[----:B------:R0:W-:Y:S04]  /*20ed0*/  STL [R1+0x20d4], R5 ;  /* 0x0020d40501007387 */ /* 0x0001e80000100800 */
[----:B0-----:R-:W4:Y:S01]  /*20ee0*/  LDL.LU R5, [R1+0x10e0] ;  /* 0x0010e00001057983 */ /* 0x001f220000300800 */
[----:B---3--:R-:W-:-:S02]  /*20ef0*/  @!P0 IMAD.MOV.U32 R6, RZ, RZ, R47 ;  /* 0x000000ffff068224 */ /* 0x008fc400078e002f */
[----:B------:R-:W-:-:S05]  /*20f00*/  @!P0 IMAD.MOV.U32 R7, RZ, RZ, R25 ;  /* 0x000000ffff078224 */ /* 0x000fca00078e0019 */
[----:B------:R0:W3:Y:S02]  /*20f10*/  @!P0 LDG.E.U8 R211, desc[UR56][R6.64] ;  /* 0x0000003806d38981 */ /* 0x0000e4000c1e1100 */
[----:B0-----:R-:W-:Y:S02]  /*20f20*/  @!P0 IMAD.MOV.U32 R6, RZ, RZ, R8 ;  /* 0x000000ffff068224 */ /* 0x001fe400078e0008 */
[----:B------:R-:W2:Y:S01]  /*20f30*/  LDL R8, [R1+0x1428] ;  /* 0x0014280001087983 */ /* 0x000ea20000100800 */
[----:B------:R-:W-:-:S03]  /*20f40*/  @!P0 IMAD.MOV.U32 R7, RZ, RZ, R9 ;  /* 0x000000ffff078224 */ /* 0x000fc600078e0009 */
[----:B------:R-:W4:Y:S01]  /*20f50*/  LDL R9, [R1+0x1424] ;  /* 0x0014240001097983 */ /* 0x000f220000100800 */
[----:B------:R-:W-:-:S06]  /*20f60*/  PRMT R210, RZ, 0x7610, R210 ;  /* 0x00007610ffd27816 */ /* 0x000fcc00000000d2 */
[----:B------:R2:W3:Y:S02]  /*20f70*/  @!P0 LDG.E.U8 R210, desc[UR56][R6.64] ;  /* 0x0000003806d28981 */ /* 0x0004e4000c1e1100 */
[----:B--2---:R-:W-:Y:S02]  /*20f80*/  @!P0 IMAD.MOV.U32 R6, RZ, RZ, R8 ;  /* 0x000000ffff068224 */ /* 0x004fe400078e0008 */
[----:B------:R-:W2:Y:S01]  /*20f90*/  LDL R8, [R1+0x1408] ;  /* 0x0014080001087983 */ /* 0x000ea20000100800 */
[----:B----4-:R-:W-:-:S03]  /*20fa0*/  @!P0 IMAD.MOV.U32 R7, RZ, RZ, R9 ;  /* 0x000000ffff078224 */ /* 0x010fc600078e0009 */
        /* <DEDUP_REMOVED lines=127> */
[----:B------:R-:W-:-:S03]  /*217a0*/  PRMT R188, RZ, 0x7610, R188 ;  /* 0x00007610ffbc7816 */ /* 0x000fc600000000bc */
[----:B------:R-:W3:Y:S04]  /*217b0*/  LDL.LU R28, [R1+0x10e4] ;  /* 0x0010e400011c7983 */ /* 0x000ee80000300800 */
[----:B------:R-:W3:Y:S04]  /*217c0*/  LDL R11, [R1+0x1144] ;  /* 0x00114400010b7983 */ /* 0x000ee80000100800 */
[----:B------:R-:W3:Y:S04]  /*217d0*/  LDL R10, [R1+0x1148] ;  /* 0x00114800010a7983 */ /* 0x000ee80000100800 */
[----:B------:R2:W3:Y:S02]  /*217e0*/  @!P0 LDG.E.U8 R188, desc[UR56][R6.64] ;  /* 0x0000003806bc8981 */ /* 0x0004e4000c1e1100 */
[----:B--2---:R-:W-:-:S02]  /*217f0*/  @!P0 IMAD.MOV.U32 R6, RZ, RZ, R8 ;  /* 0x000000ffff068224 */ /* 0x004fc400078e0008 */
[----:B------:R-:W2:Y:S01]  /*21800*/  LDL R8, [R1+0x1128] ;  /* 0x0011280001087983 */ /* 0x000ea20000100800 */
[----:B------:R-:W-:Y:S01]  /*21810*/  PRMT R187, RZ, 0x7610, R187 ;  /* 0x00007610ffbb7816 */ /* 0x000fe200000000bb */
[----:B----4-:R-:W-:Y:S01]  /*21820*/  @!P0 IMAD.MOV.U32 R7, RZ, RZ, R9 ;  /* 0x000000ffff078224 */ /* 0x010fe200078e0009 */
[----:B------:R-:W-:Y:S01]  /*21830*/  PRMT R186, RZ, 0x7610, R186 ;  /* 0x00007610ffba7816 */ /* 0x000fe200000000ba */
[----:B------:R-:W4:Y:S04]  /*21840*/  LDL R9, [R1+0x1124] ;  /* 0x0011240001097983 */ /* 0x000f280000100800 */
[----:B------:R3:W4:Y:S04]  /*21850*/  @!P0 LDG.E.U8 R187, desc[UR56][R6.64] ;  /* 0x0000003806bb8981 */ /* 0x000728000c1e1100 */
[----:B------:R-:W4:Y:S01]  /*21860*/  LDL.LU R36, [R1+0x10c4] ;  /* 0x0010c40001247983 */ /* 0x000f220000300800 */
[----:B---3--:R-:W-:-:S02]  /*21870*/  @!P0 IMAD.MOV.U32 R6, RZ, RZ, R10 ;  /* 0x000000ffff068224 */ /* 0x008fc400078e000a */
[----:B------:R-:W-:-:S05]  /*21880*/  @!P0 IMAD.MOV.U32 R7, RZ, RZ, R11 ;  /* 0x000000ffff078224 */ /* 0x000fca00078e000b */
[----:B------:R2:W3:Y:S02]  /*21890*/  @!P0 LDG.E.U8 R186, desc[UR56][R6.64] ;  /* 0x0000003806ba8981 */ /* 0x0004e4000c1e1100 */
[----:B--2---:R-:W-:Y:S02]  /*218a0*/  @!P0 IMAD.MOV.U32 R6, RZ, RZ, R8 ;  /* 0x000000ffff068224 */ /* 0x004fe400078e0008 */
[----:B------:R-:W2:Y:S01]  /*218b0*/  LDL R8, [R1+0x1108] ;  /* 0x0011080001087983 */ /* 0x000ea20000100800 */
[----:B------:R-:W-:Y:S01]  /*218c0*/  PRMT R185, RZ, 0x7610, R185 ;  /* 0x00007610ffb97816 */ /* 0x000fe200000000b9 */
[----:B----4-:R-:W-:Y:S02]  /*218d0*/  @!P0 IMAD.MOV.U32 R7, RZ, RZ, R9 ;  /* 0x000000ffff078224 */ /* 0x010fe400078e0009 */
[----:B------:R-:W4:Y:S04]  /*218e0*/  LDL.LU R44, [R1+0x10a4] ;  /* 0x0010a400012c7983 */ /* 0x000f280000300800 */
[----:B------:R2:W3:Y:S04]  /*218f0*/  @!P0 LDG.E.U8 R185, desc[UR56][R6.64] ;  /* 0x0000003806b98981 */ /* 0x0004e8000c1e1100 */
[----:B------:R-:W4:Y:S01]  /*21900*/  LDL.LU R33, [R1+0x10a8] ;  /* 0x0010a80001217983 */ /* 0x000f220000300800 */
[----:B--2---:R-:W-:-:S03]  /*21910*/  @!P0 IMAD.MOV.U32 R6, RZ, RZ, R8 ;  /* 0x000000ffff068224 */ /* 0x004fc600078e0008 */
[----:B------:R-:W2:Y:S01]  /*21920*/  LDL R8, [R1+0x10e8] ;  /* 0x0010e80001087983 */ /* 0x000ea20000100800 */
[----:B------:R-:W-:Y:S01]  /*21930*/  PRMT R184, RZ, 0x7610, R184 ;  /* 0x00007610ffb87816 */ /* 0x000fe200000000b8 */
[----:B------:R-:W-:Y:S02]  /*21940*/  @!P0 IMAD.MOV.U32 R7, RZ, RZ, R2 ;  /* 0x000000ffff078224 */ /* 0x000fe400078e0002 */
[----:B------:R-:W3:Y:S04]  /*21950*/  LDL.LU R49, [R1+0x1068] ;  /* 0x0010680001317983 */ /* 0x000ee80000300800 */
[----:B------:R-:W3:Y:S04]  /*21960*/  LDL.LU R41, [R1+0x1088] ;  /* 0x0010880001297983 */ /* 0x000ee80000300800 */
[----:B------:R2:W3:Y:S04]  /*21970*/  @!P0 LDG.E.U8 R184, desc[UR56][R6.64] ;  /* 0x0000003806b88981 */ /* 0x0004e8000c1e1100 */
[----:B------:R0:W-:Y:S01]  /*21980*/  STL [R1+0x20d8], R2 ;  /* 0x0020d80201007387 */ /* 0x0001e20000100800 */
[----:B------:R-:W-:Y:S01]  /*21990*/  PRMT R183, RZ, 0x7610, R183 ;  /* 0x00007610ffb77816 */ /* 0x000fe200000000b7 */
[----:B--2---:R-:W-:-:S02]  /*219a0*/  @!P0 IMAD.MOV.U32 R6, RZ, RZ, R8 ;  /* 0x000000ffff068224 */ /* 0x004fc400078e0008 */
[----:B------:R-:W2:Y:S01]  /*219b0*/  LDL R8, [R1+0x1084] ;  /* 0x0010840001087983 */ /* 0x000ea20000100800 */
[----:B------:R-:W-:Y:S01]  /*219c0*/  @!P0 IMAD.MOV.U32 R7, RZ, RZ, R28 ;  /* 0x000000ffff078224 */ /* 0x000fe200078e001c */
[----:B------:R-:W-:Y:S02]  /*219d0*/  PRMT R182, RZ, 0x7610, R182 ;  /* 0x00007610ffb67816 */ /* 0x000fe400000000b6 */
[----:B0-----:R-:W3:Y:S04]  /*219e0*/  LDL.LU R2, [R1+0x111c] ;  /* 0x00111c0001027983 */ /* 0x001ee80000300800 */
[----:B------:R0:W3:Y:S01]  /*219f0*/  @!P0 LDG.E.U8 R183, desc[UR56][R6.64] ;  /* 0x0000003806b78981 */ /* 0x0000e2000c1e1100 */
[----:B------:R-:W-:-:S03]  /*21a00*/  PRMT R181, RZ, 0x7610, R181 ;  /* 0x00007610ffb57816 */ /* 0x000fc600000000b5 */
[----:B------:R1:W-:Y:S01]  /*21a10*/  STL [R1+0x20dc], R3 ;  /* 0x0020dc0301007387 */ /* 0x0003e20000100800 */
[----:B0-----:R-:W-:Y:S02]  /*21a20*/  @!P0 IMAD.MOV.U32 R6, RZ, RZ, R3 ;  /* 0x000000ffff068224 */ /* 0x001fe400078e0003 */
[----:B------:R-:W-:Y:S01]  /*21a30*/  @!P0 IMAD.MOV.U32 R7, RZ, RZ, R36 ;  /* 0x000000ffff078224 */ /* 0x000fe200078e0024 */
[----:B-1----:R-:W3:Y:S04]  /*21a40*/  LDL.LU R3, [R1+0x1100] ;  /* 0x0011000001037983 */ /* 0x002ee80000300800 */
[----:B------:R4:W3:Y:S04]  /*21a50*/  @!P0 LDG.E.U8 R182, desc[UR56][R6.64] ;  /* 0x0000003806b68981 */ /* 0x0008e8000c1e1100 */
[----:B------:R-:W3:Y:S01]  /*21a60*/  LDL R10, [R1+0x1064] ;  /* 0x00106400010a7983 */ /* 0x000ee20000100800 */
[----:B------:R-:W-:-:S02]  /*21a70*/  PRMT R180, RZ, 0x7610, R180 ;  /* 0x00007610ffb47816 */ /* 0x000fc400000000b4 */
[----:B------:R-:W-:Y:S01]  /*21a80*/  PRMT R179, RZ, 0x7610, R179 ;  /* 0x00007610ffb37816 */ /* 0x000fe200000000b3 */
[----:B------:R-:W3:Y:S01]  /*21a90*/  LDL R9, [R1+0x1c20] ;  /* 0x001c200001097983 */ /* 0x000ee20000100800 */
[----:B----4-:R-:W-:Y:S02]  /*21aa0*/  @!P0 IMAD.MOV.U32 R6, RZ, RZ, R33 ;  /* 0x000000ffff068224 */ /* 0x010fe400078e0021 */
[----:B------:R-:W-:-:S05]  /*21ab0*/  @!P0 IMAD.MOV.U32 R7, RZ, RZ, R44 ;  /* 0x000000ffff078224 */ /* 0x000fca00078e002c */
[----:B------:R2:W4:Y:S02]  /*21ac0*/  @!P0 LDG.E.U8 R181, desc[UR56][R6.64] ;  /* 0x0000003806b58981 */ /* 0x000524000c1e1100 */
[----:B--2---:R-:W-:Y:S02]  /*21ad0*/  @!P0 IMAD.MOV.U32 R7, RZ, RZ, R8 ;  /* 0x000000ffff078224 */ /* 0x004fe400078e0008 */
[----:B------:R-:W2:Y:S01]  /*21ae0*/  LDL R8, [R1+0x1c24] ;  /* 0x001c240001087983 */ /* 0x000ea20000100800 */
[----:B---3--:R-:W-:-:S05]  /*21af0*/  @!P0 IMAD.MOV.U32 R6, RZ, RZ, R41 ;  /* 0x000000ffff068224 */ /* 0x008fca00078e0029 */
[----:B------:R0:W3:Y:S02]  /*21b00*/  @!P0 LDG.E.U8 R180, desc[UR56][R6.64] ;  /* 0x0000003806b48981 */ /* 0x0000e4000c1e1100 */
[----:B0-----:R-:W-:Y:S02]  /*21b10*/  @!P0 IMAD.MOV.U32 R6, RZ, RZ, R49 ;  /* 0x000000ffff068224 */ /* 0x001fe400078e0031 */
[----:B------:R-:W-:-:S05]  /*21b20*/  @!P0 IMAD.MOV.U32 R7, RZ, RZ, R10 ;  /* 0x000000ffff078224 */ /* 0x000fca00078e000a */
[----:B------:R2:W3:Y:S02]  /*21b30*/  @!P0 LDG.E.U8 R179, desc[UR56][R6.64] ;  /* 0x0000003806b38981 */ /* 0x0004e4000c1e1100 */
[----:B--2---:R-:W-:Y:S02]  /*21b40*/  @!P0 IMAD.MOV.U32 R6, RZ, RZ, R8 ;  /* 0x000000ffff068224 */ /* 0x004fe400078e0008 */
[----:B------:R-:W2:Y:S01]  /*21b50*/  LDL R8, [R1+0x1420] ;  /* 0x0014200001087983 */ /* 0x000ea20000100800 */
[----:B------:R-:W-:Y:S01]  /*21b60*/  PRMT R178, RZ, 0x7610, R178 ;  /* 0x00007610ffb27816 */ /* 0x000fe200000000b2 */
[----:B------:R-:W-:Y:S02]  /*21b70*/  @!P0 IMAD.MOV.U32 R7, RZ, RZ, R9 ;  /* 0x000000ffff078224 */ /* 0x000fe400078e0009 */
[----:B------:R-:W4:Y:S04]  /*21b80*/  LDL R9, [R1+0x141c] ;  /* 0x00141c0001097983 */ /* 0x000f280000100800 */
[----:B------:R2:W3:Y:S02]  /*21b90*/  @!P0 LDG.E.U8 R178, desc[UR56][R6.64] ;  /* 0x0000003806b28981 */ /* 0x0004e4000c1e1100 */
[----:B--2---:R-:W-:-:S02]  /*21ba0*/  @!P0 IMAD.MOV.U32 R6, RZ, RZ, R8 ;  /* 0x000000ffff068224 */ /* 0x004fc400078e0008 */
[----:B------:R-:W2:Y:S01]  /*21bb0*/  LDL R8, [R1+0x1400] ;  /* 0x0014000001087983 */ /* 0x000ea20000100800 */
[----:B------:R-:W-:Y:S01]  /*21bc0*/  PRMT R177, RZ, 0x7610, R177 ;  /* 0x00007610ffb17816 */ /* 0x000fe200000000b1 */
[----:B----4-:R-:W-:Y:S02]  /*21bd0*/  @!P0 IMAD.MOV.U32 R7, RZ, RZ, R9 ;  /* 0x000000ffff078224 */ /* 0x010fe400078e0009 */
        /* <DEDUP_REMOVED lines=43> */
[----:B------:R2:W3:Y:S01]  /*21e90*/  @!P0 LDG.E.U8 R170, desc[UR56][R6.64] ;  /* 0x0000003806aa8981 */ /* 0x0004e2000c1e1100 */
[----:B------:R-:W-:Y:S01]  /*21ea0*/  PRMT R169, RZ, 0x7610, R169 ;  /* 0x00007610ffa97816 */ /* 0x000fe200000000a9 */
[----:B--2---:R-:W-:-:S02]  /*21eb0*/  @!P0 IMAD.MOV.U32 R6, RZ, RZ, R8 ;  /* 0x000000ffff068224 */ /* 0x004fc400078e0008 */
[----:B------:R-:W2:Y:S01]  /*21ec0*/  LDL R8, [R1+0x1300] ;  /* 0x0013000001087983 */ /* 0x000ea20000100800 */
[----:B----4-:R-:W-:-:S03]  /*21ed0*/  @!P0 IMAD.MOV.U32 R7, RZ, RZ, R9 ;  /* 0x000000ffff078224 */ /* 0x010fc600078e0009 */
[----:B------:R-:W4:Y:S04]  /*21ee0*/  LDL R9, [R1+0x12fc] ;  /* 0x0012fc0001097983 */ /* 0x000f280000100800 */
[----:B------:R2:W3:Y:S01]  /*21ef0*/  @!P0 LDG.E.U8 R169, desc[UR56][R6.64] ;  /* 0x0000003806a98981 */ /* 0x0004e2000c1e1100 */
[----:B------:R-:W-:Y:S01]  /*21f00*/  PRMT R168, RZ, 0x7610, R168 ;  /* 0x00007610ffa87816 */ /* 0x000fe200000000a8 */
[----:B--2---:R-:W-:Y:S02]  /*21f10*/  @!P0 IMAD.MOV.U32 R6, RZ, RZ, R8 ;  /* 0x000000ffff068224 */ /* 0x004fe400078e0008 */
        /* <DEDUP_REMOVED lines=75> */
[----:B------:R2:W3:Y:S04]  /*223d0*/  @!P0 LDG.E.U8 R156, desc[UR56][R6.64] ;  /* 0x00000038069c8981 */ /* 0x0004e8000c1e1100 */
[----:B------:R-:W3:Y:S01]  /*223e0*/  LDL.LU R30, [R1+0x10dc] ;  /* 0x0010dc00011e7983 */ /* 0x000ee20000300800 */
[----:B--2---:R-:W-:-:S03]  /*223f0*/  @!P0 IMAD.MOV.U32 R6, RZ, RZ, R8 ;  /* 0x000000ffff068224 */ /* 0x004fc600078e0008 */
[----:B------:R-:W2:Y:S01]  /*22400*/  LDL R8, [R1+0x1140] ;  /* 0x0011400001087983 */ /* 0x000ea20000100800 */
[----:B------:R-:W-:Y:S01]  /*22410*/  PRMT R155, RZ, 0x7610, R155 ;  /* 0x00007610ff9b7816 */ /* 0x000fe2000000009b */
[----:B----4-:R-:W-:Y:S02]  /*22420*/  @!P0 IMAD.MOV.U32 R7, RZ, RZ, R9 ;  /* 0x000000ffff078224 */ /* 0x010fe400078e0009 */
[----:B------:R-:W4:Y:S04]  /*22430*/  LDL R9, [R1+0x113c] ;  /* 0x00113c0001097983 */ /* 0x000f280000100800 */
[----:B------:R2:W3:Y:S04]  /*22440*/  @!P0 LDG.E.U8 R155, desc[UR56][R6.64] ;  /* 0x00000038069b8981 */ /* 0x0004e8000c1e1100 */
[----:B------:R-:W3:Y:S01]  /*22450*/  LDL.LU R38, [R1+0x10bc] ;  /* 0x0010bc0001267983 */ /* 0x000ee20000300800 */
[----:B--2---:R-:W-:-:S03]  /*22460*/  @!P0 IMAD.MOV.U32 R6, RZ, RZ, R8 ;  /* 0x000000ffff068224 */ /* 0x004fc600078e0008 */
[----:B------:R-:W2:Y:S04]  /*22470*/  LDL R8, [R1+0x1120] ;  /* 0x0011200001087983 */ /* 0x000ea80000100800 */
[----:B------:R-:W3:Y:S04]  /*22480*/  LDL.LU R46, [R1+0x109c] ;  /* 0x00109c00012e7983 */ /* 0x000ee80000300800 */
[----:B------:R-:W3:Y:S04]  /*22490*/  LDL.LU R43, [R1+0x1080] ;  /* 0x00108000012b7983 */ /* 0x000ee80000300800 */
[----:B------:R-:W3:Y:S04]  /*224a0*/  LDL.LU R35, [R1+0x10a0] ;  /* 0x0010a00001237983 */ /* 0x000ee80000300800 */
[----:B------:R-:W3:Y:S04]  /*224b0*/  LDL.LU R24, [R1+0x107c] ;  /* 0x00107c0001187983 */ /* 0x000ee80000300800 */
[----:B------:R-:W3:Y:S04]  /*224c0*/  LDL.LU R125, [R1+0x104c] ;  /* 0x00104c00017d7983 */ /* 0x000ee80000300800 */
[----:B------:R-:W3:Y:S04]  /*224d0*/  LDL.LU R126, [R1+0x1048] ;  /* 0x00104800017e7983 */ /* 0x000ee80000300800 */
[----:B------:R-:W3:Y:S04]  /*224e0*/  LDL.LU R127, [R1+0x1044] ;  /* 0x00104400017f7983 */ /* 0x000ee80000300800 */
[----:B------:R-:W3:Y:S01]  /*224f0*/  LDL.LU R128, [R1+0x1040] ;  /* 0x0010400001807983 */ /* 0x000ee20000300800 */
[----:B------:R-:W-:Y:S01]  /*22500*/  PRMT R154, RZ, 0x7610, R154 ;  /* 0x00007610ff9a7816 */ /* 0x000fe2000000009a */
[----:B----4-:R-:W-:Y:S01]  /*22510*/  @!P0 IMAD.MOV.U32 R7, RZ, RZ, R9 ;  /* 0x000000ffff078224 */ /* 0x010fe200078e0009 */
[----:B------:R-:W-:-:S04]  /*22520*/  PRMT R153, RZ, 0x7610, R153 ;  /* 0x00007610ff997816 */ /* 0x000fc80000000099 */
[----:B------:R0:W4:Y:S01]  /*22530*/  @!P0 LDG.E.U8 R154, desc[UR56][R6.64] ;  /* 0x00000038069a8981 */ /* 0x000122000c1e1100 */
[----:B------:R-:W-:Y:S01]  /*22540*/  PRMT R152, RZ, 0x7610, R152 ;  /* 0x00007610ff987816 */ /* 0x000fe20000000098 */
[----:B0-----:R-:W-:Y:S01]  /*22550*/  @!P0 IMAD.MOV.U32 R7, RZ, RZ, R2 ;  /* 0x000000ffff078224 */ /* 0x001fe200078e0002 */
[----:B------:R-:W-:Y:S02]  /*22560*/  PRMT R23, RZ, 0x7610, R23 ;  /* 0x00007610ff177816 */ /* 0x000fe40000000017 */
[----:B------:R-:W-:Y:S02]  /*22570*/  PRMT R22, RZ, 0x7610, R22 ;  /* 0x00007610ff167816 */ /* 0x000fe40000000016 */
[----:B------:R-:W-:Y:S02]  /*22580*/  PRMT R13, RZ, 0x7610, R13 ;  /* 0x00007610ff0d7816 */ /* 0x000fe4000000000d */
[----:B------:R-:W-:Y:S01]  /*22590*/  PRMT R12, RZ, 0x7610, R12 ;  /* 0x00007610ff0c7816 */ /* 0x000fe2000000000c */
[----:B--2---:R-:W-:-:S05]  /*225a0*/  @!P0 IMAD.MOV.U32 R6, RZ, RZ, R8 ;  /* 0x000000ffff068224 */ /* 0x004fca00078e0008 */
[----:B------:R0:W2:Y:S02]  /*225b0*/  @!P0 LDG.E.U8 R153, desc[UR56][R6.64] ;  /* 0x0000003806998981 */ /* 0x0000a4000c1e1100 */
[----:B0-----:R-:W-:Y:S02]  /*225c0*/  @!P0 IMAD.MOV.U32 R6, RZ, RZ, R3 ;  /* 0x000000ffff068224 */ /* 0x001fe400078e0003 */
[----:B------:R-:W-:-:S05]  /*225d0*/  @!P0 IMAD.MOV.U32 R7, RZ, RZ, R4 ;  /* 0x000000ffff078224 */ /* 0x000fca00078e0004 */
[----:B------:R0:W2:Y:S02]  /*225e0*/  @!P0 LDG.E.U8 R152, desc[UR56][R6.64] ;  /* 0x0000003806988981 */ /* 0x0000a4000c1e1100 */
[----:B0-----:R-:W-:Y:S02]  /*225f0*/  @!P0 IMAD.MOV.U32 R6, RZ, RZ, R5 ;  /* 0x000000ffff068224 */ /* 0x001fe400078e0005 */
[----:B---3--:R-:W-:-:S05]  /*22600*/  @!P0 IMAD.MOV.U32 R7, RZ, RZ, R30 ;  /* 0x000000ffff078224 */ /* 0x008fca00078e001e */
[----:B------:R0:W3:Y:S01]  /*22610*/  @!P0 LDG.E.U8 R23, desc[UR56][R6.64] ;  /* 0x0000003806178981 */ /* 0x0000e2000c1e1100 */
[----:B------:R-:W-:Y:S02]  /*22620*/  LOP3.LUT R9, R125, 0xffff, RZ, 0xc0, !PT ;  /* 0x0000ffff7d097812 */ /* 0x000fe400078ec0ff */
[----:B------:R-:W-:Y:S01]  /*22630*/  LOP3.LUT R8, R126, 0xffff, RZ, 0xc0, !PT ;  /* 0x0000ffff7e087812 */ /* 0x000fe200078ec0ff */
[----:B------:R-:W4:Y:S04]  /*22640*/  LDL.LU R125, [R1+0x103c] ;  /* 0x00103c00017d7983 */ /* 0x000f280000300800 */
[----:B------:R-:W2:Y:S01]  /*22650*/  LDL.LU R126, [R1+0x1038] ;  /* 0x00103800017e7983 */ /* 0x000ea20000300800 */
[----:B0-----:R-:W-:Y:S02]  /*22660*/  @!P0 IMAD.MOV.U32 R6, RZ, RZ, R0 ;  /* 0x000000ffff068224 */ /* 0x001fe400078e0000 */
[----:B------:R-:W-:-:S05]  /*22670*/  @!P0 IMAD.MOV.U32 R7, RZ, RZ, R38 ;  /* 0x000000ffff078224 */ /* 0x000fca00078e0026 */
[----:B------:R0:W3:Y:S02]  /*22680*/  @!P0 LDG.E.U8 R22, desc[UR56][R6.64] ;  /* 0x0000003806168981 */ /* 0x0000e4000c1e1100 */
[----:B0-----:R-:W-:Y:S02]  /*22690*/  @!P0 IMAD.MOV.U32 R6, RZ, RZ, R35 ;  /* 0x000000ffff068224 */ /* 0x001fe400078e0023 */
[----:B------:R-:W-:-:S05]  /*226a0*/  @!P0 IMAD.MOV.U32 R7, RZ, RZ, R46 ;  /* 0x000000ffff078224 */ /* 0x000fca00078e002e */
[----:B------:R0:W3:Y:S02]  /*226b0*/  @!P0 LDG.E.U8 R13, desc[UR56][R6.64] ;  /* 0x00000038060d8981 */ /* 0x0000e4000c1e1100 */
[----:B0-----:R-:W-:Y:S02]  /*226c0*/  @!P0 IMAD.MOV.U32 R6, RZ, RZ, R43 ;  /* 0x000000ffff068224 */ /* 0x001fe400078e002b */
[----:B------:R-:W-:-:S05]  /*226d0*/  @!P0 IMAD.MOV.U32 R7, RZ, RZ, R24 ;  /* 0x000000ffff078224 */ /* 0x000fca00078e0018 */
[----:B------:R0:W3:Y:S02]  /*226e0*/  @!P0 LDG.E.U8 R12, desc[UR56][R6.64] ;  /* 0x00000038060c8981 */ /* 0x0000e4000c1e1100 */
[----:B0-----:R-:W-:Y:S02]  /*226f0*/  LOP3.LUT R7, R127, 0xffff, RZ, 0xc0, !PT ;  /* 0x0000ffff7f077812 */ /* 0x001fe400078ec0ff */
[----:B------:R-:W-:Y:S01]  /*22700*/  LOP3.LUT R6, R128, 0xffff, RZ, 0xc0, !PT ;  /* 0x0000ffff80067812 */ /* 0x000fe200078ec0ff */
[----:B------:R-:W3:Y:S04]  /*22710*/  LDL.LU R127, [R1+0x1034] ;  /* 0x00103400017f7983 */ /* 0x000ee80000300800 */
[----:B------:R-:W3:Y:S01]  /*22720*/  LDL.LU R128, [R1+0x102c] ;  /* 0x00102c0001807983 */ /* 0x000ee20000300800 */
[----:B------:R-:W-:-:S02]  /*22730*/  PRMT R103, R9, 0x3340, R8 ;  /* 0x0000334009677816 */ /* 0x000fc40000000008 */
[----:B------:R-:W-:Y:S02]  /*22740*/  PRMT R112, R7, 0x3340, R6 ;  /* 0x0000334007707816 */ /* 0x000fe40000000006 */
[----:B----4-:R-:W-:Y:S02]  /*22750*/  LOP3.LUT R9, R125, 0xffff, RZ, 0xc0, !PT ;  /* 0x0000ffff7d097812 */ /* 0x010fe400078ec0ff */
[----:B--2---:R-:W-:Y:S01]  /*22760*/  LOP3.LUT R8, R126, 0xffff, RZ, 0xc0, !PT ;  /* 0x0000ffff7e087812 */ /* 0x004fe200078ec0ff */
[----:B------:R-:W2:Y:S04]  /*22770*/  LDL.LU R125, [R1+0x1024] ;  /* 0x00102400017d7983 */ /* 0x000ea80000300800 */
[----:B------:R-:W4:Y:S01]  /*22780*/  LDL.LU R126, [R1+0x101c] ;  /* 0x00101c00017e7983 */ /* 0x000f220000300800 */
[----:B---3--:R-:W-:-:S02]  /*22790*/  LOP3.LUT R7, R127, 0xffff, RZ, 0xc0, !PT ;  /* 0x0000ffff7f077812 */ /* 0x008fc400078ec0ff */
[----:B------:R-:W-:Y:S01]  /*227a0*/  LOP3.LUT R6, R128, 0xffff, RZ, 0xc0, !PT ;  /* 0x0000ffff80067812 */ /* 0x000fe200078ec0ff */
[----:B------:R-:W3:Y:S04]  /*227b0*/  LDL.LU R127, [R1+0x1010] ;  /* 0x00101000017f7983 */ /* 0x000ee80000300800 */
[----:B------:R-:W3:Y:S01]  /*227c0*/  LDL.LU R128, [R1+0x1004] ;  /* 0x0010040001807983 */ /* 0x000ee20000300800 */
[----:B------:R-:W-:Y:S02]  /*227d0*/  PRMT R85, R9, 0x3340, R8 ;  /* 0x0000334009557816 */ /* 0x000fe40000000008 */
[----:B------:R-:W-:Y:S02]  /*227e0*/  PRMT R94, R7, 0x3340, R6 ;  /* 0x00003340075e7816 */ /* 0x000fe40000000006 */
[----:B--2---:R-:W-:-:S02]  /*227f0*/  LOP3.LUT R9, R125, 0xffff, RZ, 0xc0, !PT ;  /* 0x0000ffff7d097812 */ /* 0x004fc400078ec0ff */
[----:B----4-:R-:W-:Y:S01]  /*22800*/  LOP3.LUT R8, R126, 0xffff, RZ, 0xc0, !PT ;  /* 0x0000ffff7e087812 */ /* 0x010fe200078ec0ff */
[----:B------:R-:W2:Y:S04]  /*22810*/  LDL.LU R125, [R1+0xff8] ;  /* 0x000ff800017d7983 */ /* 0x000ea80000300800 */
[----:B------:R-:W4:Y:S01]  /*22820*/  LDL.LU R126, [R1+0xfe8] ;  /* 0x000fe800017e7983 */ /* 0x000f220000300800 */
[----:B---3--:R-:W-:Y:S02]  /*22830*/  LOP3.LUT R7, R127, 0xffff, RZ, 0xc0, !PT ;  /* 0x0000ffff7f077812 */ /* 0x008fe400078ec0ff */
[----:B------:R-:W-:Y:S01]  /*22840*/  LOP3.LUT R6, R128, 0xffff, RZ, 0xc0, !PT ;  /* 0x0000ffff80067812 */ /* 0x000fe200078ec0ff */
[----:B------:R-:W3:Y:S04]  /*22850*/  LDL.LU R127, [R1+0xfd8] ;  /* 0x000fd800017f7983 */ /* 0x000ee80000300800 */
[----:B------:R-:W2:Y:S01]  /*22860*/  LDL.LU R128, [R1+0xfc4] ;  /* 0x000fc40001807983 */ /* 0x000ea20000300800 */
[----:B------:R-:W-:-:S02]  /*22870*/  PRMT R32, R9, 0x3340, R8 ;  /* 0x0000334009207816 */ /* 0x000fc40000000008 */
[----:B------:R-:W-:Y:S02]  /*22880*/  PRMT R10, R7, 0x3340, R6 ;  /* 0x00003340070a7816 */ /* 0x000fe40000000006 */
[----:B----4-:R-:W-:Y:S02]  /*22890*/  LOP3.LUT R8, R126, 0xffff, RZ, 0xc0, !PT ;  /* 0x0000ffff7e087812 */ /* 0x010fe400078ec0ff */
[----:B------:R-:W4:Y:S01]  /*228a0*/  LDL.LU R126, [R1+0xfcc] ;  /* 0x000fcc00017e7983 */ /* 0x000f220000300800 */
[----:B---3--:R-:W-:Y:S02]  /*228b0*/  LOP3.LUT R7, R127, 0xffff, RZ, 0xc0, !PT ;  /* 0x0000ffff7f077812 */ /* 0x008fe400078ec0ff */
[----:B--2---:R-:W-:Y:S01]  /*228c0*/  LOP3.LUT R6, R128, 0xffff, RZ, 0xc0, !PT ;  /* 0x0000ffff80067812 */ /* 0x004fe200078ec0ff */
[----:B------:R-:W2:Y:S04]  /*228d0*/  LDL.LU R127, [R1+0xfb8] ;  /* 0x000fb800017f7983 */ /* 0x000ea80000300800 */
[----:B------:R-:W3:Y:S01]  /*228e0*/  LDL.LU R128, [R1+0xfa8] ;  /* 0x000fa80001807983 */ /* 0x000ee20000300800 */
[----:B------:R-:W-:-:S02]  /*228f0*/  LOP3.LUT R9, R125, 0xffff, RZ, 0xc0, !PT ;  /* 0x0000ffff7d097812 */ /* 0x000fc400078ec0ff */
[----:B------:R-:W-:Y:S02]  /*22900*/  PRMT R6, R7, 0x3340, R6 ;  /* 0x0000334007067816 */ /* 0x000fe40000000006 */
[----:B------:R-:W-:Y:S02]  /*22910*/  PRMT R11, R9, 0x3340, R8 ;  /* 0x00003340090b7816 */ /* 0x000fe40000000008 */
[----:B------:R-:W-:Y:S02]  /*22920*/  PRMT R8, R103, 0x5410, R112 ;  /* 0x0000541067087816 */ /* 0x000fe40000000070 */
[----:B------:R-:W-:Y:S02]  /*22930*/  PRMT R9, R85, 0x5410, R94 ;  /* 0x0000541055097816 */ /* 0x000fe4000000005e */
[----:B------:R-:W-:Y:S02]  /*22940*/  PRMT R10, R32, 0x5410, R10 ;  /* 0x00005410200a7816 */ /* 0x000fe4000000000a */
[----:B------:R-:W-:-:S05]  /*22950*/  PRMT R11, R11, 0x5410, R6 ;  /* 0x000054100b0b7816 */ /* 0x000fca0000000006 */
[----:B------:R4:W-:Y:S02]  /*22960*/  STS.128 [R26+UR58+0x6000], R8 ;  /* 0x006000081a007988 */ /* 0x0009e40008000c3a */
[----:B----4-:R-:W-:Y:S02]  /*22970*/  LOP3.LUT R9, R126, 0xffff, RZ, 0xc0, !PT ;  /* 0x0000ffff7e097812 */ /* 0x010fe400078ec0ff */
[----:B------:R-:W4:Y:S01]  /*22980*/  LDL.LU R126, [R1+0xf98] ;  /* 0x000f9800017e7983 */ /* 0x000f220000300800 */
[----:B--2---:R-:W-:Y:S02]  /*22990*/  LOP3.LUT R8, R127, 0xffff, RZ, 0xc0, !PT ;  /* 0x0000ffff7f087812 */ /* 0x004fe400078ec0ff */
[----:B---3--:R-:W-:Y:S01]  /*229a0*/  LOP3.LUT R7, R128, 0xffff, RZ, 0xc0, !PT ;  /* 0x0000ffff80077812 */ /* 0x008fe200078ec0ff */
[----:B------:R-:W2:Y:S04]  /*229b0*/  LDL.LU R127, [R1+0xf88] ;  /* 0x000f8800017f7983 */ /* 0x000ea80000300800 */
[----:B------:R-:W3:Y:S01]  /*229c0*/  LDL.LU R128, [R1+0xf78] ;  /* 0x000f780001807983 */ /* 0x000ee20000300800 */
[----:B------:R-:W-:-:S02]  /*229d0*/  PRMT R94, R9, 0x3340, R8 ;  /* 0x00003340095e7816 */ /* 0x000fc40000000008 */
[----:B----4-:R-:W-:-:S04]  /*229e0*/  LOP3.LUT R6, R126, 0xffff, RZ, 0xc0, !PT ;  /* 0x0000ffff7e067812 */ /* 0x010fc800078ec0ff */
[----:B------:R-:W-:Y:S02]  /*229f0*/  PRMT R103, R7, 0x3340, R6 ;  /* 0x0000334007677816 */ /* 0x000fe40000000006 */
[----:B------:R-:W-:Y:S02]  /*22a00*/  LOP3.LUT R7, R18, 0xffff, RZ, 0xc0, !PT ;  /* 0x0000ffff12077812 */ /* 0x000fe400078ec0ff */
[----:B------:R-:W4:Y:S04]  /*22a10*/  LDL.LU R18, [R1+0x2a10] ;  /* 0x002a100001127983 */ /* 0x000f280000300800 */
[----:B------:R-:W4:Y:S04]  /*22a20*/  LDL R32, [R1+0xf18] ;  /* 0x000f180001207983 */ /* 0x000f280000100800 */
[----:B------:R-:W4:Y:S01]  /*22a30*/  LDL.LU R126, [R1+0xff4] ;  /* 0x000ff400017e7983 */ /* 0x000f220000300800 */
[----:B--2---:R-:W-:-:S02]  /*22a40*/  LOP3.LUT R9, R127, 0xffff, RZ, 0xc0, !PT ;  /* 0x0000ffff7f097812 */ /* 0x004fc400078ec0ff */
[----:B---3--:R-:W-:Y:S01]  /*22a50*/  LOP3.LUT R8, R128, 0xffff, RZ, 0xc0, !PT ;  /* 0x0000ffff80087812 */ /* 0x008fe200078ec0ff */
[----:B------:R-:W2:Y:S04]  /*22a60*/  LDL.LU R127, [R1+0xfe4] ;  /* 0x000fe400017f7983 */ /* 0x000ea80000300800 */
[----:B------:R-:W3:Y:S01]  /*22a70*/  LDL.LU R128, [R1+0xfd4] ;  /* 0x000fd40001807983 */ /* 0x000ee20000300800 */
[----:B------:R-:W-:Y:S02]  /*22a80*/  LOP3.LUT R6, R84, 0xffff, RZ, 0xc0, !PT ;  /* 0x0000ffff54067812 */ /* 0x000fe400078ec0ff */
[----:B------:R-:W-:Y:S02]  /*22a90*/  PRMT R84, R9, 0x3340, R8 ;  /* 0x0000334009547816 */ /* 0x000fe40000000008 */
[----:B------:R-:W-:-:S02]  /*22aa0*/  LOP3.LUT R9, R111, 0xffff, RZ, 0xc0, !PT ;  /* 0x0000ffff6f097812 */ /* 0x000fc400078ec0ff */
[----:B------:R-:W-:Y:S02]  /*22ab0*/  LOP3.LUT R8, R110, 0xffff, RZ, 0xc0, !PT ;  /* 0x0000ffff6e087812 */ /* 0x000fe400078ec0ff */
[----:B------:R-:W-:Y:S02]  /*22ac0*/  PRMT R85, R7, 0x3340, R6 ;  /* 0x0000334007557816 */ /* 0x000fe40000000006 */
[----:B------:R-:W-:Y:S02]  /*22ad0*/  LOP3.LUT R7, R109, 0xffff, RZ, 0xc0, !PT ;  /* 0x0000ffff6d077812 */ /* 0x000fe400078ec0ff */
        /* <DEDUP_REMOVED lines=8> */
[----:B------:R-:W-:-:S02]  /*22b60*/  PRMT R6, R7, 0x3340, R6 ;  /* 0x0000334007067816 */ /* 0x000fc40000000006 */
[----:B------:R-:W-:Y:S02]  /*22b70*/  PRMT R8, R94, 0x5410, R103 ;  /* 0x000054105e087816 */ /* 0x000fe40000000067 */
[----:B------:R-:W-:Y:S02]  /*22b80*/  PRMT R9, R84, 0x5410, R85 ;  /* 0x0000541054097816 */ /* 0x000fe40000000055 */
[----:B------:R-:W-:Y:S02]  /*22b90*/  PRMT R10, R26, 0x5410, R10 ;  /* 0x000054101a0a7816 */ /* 0x000fe4000000000a */
[----:B------:R-:W-:-:S05]  /*22ba0*/  PRMT R11, R11, 0x5410, R6 ;  /* 0x000054100b0b7816 */ /* 0x000fca0000000006 */
[----:B----4-:R0:W-:Y:S02]  /*22bb0*/  STS.128 [R32+UR58], R8 ;  /* 0x0000000820007988 */ /* 0x0101e40008000c3a */
[----:B0-----:R-:W-:Y:S02]  /*22bc0*/  LOP3.LUT R9, R126, 0xffff, RZ, 0xc0, !PT ;  /* 0x0000ffff7e097812 */ /* 0x001fe400078ec0ff */
        /* <DEDUP_REMOVED lines=10> */
[----:B------:R-:W4:Y:S01]  /*22c70*/  LDL.LU R125, [R1+0x1018] ;  /* 0x00101800017d7983 */ /* 0x000f220000300800 */
[----:B---3--:R-:W-:-:S03]  /*22c80*/  LOP3.LUT R8, R128, 0xffff, RZ, 0xc0, !PT ;  /* 0x0000ffff80087812 */ /* 0x008fc600078ec0ff */
[----:B------:R-:W3:Y:S01]  /*22c90*/  LDL.LU R128, [R1+0x100c] ;  /* 0x00100c0001807983 */ /* 0x000ee20000300800 */
[----:B--2---:R-:W-:Y:S02]  /*22ca0*/  LOP3.LUT R9, R127, 0xffff, RZ, 0xc0, !PT ;  /* 0x0000ffff7f097812 */ /* 0x004fe400078ec0ff */
[----:B------:R-:W-:Y:S01]  /*22cb0*/  LOP3.LUT R6, R76, 0xffff, RZ, 0xc0, !PT ;  /* 0x0000ffff4c067812 */ /* 0x000fe200078ec0ff */
[----:B------:R-:W2:Y:S04]  /*22cc0*/  LDL.LU R126, [R1+0x1000] ;  /* 0x00100000017e7983 */ /* 0x000ea80000300800 */
[----:B------:R-:W2:Y:S01]  /*22cd0*/  LDL.LU R127, [R1+0xff0] ;  /* 0x000ff000017f7983 */ /* 0x000ea20000300800 */
[----:B------:R-:W-:Y:S02]  /*22ce0*/  PRMT R76, R9, 0x3340, R8 ;  /* 0x00003340094c7816 */ /* 0x000fe40000000008 */
[----:B------:R-:W-:-:S02]  /*22cf0*/  PRMT R84, R7, 0x3340, R6 ;  /* 0x0000334007547816 */ /* 0x000fc40000000006 */
[----:B------:R-:W-:Y:S02]  /*22d00*/  LOP3.LUT R9, R102, 0xffff, RZ, 0xc0, !PT ;  /* 0x0000ffff66097812 */ /* 0x000fe400078ec0ff */
[----:B------:R-:W-:Y:S02]  /*22d10*/  LOP3.LUT R8, R101, 0xffff, RZ, 0xc0, !PT ;  /* 0x0000ffff65087812 */ /* 0x000fe400078ec0ff */
[----:B------:R-:W-:Y:S02]  /*22d20*/  LOP3.LUT R7, R100, 0xffff, RZ, 0xc0, !PT ;  /* 0x0000ffff64077812 */ /* 0x000fe400078ec0ff */
[----:B------:R-:W-:Y:S02]  /*22d30*/  LOP3.LUT R6, R99, 0xffff, RZ, 0xc0, !PT ;  /* 0x0000ffff63067812 */ /* 0x000fe400078ec0ff */
[----:B------:R-:W-:Y:S02]  /*22d40*/  PRMT R26, R9, 0x3340, R8 ;  /* 0x00003340091a7816 */ /* 0x000fe40000000008 */
[----:B------:R-:W-:-:S02]  /*22d50*/  LOP3.LUT R9, R98, 0xffff, RZ, 0xc0, !PT ;  /* 0x0000ffff62097812 */ /* 0x000fc400078ec0ff */
[----:B------:R-:W-:Y:S02]  /*22d60*/  PRMT R10, R7, 0x3340, R6 ;  /* 0x00003340070a7816 */ /* 0x000fe40000000006 */
        /* <DEDUP_REMOVED lines=9> */
[----:B------:R3:W-:Y:S02]  /*22e00*/  STS.128 [R32+UR58+0x2000], R8 ;  /* 0x0020000820007988 */ /* 0x0007e40008000c3a */
[----:B---3--:R-:W-:Y:S02]  /*22e10*/  LOP3.LUT R8, R128, 0xffff, RZ, 0xc0, !PT ;  /* 0x0000ffff80087812 */ /* 0x008fe400078ec0ff */
[----:B------:R-:W3:Y:S01]  /*22e20*/  LDL.LU R128, [R1+0xfe0] ;  /* 0x000fe00001807983 */ /* 0x000ee20000300800 */
[----:B----4-:R-:W-:Y:S02]  /*22e30*/  LOP3.LUT R9, R125, 0xffff, RZ, 0xc0, !PT ;  /* 0x0000ffff7d097812 */ /* 0x010fe400078ec0ff */
[----:B--2---:R-:W-:Y:S02]  /*22e40*/  LOP3.LUT R7, R126, 0xffff, RZ, 0xc0, !PT ;  /* 0x0000ffff7e077812 */ /* 0x004fe400078ec0ff */
[----:B------:R-:W-:Y:S02]  /*22e50*/  LOP3.LUT R6, R127, 0xffff, RZ, 0xc0, !PT ;  /* 0x0000ffff7f067812 */ /* 0x000fe400078ec0ff */
[----:B------:R-:W-:-:S02]  /*22e60*/  PRMT R84, R9, 0x3340, R8 ;  /* 0x0000334009547816 */ /* 0x000fc40000000008 */
[----:B------:R-:W-:Y:S02]  /*22e70*/  LOP3.LUT R8, R18, 0xffff, RZ, 0xc0, !PT ;  /* 0x0000ffff12087812 */ /* 0x000fe400078ec0ff */
[----:B------:R-:W-:Y:S01]  /*22e80*/  PRMT R85, R7, 0x3340, R6 ;  /* 0x0000334007557816 */ /* 0x000fe20000000006 */
[----:B------:R-:W2:Y:S01]  /*22e90*/  LDL.LU R18, [R1+0x2a08] ;  /* 0x002a080001127983 */ /* 0x000ea20000300800 */
[----:B------:R-:W-:-:S03]  /*22ea0*/  LOP3.LUT R7, R21, 0xffff, RZ, 0xc0, !PT ;  /* 0x0000ffff15077812 */ /* 0x000fc600078ec0ff */
[----:B------:R-:W4:Y:S04]  /*22eb0*/  LDL.LU R21, [R1+0x2a04] ;  /* 0x002a040001157983 */ /* 0x000f280000300800 */
[----:B------:R-:W2:Y:S04]  /*22ec0*/  LDL.LU R126, [R1+0x1030] ;  /* 0x00103000017e7983 */ /* 0x000ea80000300800 */
[----:B------:R-:W2:Y:S01]  /*22ed0*/  LDL.LU R127, [R1+0x1028] ;  /* 0x00102800017f7983 */ /* 0x000ea20000300800 */
[----:B------:R-:W-:-:S04]  /*22ee0*/  LOP3.LUT R6, R75, 0xffff, RZ, 0xc0, !PT ;  /* 0x0000ffff4b067812 */ /* 0x000fc800078ec0ff */
[----:B------:R-:W-:Y:S02]  /*22ef0*/  PRMT R76, R7, 0x3340, R6 ;  /* 0x00003340074c7816 */ /* 0x000fe40000000006 */
[----:B------:R-:W-:Y:S02]  /*22f00*/  LOP3.LUT R7, R91, 0xffff, RZ, 0xc0, !PT ;  /* 0x0000ffff5b077812 */ /* 0x000fe400078ec0ff */
[----:B------:R-:W-:Y:S02]  /*22f10*/  LOP3.LUT R6, R90, 0xffff, RZ, 0xc0, !PT ;  /* 0x0000ffff5a067812 */ /* 0x000fe400078ec0ff */
[----:B---3--:R-:W-:Y:S02]  /*22f20*/  LOP3.LUT R9, R128, 0xffff, RZ, 0xc0, !PT ;  /* 0x0000ffff80097812 */ /* 0x008fe400078ec0ff */
[----:B------:R-:W3:Y:S02]  /*22f30*/  LDL.LU R128, [R1+0x1020] ;  /* 0x0010200001807983 */ /* 0x000ee40000300800 */
[----:B------:R-:W-:-:S02]  /*22f40*/  PRMT R75, R9, 0x3340, R8 ;  /* 0x00003340094b7816 */ /* 0x000fc40000000008 */
[----:B------:R-:W-:Y:S02]  /*22f50*/  LOP3.LUT R9, R93, 0xffff, RZ, 0xc0, !PT ;  /* 0x0000ffff5d097812 */ /* 0x000fe400078ec0ff */
[----:B------:R-:W-:Y:S02]  /*22f60*/  LOP3.LUT R8, R92, 0xffff, RZ, 0xc0, !PT ;  /* 0x0000ffff5c087812 */ /* 0x000fe400078ec0ff */
[----:B------:R-:W-:Y:S02]  /*22f70*/  PRMT R10, R7, 0x3340, R6 ;  /* 0x00003340070a7816 */ /* 0x000fe40000000006 */
[----:B------:R-:W-:Y:S02]  /*22f80*/  LOP3.LUT R7, R87, 0xffff, RZ, 0xc0, !PT ;  /* 0x0000ffff57077812 */ /* 0x000fe400078ec0ff */
[----:B------:R-:W-:Y:S02]  /*22f90*/  LOP3.LUT R6, R86, 0xffff, RZ, 0xc0, !PT ;  /* 0x0000ffff56067812 */ /* 0x000fe400078ec0ff */
[----:B------:R-:W-:-:S02]  /*22fa0*/  PRMT R26, R9, 0x3340, R8 ;  /* 0x00003340091a7816 */ /* 0x000fc40000000008 */
[----:B------:R-:W-:Y:S02]  /*22fb0*/  LOP3.LUT R9, R89, 0xffff, RZ, 0xc0, !PT ;  /* 0x0000ffff59097812 */ /* 0x000fe400078ec0ff */
[----:B------:R-:W-:Y:S02]  /*22fc0*/  LOP3.LUT R8, R88, 0xffff, RZ, 0xc0, !PT ;  /* 0x0000ffff58087812 */ /* 0x000fe400078ec0ff */
[----:B------:R-:W-:Y:S02]  /*22fd0*/  PRMT R6, R7, 0x3340, R6 ;  /* 0x0000334007067816 */ /* 0x000fe40000000006 */
[----:B------:R-:W-:Y:S02]  /*22fe0*/  PRMT R11, R9, 0x3340, R8 ;  /* 0x00003340090b7816 */ /* 0x000fe40000000008 */
[----:B------:R-:W-:Y:S02]  /*22ff0*/  PRMT R8, R84, 0x5410, R85 ;  /* 0x0000541054087816 */ /* 0x000fe40000000055 */
[----:B------:R-:W-:-:S02]  /*23000*/  PRMT R9, R75, 0x5410, R76 ;  /* 0x000054104b097816 */ /* 0x000fc4000000004c */
[----:B------:R-:W-:Y:S02]  /*23010*/  PRMT R10, R26, 0x5410, R10 ;  /* 0x000054101a0a7816 */ /* 0x000fe4000000000a */
[----:B------:R-:W-:Y:S02]  /*23020*/  PRMT R11, R11, 0x5410, R6 ;  /* 0x000054100b0b7816 */ /* 0x000fe40000000006 */
[----:B----4-:R-:W-:Y:S02]  /*23030*/  LOP3.LUT R6, R21, 0xffff, RZ, 0xc0, !PT ;  /* 0x0000ffff15067812 */ /* 0x010fe400078ec0ff */
[----:B------:R-:W4:Y:S04]  /*23040*/  LDL.LU R21, [R1+0x2a00] ;  /* 0x002a000001157983 */ /* 0x000f280000300800 */
[----:B------:R2:W-:Y:S02]  /*23050*/  STS.128 [R32+UR58+0x4000], R8 ;  /* 0x0040000820007988 */ /* 0x0005e40008000c3a */
[----:B--2---:R-:W-:-:S02]  /*23060*/  LOP3.LUT R9, R126, 0xffff, RZ, 0xc0, !PT ;  /* 0x0000ffff7e097812 */ /* 0x004fc400078ec0ff */
[----:B------:R-:W-:-:S04]  /*23070*/  LOP3.LUT R8, R127, 0xffff, RZ, 0xc0, !PT ;  /* 0x0000ffff7f087812 */ /* 0x000fc800078ec0ff */
[----:B------:R-:W-:Y:S02]  /*23080*/  PRMT R75, R9, 0x3340, R8 ;  /* 0x00003340094b7816 */ /* 0x000fe40000000008 */
[----:B------:R-:W-:Y:S02]  /*23090*/  LOP3.LUT R9, R18, 0xffff, RZ, 0xc0, !PT ;  /* 0x0000ffff12097812 */ /* 0x000fe400078ec0ff */
[----:B------:R-:W-:Y:S01]  /*230a0*/  LOP3.LUT R8, R15, 0xffff, RZ, 0xc0, !PT ;  /* 0x0000ffff0f087812 */ /* 0x000fe200078ec0ff */
[----:B------:R-:W2:Y:S04]  /*230b0*/  LDL.LU R18, [R1+0x29fc] ;  /* 0x0029fc0001127983 */ /* 0x000ea80000300800 */
[----:B------:R-:W2:Y:S01]  /*230c0*/  LDL.LU R15, [R1+0x29f8] ;  /* 0x0029f800010f7983 */ /* 0x000ea20000300800 */
[----:B------:R-:W-:-:S02]  /*230d0*/  PRMT R26, R9, 0x3340, R8 ;  /* 0x00003340091a7816 */ /* 0x000fc40000000008 */
[----:B------:R-:W-:Y:S02]  /*230e0*/  LOP3.LUT R9, R83, 0xffff, RZ, 0xc0, !PT ;  /* 0x0000ffff53097812 */ /* 0x000fe400078ec0ff */
[----:B------:R-:W-:Y:S01]  /*230f0*/  LOP3.LUT R8, R82, 0xffff, RZ, 0xc0, !PT ;  /* 0x0000ffff52087812 */ /* 0x000fe200078ec0ff */
        /* <DEDUP_REMOVED lines=10> */
[----:B------:R-:W-:Y:S01]  /*231a0*/  STL.64 [R1+0x29a0], R130 ;  /* 0x0029a08201007387 */ /* 0x000fe20000100a00 */
[----:B---3--:R-:W-:-:S04]  /*231b0*/  LOP3.LUT R7, R128, 0xffff, RZ, 0xc0, !PT ;  /* 0x0000ffff80077812 */ /* 0x008fc800078ec0ff */
[----:B------:R-:W-:Y:S02]  /*231c0*/  PRMT R76, R7, 0x3340, R6 ;  /* 0x00003340074c7816 */ /* 0x000fe40000000006 */
[----:B------:R-:W-:Y:S02]  /*231d0*/  LOP3.LUT R7, R129, 0xffff, RZ, 0xc0, !PT ;  /* 0x0000ffff81077812 */ /* 0x000fe400078ec0ff */
[----:B------:R-:W-:-:S04]  /*231e0*/  LOP3.LUT R6, R74, 0xffff, RZ, 0xc0, !PT ;  /* 0x0000ffff4a067812 */ /* 0x000fc800078ec0ff */
[----:B------:R-:W-:Y:S02]  /*231f0*/  PRMT R74, R7, 0x3340, R6 ;  /* 0x00003340074a7816 */ /* 0x000fe40000000006 */
[----:B------:R-:W-:Y:S02]  /*23200*/  LOP3.LUT R6, R73, 0xffff, RZ, 0xc0, !PT ;  /* 0x0000ffff49067812 */ /* 0x000fe400078ec0ff */
[----:B------:R-:W-:Y:S02]  /*23210*/  PRMT R73, R9, 0x3340, R8 ;  /* 0x0000334009497816 */ /* 0x000fe40000000008 */
[----:B------:R-:W-:Y:S02]  /*23220*/  LOP3.LUT R9, R80, 0xffff, RZ, 0xc0, !PT ;  /* 0x0000ffff50097812 */ /* 0x000fe400078ec0ff */
[----:B------:R-:W-:-:S04]  /*23230*/  LOP3.LUT R8, R79, 0xffff, RZ, 0xc0, !PT ;  /* 0x0000ffff4f087812 */ /* 0x000fc800078ec0ff */
[----:B------:R-:W-:Y:S02]  /*23240*/  PRMT R11, R9, 0x3340, R8 ;  /* 0x00003340090b7816 */ /* 0x000fe40000000008 */
[----:B------:R-:W-:Y:S02]  /*23250*/  PRMT R9, R26, 0x5410, R74 ;  /* 0x000054101a097816 */ /* 0x000fe4000000004a */
[----:B------:R-:W0:Y:S01]  /*23260*/  S2R R26, SR_TID.X ;  /* 0x00000000001a7919 */ /* 0x000e220000002100 */
[----:B------:R-:W-:-:S04]  /*23270*/  LOP3.LUT R7, R81, 0xffff, RZ, 0xc0, !PT ;  /* 0x0000ffff51077812 */ /* 0x000fc800078ec0ff */
[----:B------:R-:W-:Y:S02]  /*23280*/  PRMT R10, R7, 0x3340, R6 ;  /* 0x00003340070a7816 */ /* 0x000fe40000000006 */
[----:B------:R-:W-:Y:S02]  /*23290*/  LOP3.LUT R7, R78, 0xffff, RZ, 0xc0, !PT ;  /* 0x0000ffff4e077812 */ /* 0x000fe400078ec0ff */
[----:B------:R-:W-:Y:S01]  /*232a0*/  LOP3.LUT R6, R77, 0xffff, RZ, 0xc0, !PT ;  /* 0x0000ffff4d067812 */ /* 0x000fe200078ec0ff */
[----:B------:R-:W1:Y:S03]  /*232b0*/  S2R R129, SR_TID.X ;  /* 0x0000000000817919 */ /* 0x000e660000002100 */
[----:B------:R-:W-:Y:S02]  /*232c0*/  PRMT R6, R7, 0x3340, R6 ;  /* 0x0000334007067816 */ /* 0x000fe40000000006 */
[----:B------:R-:W-:-:S02]  /*232d0*/  PRMT R8, R75, 0x5410, R76 ;  /* 0x000054104b087816 */ /* 0x000fc4000000004c */
[----:B------:R-:W-:Y:S02]  /*232e0*/  PRMT R10, R73, 0x5410, R10 ;  /* 0x00005410490a7816 */ /* 0x000fe4000000000a */
[----:B------:R-:W-:-:S05]  /*232f0*/  PRMT R11, R11, 0x5410, R6 ;  /* 0x000054100b0b7816 */ /* 0x000fca0000000006 */
[----:B------:R-:W-:Y:S01]  /*23300*/  STS.128 [R32+UR58+0x6000], R8 ;  /* 0x0060000820007988 */ /* 0x000fe20008000c3a */
[----:B0-----:R-:W-:-:S05]  /*23310*/  LOP3.LUT R26, R26, 0x7f, RZ, 0xc0, !PT ;  /* 0x0000007f1a1a7812 */ /* 0x001fca00078ec0ff */
[----:B------:R-:W-:Y:S04]  /*23320*/  STS.U8 [R26+UR58+0x8000], R72 ;  /* 0x008000481a007988 */ /* 0x000fe8000800003a */
        /* <DEDUP_REMOVED lines=22> */
[----:B------:R-:W-:Y:S01]  /*23490*/  STS.U8 [R26+UR58+0xae00], R251 ;  /* 0x00ae00fb1a007988 */ /* 0x000fe2000800003a */
[----:B-1----:R-:W-:-:S03]  /*234a0*/  LOP3.LUT R129, R129, 0x7f, RZ, 0xc0, !PT ;  /* 0x0000007f81817812 */ /* 0x002fc600078ec0ff */
[----:B------:R-:W-:Y:S04]  /*234b0*/  STS.U8 [R26+UR58+0xb000], R250 ;  /* 0x00b000fa1a007988 */ /* 0x000fe8000800003a */
[----:B------:R-:W-:Y:S04]  /*234c0*/  STS.U8 [R26+UR58+0xb200], R249 ;  /* 0x00b200f91a007988 */ /* 0x000fe8000800003a */
[----:B------:R-:W-:Y:S04]  /*234d0*/  STS.U8 [R26+UR58+0xb400], R248 ;  /* 0x00b400f81a007988 */ /* 0x000fe8000800003a */
[----:B------:R-:W-:Y:S01]  /*234e0*/  STS.U8 [R26+UR58+0xb600], R247 ;  /* 0x00b600f71a007988 */ /* 0x000fe2000800003a */
[----:B------:R-:W-:-:S03]  /*234f0*/  LOP3.LUT R6, R129, 0x10, RZ, 0x3c, !PT ;  /* 0x0000001081067812 */ /* 0x000fc600078e3cff */
        /* <DEDUP_REMOVED lines=36> */
[----:B------:R0:W-:Y:S04]  /*23740*/  STS.U8 [R6+UR58+0xbe80], R211 ;  /* 0x00be80d306007988 */ /* 0x0001e8000800003a */
        /* <DEDUP_REMOVED lines=28> */
[----:B0-----:R-:W-:-:S03]  /*23910*/  LOP3.LUT R6, R26, 0x30, RZ, 0x3c, !PT ;  /* 0x000000301a067812 */ /* 0x001fc600078e3cff */
[----:B------:R-:W-:Y:S04]  /*23920*/  STS.U8 [R7+UR58+0xb900], R182 ;  /* 0x00b900b607007988 */ /* 0x000fe8000800003a */
[----:B------:R-:W-:Y:S04]  /*23930*/  STS.U8 [R7+UR58+0xbb00], R181 ;  /* 0x00bb00b507007988 */ /* 0x000fe8000800003a */
[----:B------:R-:W-:Y:S04]  /*23940*/  STS.U8 [R7+UR58+0xbd00], R180 ;  /* 0x00bd00b407007988 */ /* 0x000fe8000800003a */
[----:B------:R-:W-:Y:S04]  /*23950*/  STS.U8 [R7+UR58+0xbf00], R179 ;  /* 0x00bf00b307007988 */ /* 0x000fe8000800003a */
[----:B------:R0:W-:Y:S04]  /*23960*/  STS.U8 [R6+UR58+0xbf80], R52 ;  /* 0x00bf803406007988 */ /* 0x0001e8000800003a */
[----:B0-----:R-:W3:Y:S04]  /*23970*/  LDL.LU.64 R52, [R1+0xc00] ;  /* 0x000c000001347983 */ /* 0x001ee80000300a00 */
[----:B------:R-:W3:Y:S04]  /*23980*/  LDL.LU.64 R54, [R1+0xc08] ;  /* 0x000c080001367983 */ /* 0x000ee80000300a00 */
        /* <DEDUP_REMOVED lines=21> */
[----:B------:R-:W-:Y:S04]  /*23ae0*/  STS.U8 [R6+UR58+0x8180], R178 ;  /* 0x008180b206007988 */ /* 0x000fe8000800003a */
        /* <DEDUP_REMOVED lines=51> */
[----:B------:R0:W-:Y:S04]  /*23e20*/  STS.U8 [R6+UR58+0xb580], R152 ;  /* 0x00b5809806007988 */ /* 0x0001e8000800003a */
[----:B------:R-:W3:Y:S04]  /*23e30*/  LDL.LU.64 R150, [R1+0xd88] ;  /* 0x000d880001967983 */ /* 0x000ee80000300a00 */
        /* <DEDUP_REMOVED lines=15> */
[----:B------:R-:W-:Y:S04]  /*23f30*/  STS.U8 [R6+UR58+0xb980], R22 ;  /* 0x00b9801606007988 */ /* 0x000fe8000800003a */
[----:B------:R-:W-:Y:S04]  /*23f40*/  STS.U8 [R6+UR58+0xbb80], R13 ;  /* 0x00bb800d06007988 */ /* 0x000fe8000800003a */
[----:B------:R-:W-:Y:S01]  /*23f50*/  STS.U8 [R6+UR58+0xbd80], R12 ;  /* 0x00bd800c06007988 */ /* 0x000fe2000800003a */
[----:B------:R0:W-:Y:S06]  /*23f60*/  MEMBAR.ALL.CTA ;  /* 0x0000000000007992 */ /* 0x0001ec0000008000 */
[----:B0-----:R-:W0:Y:S02]  /*23f70*/  FENCE.VIEW.ASYNC.S ;  /* 0x00000000000073c6 */ /* 0x001e240000000000 */
[----:B0-----:R-:W-:Y:S06]  /*23f80*/  BAR.SYNC.DEFER_BLOCKING 0x0 ;  /* 0x0000000000007b1d */ /* 0x001fec0000010000 */
[----:B------:R-:W-:Y:S01]  /*23f90*/  UMOV UR13, 0x80000020 ;  /* 0x80000020000d7882 */ /* 0x000fe20000000000 */
[----:B---3--:R-:W-:-:S06]  /*23fa0*/  WARPGROUP.ARRIVE ;  /* 0x00000000000079c5 */ /* 0x008fcc0000000000 */
[----:B------:R-:W-:Y:S01]  /*23fb0*/  QGMMA.64x256x32.F32.E4M3.E4M3 R52, gdesc[UR12], R52, gsb0 ;  /* 0x03e000000c3479f3 */ /* 0x000fe20008000834 */
[----:B------:R-:W-:Y:S04]  /*23fc0*/  STL [R1+0x2998], R50 ;  /* 0x0029983201007387 */ /* 0x000fe80000100800 */
        /* <DEDUP_REMOVED lines=8> */
[----:B------:R-:W-:Y:S04]  /*24050*/  STL [R1+0x2950], R33 ;  /* 0x0029502101007387 */ /* 0x000fe80000100800 */
[----:B------:R-:W-:Y:S04]  /*24060*/  STL.64 [R1+0x2948], R30 ;  /* 0x0029481e01007387 */ /* 0x000fe80000100a00 */
[----:B------:R-:W-:Y:S04]  /*24070*/  STL.64 [R1+0x2940], R28 ;  /* 0x0029401c01007387 */ /* 0x000fe80000100a00 */
[----:B------:R-:W-:Y:S01]  /*24080*/  STL.64 [R1+0x2938], R24 ;  /* 0x0029381801007387 */ /* 0x000fe20000100a00 */
[----:B------:R-:W-:-:S02]  /*24090*/  WARPGROUP.DEPBAR.LE gsb0, 0x0 ;  /* 0x00008000000079c5 */ /* 0x000fc40000010000 */
[----:B------:R-:W-:-:S06]  /*240a0*/  WARPGROUP.ARRIVE ;  /* 0x00000000000079c5 */ /* 0x000fcc0000000000 */
[----:B------:R-:W-:Y:S03]  /*240b0*/  QGMMA.64x256x32.F32.E4M3.E4M3 R52, gdesc[UR8], R52, gsb0 ;  /* 0x03e00000083479f3 */ /* 0x000fe60008000834 */
[----:B------:R-:W-:Y:S02]  /*240c0*/  WARPGROUP.DEPBAR.LE gsb0, 0x0 ;  /* 0x00008000000079c5 */ /* 0x000fe40000010000 */
        /* <DEDUP_REMOVED lines=49> */
[----:B------:R0:W-:Y:S04]  /*243e0*/  STL.64 [R1+0xd88], R150 ;  /* 0x000d889601007387 */ /* 0x0001e80000100a00 */
        /* <DEDUP_REMOVED lines=14> */
[----:B0-----:R-:W3:Y:S04]  /*244d0*/  LDL.LU.64 R150, [R1+0x29f0] ;  /* 0x0029f00001967983 */ /* 0x001ee80000300a00 */
[----:B------:R-:W4:Y:S04]  /*244e0*/  LDL.LU.64 R148, [R1+0x29e8] ;  /* 0x0029e80001947983 */ /* 0x000f280000300a00 */
[----:B------:R-:W2:Y:S04]  /*244f0*/  LDL.LU.64 R146, [R1+0x29e0] ;  /* 0x0029e00001927983 */ /* 0x000ea80000300a00 */
        /* <DEDUP_REMOVED lines=8> */
[----:B------:R-:W2:Y:S04]  /*24580*/  LDL.LU R50, [R1+0x2998] ;  /* 0x0029980001327983 */ /* 0x000ea80000300800 */
        /* <DEDUP_REMOVED lines=12> */
[----:B------:R-:W2:Y:S04]  /*24650*/  LDL.LU R128, [R1+0x1c5c] ;  /* 0x001c5c0001807983 */ /* 0x000ea80000300800 */
[----:B------:R-:W2:Y:S04]  /*24660*/  LDL.LU R129, [R1+0x1c58] ;  /* 0x001c580001817983 */ /* 0x000ea80000300800 */
[----:B---3--:R-:W-:Y:S04]  /*24670*/  STL.64 [R1+0x2930], R150 ;  /* 0x0029309601007387 */ /* 0x008fe80000100a00 */
[----:B----4-:R-:W-:Y:S04]  /*24680*/  STL.64 [R1+0x2928], R148 ;  /* 0x0029289401007387 */ /* 0x010fe80000100a00 */
[----:B--2---:R-:W-:Y:S04]  /*24690*/  STL.64 [R1+0x2920], R146 ;  /* 0x0029209201007387 */ /* 0x004fe80000100a00 */
        /* <DEDUP_REMOVED lines=47> */
[----:B0-----:R-:W2:Y:S04]  /*24990*/  LDL.LU.64 R128, [R1+0xb30] ;  /* 0x000b300001807983 */ /* 0x001ea80000300a00 */
        /* <DEDUP_REMOVED lines=24> */
[----:B------:R-:W2:Y:S01]  /*24b20*/  LDL.LU.64 R178, [R1+0xbf8] ;  /* 0x000bf80001b27983 */ /* 0x000ea20000300a00 */
[----:B------:R-:W-:Y:S01]  /*24b30*/  UIADD3.64 UR52, UR8, 0xfe, URZ ;  /* 0x000000fe08347897 */ /* 0x000fe2000fffe03f */
[----:B------:R-:W-:Y:S01]  /*24b40*/  UMOV UR54, UR14 ;  /* 0x0000000e00367c82 */ /* 0x000fe20008000000 */
[----:B------:R-:W-:Y:S01]  /*24b50*/  UMOV UR55, UR15 ;  /* 0x0000000f00377c82 */ /* 0x000fe20008000000 */
[----:B------:R-:W-:Y:S01]  /*24b60*/  UIADD3.64 UR48, UR8, 0x100, URZ ;  /* 0x0000010008307897 */ /* 0x000fe2000fffe03f */
[----:B------:R-:W-:Y:S01]  /*24b70*/  UMOV UR50, UR10 ;  /* 0x0000000a00327c82 */ /* 0x000fe20008000000 */
[----:B------:R-:W-:Y:S01]  /*24b80*/  UMOV UR51, UR11 ;  /* 0x0000000b00337c82 */ /* 0x000fe20008000000 */
[----:B--2---:R-:W-:-:S06]  /*24b90*/  WARPGROUP.ARRIVE ;  /* 0x00000000000079c5 */ /* 0x004fcc0000000000 */
        /* <DEDUP_REMOVED lines=82> */
[----:B0-----:R-:W2:Y:S04]  /*250c0*/  LDL.LU.64 R150, [R1+0x2930] ;  /* 0x0029300001967983 */ /* 0x001ea80000300a00 */
[----:B------:R-:W3:Y:S04]  /*250d0*/  LDL.LU.64 R148, [R1+0x2928] ;  /* 0x0029280001947983 */ /* 0x000ee80000300a00 */
[----:B------:R-:W4:Y:S04]  /*250e0*/  LDL.LU.64 R146, [R1+0x2920] ;  /* 0x0029200001927983 */ /* 0x000f280000300a00 */
[----:B------:R-:W2:Y:S04]  /*250f0*/  LDL.LU.64 R144, [R1+0x2918] ;  /* 0x0029180001907983 */ /* 0x000ea80000300a00 */
[----:B------:R-:W3:Y:S04]  /*25100*/  LDL.LU.64 R142, [R1+0x2910] ;  /* 0x00291000018e7983 */ /* 0x000ee80000300a00 */
[----:B------:R-:W4:Y:S04]  /*25110*/  LDL.LU.64 R140, [R1+0x2908] ;  /* 0x00290800018c7983 */ /* 0x000f280000300a00 */
[----:B------:R-:W3:Y:S04]  /*25120*/  LDL.LU.64 R138, [R1+0x2900] ;  /* 0x00290000018a7983 */ /* 0x000ee80000300a00 */
[----:B------:R-:W2:Y:S04]  /*25130*/  LDL.LU.64 R136, [R1+0x28f8] ;  /* 0x0028f80001887983 */ /* 0x000ea80000300a00 */
[----:B------:R-:W4:Y:S04]  /*25140*/  LDL.LU.64 R134, [R1+0x28f0] ;  /* 0x0028f00001867983 */ /* 0x000f280000300a00 */
[----:B------:R-:W3:Y:S04]  /*25150*/  LDL.LU.64 R132, [R1+0x28e8] ;  /* 0x0028e80001847983 */ /* 0x000ee80000300a00 */
[----:B------:R-:W2:Y:S04]  /*25160*/  LDL.LU.64 R130, [R1+0x28e0] ;  /* 0x0028e00001827983 */ /* 0x000ea80000300a00 */
[----:B------:R-:W4:Y:S04]  /*25170*/  LDL.LU.64 R128, [R1+0x28d8] ;  /* 0x0028d80001807983 */ /* 0x000f280000300a00 */
[----:B------:R-:W3:Y:S04]  /*25180*/  LDL.LU R50, [R1+0x28d0] ;  /* 0x0028d00001327983 */ /* 0x000ee80000300800 */
        /* <DEDUP_REMOVED lines=8> */
[----:B------:R-:W3:Y:S04]  /*25210*/  LDL.LU R33, [R1+0x2888] ;  /* 0x0028880001217983 */ /* 0x000ee80000300800 */
[----:B------:R-:W3:Y:S04]  /*25220*/  LDL.LU.64 R30, [R1+0x2880] ;  /* 0x00288000011e7983 */ /* 0x000ee80000300a00 */
[----:B------:R-:W3:Y:S04]  /*25230*/  LDL.LU.64 R28, [R1+0x2878] ;  /* 0x00287800011c7983 */ /* 0x000ee80000300a00 */
[----:B------:R-:W3:Y:S04]  /*25240*/  LDL.LU.64 R24, [R1+0x2870] ;  /* 0x0028700001187983 */ /* 0x000ee80000300a00 */
[----:B------:R-:W3:Y:S04]  /*25250*/  LDL.LU R124, [R1+0x1c54] ;  /* 0x001c5400017c7983 */ /* 0x000ee80000300800 */
[----:B------:R-:W3:Y:S01]  /*25260*/  LDL.LU R125, [R1+0x1c50] ;  /* 0x001c5000017d7983 */ /* 0x000ee20000300800 */
[----:B--2---:R-:W-:-:S02]  /*25270*/  IMAD.MOV.U32 R126, RZ, RZ, R130 ;  /* 0x000000ffff7e7224 */ /* 0x004fc400078e0082 */
[----:B------:R-:W-:Y:S01]  /*25280*/  IMAD.MOV.U32 R127, RZ, RZ, R131 ;  /* 0x000000ffff7f7224 */ /* 0x000fe200078e0083 */
[----:B----4-:R-:W-:Y:S02]  /*25290*/  R2UR UR49, R128 ;  /* 0x00000000803172ca */ /* 0x010fe400000e0000 */
[----:B------:R-:W-:Y:S01]  /*252a0*/  R2UR UR48, R129 ;  /* 0x00000000813072ca */ /* 0x000fe200000e0000 */
[----:B------:R-:W-:Y:S02]  /*252b0*/  IMAD.MOV.U32 R130, RZ, RZ, R134 ;  /* 0x000000ffff827224 */ /* 0x000fe400078e0086 */
[----:B------:R-:W-:Y:S02]  /*252c0*/  IMAD.MOV.U32 R131, RZ, RZ, R135 ;  /* 0x000000ffff837224 */ /* 0x000fe400078e0087 */
[----:B---3--:R-:W-:Y:S02]  /*252d0*/  IMAD.MOV.U32 R128, RZ, RZ, R132 ;  /* 0x000000ffff807224 */ /* 0x008fe400078e0084 */
[----:B------:R-:W-:Y:S01]  /*252e0*/  IMAD.MOV.U32 R129, RZ, RZ, R133 ;  /* 0x000000ffff817224 */ /* 0x000fe200078e0085 */
[----:B------:R-:W-:Y:S04]  /*252f0*/  STL.64 [R1+0x2868], R130 ;  /* 0x0028688201007387 */ /* 0x000fe80000100a00 */
[----:B------:R-:W-:Y:S04]  /*25300*/  STL.64 [R1+0x2860], R128 ;  /* 0x0028608001007387 */ /* 0x000fe80000100a00 */
[----:B------:R-:W-:Y:S04]  /*25310*/  STL.64 [R1+0x2858], R126 ;  /* 0x0028587e01007387 */ /* 0x000fe80000100a00 */
[----:B------:R-:W-:Y:S04]  /*25320*/  STL.64 [R1+0x2850], R124 ;  /* 0x0028507c01007387 */ /* 0x000fe80000100a00 */
        /* <DEDUP_REMOVED lines=13> */
[----:B------:R-:W-:Y:S04]  /*25400*/  STL [R1+0x27e4], R21 ;  /* 0x0027e41501007387 */ /* 0x000fe80000100800 */
[----:B------:R-:W-:Y:S04]  /*25410*/  STL [R1+0x27e0], R18 ;  /* 0x0027e01201007387 */ /* 0x000fe80000100800 */
[----:B------:R-:W-:Y:S04]  /*25420*/  STL [R1+0x27dc], R17 ;  /* 0x0027dc1101007387 */ /* 0x000fe80000100800 */
[----:B------:R-:W-:Y:S04]  /*25430*/  STL [R1+0x27d8], R15 ;  /* 0x0027d80f01007387 */ /* 0x000fe80000100800 */
[----:B------:R0:W-:Y:S01]  /*25440*/  STL.64 [R1+0x27d0], R4 ;  /* 0x0027d00401007387 */ /* 0x0001e20000100a00 */
[----:B------:R-:W-:-:S02]  /*25450*/  IMAD.MOV.U32 R132, RZ, RZ, R136 ;  /* 0x000000ffff847224 */ /* 0x000fc400078e0088 */
[----:B------:R-:W-:Y:S02]  /*25460*/  IMAD.MOV.U32 R134, RZ, RZ, R140 ;  /* 0x000000ffff867224 */ /* 0x000fe400078e008c */
[----:B------:R-:W-:Y:S02]  /*25470*/  IMAD.MOV.U32 R136, RZ, RZ, R144 ;  /* 0x000000ffff887224 */ /* 0x000fe400078e0090 */
[----:B------:R-:W-:Y:S02]  /*25480*/  IMAD.MOV.U32 R140, RZ, RZ, R14 ;  /* 0x000000ffff8c7224 */ /* 0x000fe400078e000e */
[----:B------:R-:W-:Y:S02]  /*25490*/  IMAD.MOV.U32 R133, RZ, RZ, R138 ;  /* 0x000000ffff857224 */ /* 0x000fe400078e008a */
[----:B------:R-:W-:Y:S01]  /*254a0*/  IMAD.MOV.U32 R144, RZ, RZ, R16 ;  /* 0x000000ffff907224 */ /* 0x000fe200078e0010 */
[----:B0-----:R-:W2:Y:S04]  /*254b0*/  LDL.LU.64 R4, [R1+0x800] ;  /* 0x0008000001047983 */ /* 0x001ea80000300a00 */
[----:B------:R-:W2:Y:S04]  /*254c0*/  LDL.LU.64 R6, [R1+0x808] ;  /* 0x0008080001067983 */ /* 0x000ea80000300a00 */
[----:B------:R-:W2:Y:S04]  /*254d0*/  LDL.LU.64 R8, [R1+0x810] ;  /* 0x0008100001087983 */ /* 0x000ea80000300a00 */
[----:B------:R-:W2:Y:S04]  /*254e0*/  LDL.LU.64 R10, [R1+0x818] ;  /* 0x00081800010a7983 */ /* 0x000ea80000300a00 */
[----:B------:R-:W2:Y:S04]  /*254f0*/  LDL.LU.64 R12, [R1+0x820] ;  /* 0x00082000010c7983 */ /* 0x000ea80000300a00 */
[----:B------:R-:W2:Y:S01]  /*25500*/  LDL.LU.64 R14, [R1+0x828] ;  /* 0x00082800010e7983 */ /* 0x000ea20000300a00 */
[----:B------:R-:W-:-:S02]  /*25510*/  IMAD.MOV.U32 R135, RZ, RZ, R143 ;  /* 0x000000ffff877224 */ /* 0x000fc400078e008f */
[----:B------:R-:W-:Y:S01]  /*25520*/  IMAD.MOV.U32 R138, RZ, RZ, R19 ;  /* 0x000000ffff8a7224 */ /* 0x000fe200078e0013 */
[----:B------:R-:W2:Y:S01]  /*25530*/  LDL.LU.64 R16, [R1+0x830] ;  /* 0x0008300001107983 */ /* 0x000ea20000300a00 */
[----:B------:R-:W-:-:S03]  /*25540*/  IMAD.MOV.U32 R143, RZ, RZ, R20 ;  /* 0x000000ffff8f7224 */ /* 0x000fc600078e0014 */
        /* <DEDUP_REMOVED lines=60> */
[----:B--2---:R-:W-:-:S06]  /*25910*/  WARPGROUP.ARRIVE ;  /* 0x00000000000079c5 */ /* 0x004fcc0000000000 */
        /* <DEDUP_REMOVED lines=44> */
[----:B0-----:R-:W2:Y:S04]  /*25be0*/  LDL.LU.64 R130, [R1+0x2868] ;  /* 0x0028680001827983 */ /* 0x001ea80000300a00 */
[----:B------:R-:W3:Y:S04]  /*25bf0*/  LDL.LU.64 R128, [R1+0x2860] ;  /* 0x0028600001807983 */ /* 0x000ee80000300a00 */
[----:B------:R-:W4:Y:S04]  /*25c00*/  LDL.LU.64 R126, [R1+0x2858] ;  /* 0x00285800017e7983 */ /* 0x000f280000300a00 */
[----:B------:R-:W2:Y:S04]  /*25c10*/  LDL.LU.64 R124, [R1+0x2850] ;  /* 0x00285000017c7983 */ /* 0x000ea80000300a00 */
[----:B------:R-:W4:Y:S01]  /*25c20*/  LDL.LU R50, [R1+0x2848] ;  /* 0x0028480001327983 */ /* 0x000f220000300800 */
[----:B------:R-:W-:-:S02]  /*25c30*/  IMAD.MOV.U32 R166, RZ, RZ, R46 ;  /* 0x000000ffffa67224 */ /* 0x000fc400078e002e */
[----:B------:R-:W-:Y:S01]  /*25c40*/  IMAD.MOV.U32 R122, RZ, RZ, R47 ;  /* 0x000000ffff7a7224 */ /* 0x000fe200078e002f */
[----:B------:R-:W4:Y:S01]  /*25c50*/  LDL.LU.64 R48, [R1+0x2840] ;  /* 0x0028400001307983 */ /* 0x000f220000300a00 */
[----:B------:R-:W-:Y:S02]  /*25c60*/  IMAD.MOV.U32 R164, RZ, RZ, R44 ;  /* 0x000000ffffa47224 */ /* 0x000fe400078e002c */
[----:B------:R-:W-:Y:S01]  /*25c70*/  IMAD.MOV.U32 R165, RZ, RZ, R45 ;  /* 0x000000ffffa57224 */ /* 0x000fe200078e002d */
[----:B------:R-:W4:Y:S01]  /*25c80*/  LDL.LU.64 R46, [R1+0x2838] ;  /* 0x00283800012e7983 */ /* 0x000f220000300a00 */
[----:B------:R-:W-:Y:S02]  /*25c90*/  IMAD.MOV.U32 R162, RZ, RZ, R42 ;  /* 0x000000ffffa27224 */ /* 0x000fe400078e002a */
[----:B------:R-:W-:Y:S01]  /*25ca0*/  IMAD.MOV.U32 R163, RZ, RZ, R43 ;  /* 0x000000ffffa37224 */ /* 0x000fe200078e002b */
[----:B------:R-:W4:Y:S01]  /*25cb0*/  LDL.LU.64 R44, [R1+0x2830] ;  /* 0x00283000012c7983 */ /* 0x000f220000300a00 */
        /* <DEDUP_REMOVED lines=12> */
[----:B------:R-:W-:-:S03]  /*25d80*/  IMAD.MOV.U32 R153, RZ, RZ, R33 ;  /* 0x000000ffff997224 */ /* 0x000fc600078e0021 */
[----:B------:R-:W4:Y:S01]  /*25d90*/  LDL.LU.64 R34, [R1+0x2808] ;  /* 0x0028080001227983 */ /* 0x000f220000300a00 */
[----:B------:R-:W-:Y:S02]  /*25da0*/  IMAD.MOV.U32 R168, RZ, RZ, R30 ;  /* 0x000000ffffa87224 */ /* 0x000fe400078e001e */
[----:B------:R-:W-:Y:S01]  /*25db0*/  IMAD.MOV.U32 R167, RZ, RZ, R31 ;  /* 0x000000ffffa77224 */ /* 0x000fe200078e001f */
[----:B------:R-:W4:Y:S01]  /*25dc0*/  LDL.LU R33, [R1+0x2800] ;  /* 0x0028000001217983 */ /* 0x000f220000300800 */
[----:B------:R-:W-:Y:S02]  /*25dd0*/  IMAD.MOV.U32 R170, RZ, RZ, R28 ;  /* 0x000000ffffaa7224 */ /* 0x000fe400078e001c */
[----:B------:R-:W-:Y:S01]  /*25de0*/  IMAD.MOV.U32 R169, RZ, RZ, R29 ;  /* 0x000000ffffa97224 */ /* 0x000fe200078e001d */
[----:B------:R-:W4:Y:S01]  /*25df0*/  LDL.LU.64 R30, [R1+0x27f8] ;  /* 0x0027f800011e7983 */ /* 0x000f220000300a00 */
[----:B------:R-:W-:Y:S02]  /*25e00*/  IMAD.MOV.U32 R174, RZ, RZ, R24 ;  /* 0x000000ffffae7224 */ /* 0x000fe400078e0018 */
[----:B------:R-:W-:Y:S01]  /*25e10*/  IMAD.MOV.U32 R173, RZ, RZ, R25 ;  /* 0x000000ffffad7224 */ /* 0x000fe200078e0019 */
[----:B------:R-:W4:Y:S01]  /*25e20*/  LDL.LU.64 R28, [R1+0x27f0] ;  /* 0x0027f000011c7983 */ /* 0x000f220000300a00 */
[----:B------:R-:W-:-:S03]  /*25e30*/  IMAD.MOV.U32 R177, RZ, RZ, R21 ;  /* 0x000000ffffb17224 */ /* 0x000fc600078e0015 */
[----:B------:R-:W4:Y:S01]  /*25e40*/  LDL.LU.64 R24, [R1+0x27e8] ;  /* 0x0027e80001187983 */ /* 0x000f220000300a00 */
[----:B------:R-:W-:-:S03]  /*25e50*/  IMAD.MOV.U32 R180, RZ, RZ, R18 ;  /* 0x000000ffffb47224 */ /* 0x000fc600078e0012 */
[----:B------:R-:W4:Y:S01]  /*25e60*/  LDL.LU R21, [R1+0x27e4] ;  /* 0x0027e40001157983 */ /* 0x000f220000300800 */
[----:B------:R-:W-:-:S03]  /*25e70*/  IMAD.MOV.U32 R181, RZ, RZ, R17 ;  /* 0x000000ffffb57224 */ /* 0x000fc600078e0011 */
[----:B------:R-:W4:Y:S01]  /*25e80*/  LDL.LU R18, [R1+0x27e0] ;  /* 0x0027e00001127983 */ /* 0x000f220000300800 */
[----:B------:R-:W-:-:S03]  /*25e90*/  IMAD.MOV.U32 R183, RZ, RZ, R15 ;  /* 0x000000ffffb77224 */ /* 0x000fc600078e000f */
[----:B------:R-:W4:Y:S01]  /*25ea0*/  LDL.LU R17, [R1+0x27dc] ;  /* 0x0027dc0001117983 */ /* 0x000f220000300800 */
[----:B------:R-:W-:Y:S02]  /*25eb0*/  IMAD.MOV.U32 R194, RZ, RZ, R4 ;  /* 0x000000ffffc27224 */ /* 0x000fe400078e0004 */
[----:B------:R-:W-:Y:S01]  /*25ec0*/  IMAD.MOV.U32 R193, RZ, RZ, R5 ;  /* 0x000000ffffc17224 */ /* 0x000fe200078e0005 */
[----:B------:R-:W4:Y:S04]  /*25ed0*/  LDL.LU R15, [R1+0x27d8] ;  /* 0x0027d800010f7983 */ /* 0x000f280000300800 */
[----:B------:R-:W4:Y:S04]  /*25ee0*/  LDL.LU.64 R4, [R1+0x27d0] ;  /* 0x0027d00001047983 */ /* 0x000f280000300a00 */
[----:B------:R-:W4:Y:S04]  /*25ef0*/  LDL.LU R121, [R1+0x8b0] ;  /* 0x0008b00001797983 */ /* 0x000f280000300800 */
        /* <DEDUP_REMOVED lines=68> */
[----:B------:R-:W4:Y:S01]  /*26340*/  LDL.LU R52, [R1+0x9c4] ;  /* 0x0009c40001347983 */ /* 0x000f220000300800 */
[----:B------:R-:W-:-:S03]  /*26350*/  IMAD.MOV.U32 R152, RZ, RZ, R32 ;  /* 0x000000ffff987224 */ /* 0x000fc600078e0020 */
        /* <DEDUP_REMOVED lines=32> */
[----:B------:R-:W4:Y:S04]  /*26560*/  LDL.LU R6, [R1+0x9fc] ;  /* 0x0009fc0001067983 */ /* 0x000f280000300800 */
[----:B------:R-:W4:Y:S04]  /*26570*/  LDL.LU R16, [R1+0x27c0] ;  /* 0x0027c00001107983 */ /* 0x000f280000300800 */
[----:B------:R-:W4:Y:S01]  /*26580*/  LDL.LU R123, [R1+0x1c4c] ;  /* 0x001c4c00017b7983 */ /* 0x000f220000300800 */
[----:B--2---:R-:W-:Y:S02]  /*26590*/  R2UR UR53, R124 ;  /* 0x000000007c3572ca */ /* 0x004fe400000e0000 */
[----:B------:R-:W-:Y:S01]  /*265a0*/  R2UR UR52, R125 ;  /* 0x000000007d3472ca */ /* 0x000fe200000e0000 */
[----:B------:R-:W2:Y:S04]  /*265b0*/  LDL.LU R124, [R1+0x1c48] ;  /* 0x001c4800017c7983 */ /* 0x000ea80000300800 */
[----:B------:R-:W2:Y:S04]  /*265c0*/  LDL.LU R125, [R1+0x1c44] ;  /* 0x001c4400017d7983 */ /* 0x000ea80000300800 */
[----:B------:R-:W-:Y:S04]  /*265d0*/  STL.64 [R1+0x27b8], R150 ;  /* 0x0027b89601007387 */ /* 0x000fe80000100a00 */
[----:B------:R-:W-:Y:S04]  /*265e0*/  STL.64 [R1+0x27b0], R148 ;  /* 0x0027b09401007387 */ /* 0x000fe80000100a00 */
[----:B------:R-:W-:Y:S04]  /*265f0*/  STL.64 [R1+0x27a8], R146 ;  /* 0x0027a89201007387 */ /* 0x000fe80000100a00 */
[----:B------:R0:W-:Y:S04]  /*26600*/  STL.64 [R1+0x27a0], R144 ;  /* 0x0027a09001007387 */ /* 0x0001e80000100a00 */
[----:B------:R1:W-:Y:S04]  /*26610*/  STL.64 [R1+0x2798], R142 ;  /* 0x0027988e01007387 */ /* 0x0003e80000100a00 */
[----:B------:R1:W-:Y:S04]  /*26620*/  STL.64 [R1+0x2790], R140 ;  /* 0x0027908c01007387 */ /* 0x0003e80000100a00 */
[----:B------:R1:W-:Y:S04]  /*26630*/  STL.64 [R1+0x2788], R138 ;  /* 0x0027888a01007387 */ /* 0x0003e80000100a00 */
[----:B------:R1:W-:Y:S04]  /*26640*/  STL.64 [R1+0x2780], R136 ;  /* 0x0027808801007387 */ /* 0x0003e80000100a00 */
[----:B------:R1:W-:Y:S04]  /*26650*/  STL.64 [R1+0x2778], R134 ;  /* 0x0027788601007387 */ /* 0x0003e80000100a00 */
[----:B------:R1:W-:Y:S04]  /*26660*/  STL.64 [R1+0x2770], R132 ;  /* 0x0027708401007387 */ /* 0x0003e80000100a00 */
[----:B------:R1:W-:Y:S04]  /*26670*/  STL.64 [R1+0x2768], R130 ;  /* 0x0027688201007387 */ /* 0x0003e80000100a00 */
[----:B---3--:R3:W-:Y:S04]  /*26680*/  STL.64 [R1+0x2760], R128 ;  /* 0x0027608001007387 */ /* 0x0087e80000100a00 */
[----:B----4-:R4:W-:Y:S01]  /*26690*/  STL.64 [R1+0x2758], R126 ;  /* 0x0027587e01007387 */ /* 0x0109e20000100a00 */
[----:B0-----:R-:W-:-:S02]  /*266a0*/  IMAD.MOV.U32 R144, RZ, RZ, R174 ;  /* 0x000000ffff907224 */ /* 0x001fc400078e00ae */
[----:B------:R-:W-:Y:S02]  /*266b0*/  IMAD.MOV.U32 R146, RZ, RZ, R172 ;  /* 0x000000ffff927224 */ /* 0x000fe400078e00ac */
[----:B------:R-:W-:Y:S02]  /*266c0*/  IMAD.MOV.U32 R145, RZ, RZ, R173 ;  /* 0x000000ffff917224 */ /* 0x000fe400078e00ad */
[----:B-1----:R-:W-:Y:S02]  /*266d0*/  IMAD.MOV.U32 R142, RZ, RZ, R176 ;  /* 0x000000ffff8e7224 */ /* 0x002fe400078e00b0 */
[----:B------:R-:W-:Y:S02]  /*266e0*/  IMAD.MOV.U32 R140, RZ, RZ, R178 ;  /* 0x000000ffff8c7224 */ /* 0x000fe400078e00b2 */
[----:B------:R-:W-:Y:S02]  /*266f0*/  IMAD.MOV.U32 R138, RZ, RZ, R180 ;  /* 0x000000ffff8a7224 */ /* 0x000fe400078e00b4 */
[----:B------:R-:W-:-:S02]  /*26700*/  IMAD.MOV.U32 R136, RZ, RZ, R182 ;  /* 0x000000ffff887224 */ /* 0x000fc400078e00b6 */
[----:B------:R-:W-:Y:S02]  /*26710*/  IMAD.MOV.U32 R134, RZ, RZ, R184 ;  /* 0x000000ffff867224 */ /* 0x000fe400078e00b8 */
[----:B------:R-:W-:Y:S02]  /*26720*/  IMAD.MOV.U32 R132, RZ, RZ, R186 ;  /* 0x000000ffff847224 */ /* 0x000fe400078e00ba */
[----:B------:R-:W-:Y:S02]  /*26730*/  IMAD.MOV.U32 R130, RZ, RZ, R188 ;  /* 0x000000ffff827224 */ /* 0x000fe400078e00bc */
[----:B---3--:R-:W-:Y:S02]  /*26740*/  IMAD.MOV.U32 R128, RZ, RZ, R190 ;  /* 0x000000ffff807224 */ /* 0x008fe400078e00be */
[----:B----4-:R-:W-:Y:S02]  /*26750*/  IMAD.MOV.U32 R126, RZ, RZ, R192 ;  /* 0x000000ffff7e7224 */ /* 0x010fe400078e00c0 */
[----:B------:R-:W-:-:S02]  /*26760*/  IMAD.MOV.U32 R127, RZ, RZ, R191 ;  /* 0x000000ffff7f7224 */ /* 0x000fc400078e00bf */
[----:B------:R-:W-:Y:S02]  /*26770*/  IMAD.MOV.U32 R129, RZ, RZ, R189 ;  /* 0x000000ffff817224 */ /* 0x000fe400078e00bd */
[----:B------:R-:W-:Y:S02]  /*26780*/  IMAD.MOV.U32 R131, RZ, RZ, R187 ;  /* 0x000000ffff837224 */ /* 0x000fe400078e00bb */
[----:B------:R-:W-:Y:S02]  /*26790*/  IMAD.MOV.U32 R133, RZ, RZ, R185 ;  /* 0x000000ffff857224 */ /* 0x000fe400078e00b9 */
[----:B------:R-:W-:Y:S02]  /*267a0*/  IMAD.MOV.U32 R135, RZ, RZ, R183 ;  /* 0x000000ffff877224 */ /* 0x000fe400078e00b7 */
[----:B------:R-:W-:Y:S02]  /*267b0*/  IMAD.MOV.U32 R137, RZ, RZ, R181 ;  /* 0x000000ffff897224 */ /* 0x000fe400078e00b5 */
        /* <DEDUP_REMOVED lines=87> */
[----:B------:R-:W-:Y:S01]  /*26d30*/  IMAD.MOV.U32 R248, RZ, RZ, R9 ;  /* 0x000000fffff87224 */ /* 0x000fe200078e0009 */
[----:B------:R-:W-:Y:S01]  /*26d40*/  UIADD3.64 UR4, UR8, 0x200, URZ ;  /* 0x0000020008047897 */ /* 0x000fe2000fffe03f */
[----:B------:R-:W-:Y:S02]  /*26d50*/  IMAD.MOV.U32 R249, RZ, RZ, R8 ;  /* 0x000000fffff97224 */ /* 0x000fe400078e0008 */
[----:B------:R-:W-:Y:S02]  /*26d60*/  IMAD.MOV.U32 R250, RZ, RZ, R7 ;  /* 0x000000fffffa7224 */ /* 0x000fe400078e0007 */
[----:B------:R-:W-:Y:S01]  /*26d70*/  IMAD.MOV.U32 R251, RZ, RZ, R6 ;  /* 0x000000fffffb7224 */ /* 0x000fe200078e0006 */
[----:B------:R-:W-:Y:S01]  /*26d80*/  UMOV UR6, UR10 ;  /* 0x0000000a00067c82 */ /* 0x000fe20008000000 */
[----:B------:R-:W-:Y:S01]  /*26d90*/  UMOV UR7, UR11 ;  /* 0x0000000b00077c82 */ /* 0x000fe20008000000 */
[----:B--2---:R0:W-:Y:S02]  /*26da0*/  STL.64 [R1+0x2750], R124 ;  /* 0x0027507c01007387 */ /* 0x0041e40000100a00 */
[----:B0-----:R-:W-:-:S02]  /*26db0*/  IMAD.MOV.U32 R124, RZ, RZ, R194 ;  /* 0x000000ffff7c7224 */ /* 0x001fc400078e00c2 */
[----:B------:R-:W-:Y:S02]  /*26dc0*/  IMAD.MOV.U32 R125, RZ, RZ, R193 ;  /* 0x000000ffff7d7224 */ /* 0x000fe400078e00c1 */
[----:B------:R-:W-:Y:S02]  /*26dd0*/  IMAD.MOV.U32 R193, RZ, RZ, R96 ;  /* 0x000000ffffc17224 */ /* 0x000fe400078e0060 */
[----:B------:R-:W-:-:S06]  /*26de0*/  IMAD.MOV.U32 R194, RZ, RZ, R95 ;  /* 0x000000ffffc27224 */ /* 0x000fcc00078e005f */
[----:B------:R-:W-:-:S06]  /*26df0*/  WARPGROUP.ARRIVE ;  /* 0x00000000000079c5 */ /* 0x000fcc0000000000 */
[----:B------:R-:W-:Y:S01]  /*26e00*/  QGMMA.64x256x32.F32.E4M3.E4M3 R124, gdesc[UR4], R124, gsb0 ;  /* 0x03e00000047c79f3 */ /* 0x000fe2000800087c */
[----:B------:R-:W-:Y:S04]  /*26e10*/  STL [R1+0x274c], R123 ;  /* 0x00274c7b01007387 */ /* 0x000fe80000100800 */
        /* <DEDUP_REMOVED lines=13> */
[----:B------:R-:W-:-:S03]  /*26ef0*/  WARPGROUP.DEPBAR.LE gsb0, 0x0 ;  /* 0x00008000000079c5 */ /* 0x000fc60000010000 */
        /* <DEDUP_REMOVED lines=78> */
[----:B------:R-:W4:Y:S04]  /*273e0*/  LDL.LU R123, [R1+0x274c] ;  /* 0x00274c00017b7983 */ /* 0x000f280000300800 */
[----:B------:R-:W4:Y:S04]  /*273f0*/  LDL.LU R50, [R1+0x2748] ;  /* 0x0027480001327983 */ /* 0x000f280000300800 */
        /* <DEDUP_REMOVED lines=9> */
[----:B------:R-:W4:Y:S04]  /*27490*/  LDL.LU.64 R30, [R1+0x26f8] ;  /* 0x0026f800011e7983 */ /* 0x000f280000300a00 */
[----:B------:R-:W4:Y:S04]  /*274a0*/  LDL.LU.64 R28, [R1+0x26f0] ;  /* 0x0026f000011c7983 */ /* 0x000f280000300a00 */
[----:B------:R-:W4:Y:S04]  /*274b0*/  LDL.LU.64 R24, [R1+0x26e8] ;  /* 0x0026e80001187983 */ /* 0x000f280000300a00 */
[----:B------:R-:W4:Y:S04]  /*274c0*/  LDL.LU R51, [R1+0x1c40] ;  /* 0x001c400001337983 */ /* 0x000f280000300800 */
[----:B--2---:R-:W-:Y:S04]  /*274d0*/  STL.64 [R1+0x26e0], R150 ;  /* 0x0026e09601007387 */ /* 0x004fe80000100a00 */
[----:B---3--:R-:W-:Y:S04]  /*274e0*/  STL.64 [R1+0x26d8], R148 ;  /* 0x0026d89401007387 */ /* 0x008fe80000100a00 */
[----:B----4-:R-:W-:Y:S04]  /*274f0*/  STL.64 [R1+0x26d0], R146 ;  /* 0x0026d09201007387 */ /* 0x010fe80000100a00 */
        /* <DEDUP_REMOVED lines=44> */
[----:B------:R-:W-:-:S03]  /*277c0*/  R2UR UR7, R123 ;  /* 0x000000007b0772ca */ /* 0x000fc600000e0000 */
[----:B------:R-:W2:Y:S01]  /*277d0*/  LDL.LU.64 R120, [R1+0x710] ;  /* 0x0007100001787983 */ /* 0x000ea20000300a00 */
[----:B------:R-:W-:Y:S02]  /*277e0*/  R2UR UR6, R124 ;  /* 0x000000007c0672ca */ /* 0x000fe400000e0000 */
[----:B------:R-:W-:Y:S01]  /*277f0*/  R2UR UR5, R125 ;  /* 0x000000007d0572ca */ /* 0x000fe200000e0000 */
        /* <DEDUP_REMOVED lines=29> */
[----:B------:R-:W-:Y:S01]  /*279d0*/  UMOV UR18, UR14 ;  /* 0x0000000e00127c82 */ /* 0x000fe20008000000 */
[----:B------:R-:W-:Y:S01]  /*279e0*/  UMOV UR19, UR15 ;  /* 0x0000000f00137c82 */ /* 0x000fe20008000000 */
        /* <DEDUP_REMOVED lines=110> */
[----:B------:R-:W3:Y:S01]  /*280d0*/  LDL.LU.64 R24, [R1+0x2618] ;  /* 0x0026180001187983 */ /* 0x000ee20000300a00 */
[----:B------:R-:W-:Y:S01]  /*280e0*/  R2UR UR4, R51 ;  /* 0x00000000330472ca */ /* 0x000fe200000e0000 */
[----:B--2---:R-:W-:-:S02]  /*280f0*/  IMAD.MOV.U32 R122, RZ, RZ, R151 ;  /* 0x000000ffff7a7224 */ /* 0x004fc400078e0097 */
[----:B----4-:R-:W-:Y:S02]  /*28100*/  IMAD.MOV.U32 R123, RZ, RZ, R146 ;  /* 0x000000ffff7b7224 */ /* 0x010fe400078e0092 */
[----:B---3--:R-:W-:Y:S02]  /*28110*/  IMAD.MOV.U32 R124, RZ, RZ, R141 ;  /* 0x000000ffff7c7224 */ /* 0x008fe400078e008d */
[----:B------:R-:W-:Y:S01]  /*28120*/  IMAD.MOV.U32 R125, RZ, RZ, R137 ;  /* 0x000000ffff7d7224 */ /* 0x000fe200078e0089 */
        /* <DEDUP_REMOVED lines=20> */
[----:B------:R-:W-:Y:S04]  /*28270*/  STL.64 [R1+0x2578], R14 ;  /* 0x0025780e01007387 */ /* 0x000fe80000100a00 */
        /* <DEDUP_REMOVED lines=13> */
[----:B------:R-:W-:-:S03]  /*28350*/  IMAD.MOV.U32 R146, RZ, RZ, R18 ;  /* 0x000000ffff927224 */ /* 0x000fc600078e0012 */
        /* <DEDUP_REMOVED lines=61> */
[----:B--2---:R-:W-:-:S06]  /*28730*/  WARPGROUP.ARRIVE ;  /* 0x00000000000079c5 */ /* 0x004fcc0000000000 */
[----:B------:R-:W-:Y:S03]  /*28740*/  QGMMA.64x256x32.F32.E4M3.E4M3 R4, gdesc[UR24], R4, gsb0 ;  /* 0x03e00000180479f3 */ /* 0x000fe60008000804 */
[----:B------:R-:W-:Y:S02]  /*28750*/  WARPGROUP.DEPBAR.LE gsb0, 0x0 ;  /* 0x00008000000079c5 */ /* 0x000fe40000010000 */
        /* <DEDUP_REMOVED lines=41> */
[----:B------:R1:W-:Y:S01]  /*289f0*/  STL.64 [R1+0x5f8], R130 ;  /* 0x0005f88201007387 */ /* 0x0003e20000100a00 */
[----:B------:R-:W-:-:S02]  /*28a00*/  IMAD.MOV.U32 R166, RZ, RZ, R46 ;  /* 0x000000ffffa67224 */ /* 0x000fc400078e002e */
[----:B------:R-:W-:Y:S02]  /*28a10*/  IMAD.MOV.U32 R167, RZ, RZ, R47 ;  /* 0x000000ffffa77224 */ /* 0x000fe400078e002f */
[----:B------:R-:W-:Y:S02]  /*28a20*/  IMAD.MOV.U32 R164, RZ, RZ, R44 ;  /* 0x000000ffffa47224 */ /* 0x000fe400078e002c */
[----:B------:R-:W-:Y:S02]  /*28a30*/  IMAD.MOV.U32 R165, RZ, RZ, R45 ;  /* 0x000000ffffa57224 */ /* 0x000fe400078e002d */
[----:B0-----:R-:W-:Y:S01]  /*28a40*/  IMAD.MOV.U32 R121, RZ, RZ, R48 ;  /* 0x000000ffff797224 */ /* 0x001fe200078e0030 */
[----:B-1----:R-:W2:Y:S04]  /*28a50*/  LDL.LU.64 R130, [R1+0x2610] ;  /* 0x0026100001827983 */ /* 0x002ea80000300a00 */
[----:B------:R-:W3:Y:S04]  /*28a60*/  LDL.LU.64 R128, [R1+0x2608] ;  /* 0x0026080001807983 */ /* 0x000ee80000300a00 */
[----:B------:R-:W4:Y:S04]  /*28a70*/  LDL.LU.64 R126, [R1+0x2600] ;  /* 0x00260000017e7983 */ /* 0x000f280000300a00 */
[----:B------:R-:W2:Y:S04]  /*28a80*/  LDL.LU.64 R124, [R1+0x25f8] ;  /* 0x0025f800017c7983 */ /* 0x000ea80000300a00 */
[----:B------:R-:W3:Y:S04]  /*28a90*/  LDL.LU.64 R122, [R1+0x25f0] ;  /* 0x0025f000017a7983 */ /* 0x000ee80000300a00 */
[----:B------:R-:W4:Y:S04]  /*28aa0*/  LDL.LU R50, [R1+0x25e8] ;  /* 0x0025e80001327983 */ /* 0x000f280000300800 */
[----:B------:R-:W4:Y:S04]  /*28ab0*/  LDL.LU.64 R48, [R1+0x25e0] ;  /* 0x0025e00001307983 */ /* 0x000f280000300a00 */
        /* <DEDUP_REMOVED lines=31> */
[----:B------:R-:W-:Y:S02]  /*28cb0*/  IMAD.MOV.U32 R185, RZ, RZ, R14 ;  /* 0x000000ffffb97224 */ /* 0x000fe400078e000e */
[----:B------:R-:W-:Y:S01]  /*28cc0*/  IMAD.MOV.U32 R184, RZ, RZ, R15 ;  /* 0x000000ffffb87224 */ /* 0x000fe200078e000f */
[----:B------:R-:W4:Y:S04]  /*28cd0*/  LDL.LU R16, [R1+0x2580] ;  /* 0x0025800001107983 */ /* 0x000f280000300800 */
[----:B------:R-:W2:Y:S01]  /*28ce0*/  LDL.LU.64 R14, [R1+0x2578] ;  /* 0x00257800010e7983 */ /* 0x000ea20000300a00 */
[----:B------:R-:W-:Y:S02]  /*28cf0*/  IMAD.MOV.U32 R195, RZ, RZ, R4 ;  /* 0x000000ffffc37224 */ /* 0x000fe400078e0004 */
[----:B------:R-:W-:-:S02]  /*28d00*/  IMAD.MOV.U32 R194, RZ, RZ, R5 ;  /* 0x000000ffffc27224 */ /* 0x000fc400078e0005 */
        /* <DEDUP_REMOVED lines=104> */
[----:B------:R-:W4:Y:S01]  /*29390*/  LDL.LU R6, [R1+0x5fc] ;  /* 0x0005fc0001067983 */ /* 0x000f220000300800 */
[----:B------:R-:W-:-:S03]  /*293a0*/  IMAD.MOV.U32 R136, RZ, RZ, R144 ;  /* 0x000000ffff887224 */ /* 0x000fc600078e0090 */
[----:B------:R-:W4:Y:S01]  /*293b0*/  LDL.LU R17, [R1+0x2560] ;  /* 0x0025600001117983 */ /* 0x000f220000300800 */
[----:B--2---:R-:W-:-:S03]  /*293c0*/  IMAD.MOV.U32 R144, RZ, RZ, R15 ;  /* 0x000000ffff907224 */ /* 0x004fc600078e000f */
[----:B------:R-:W2:Y:S04]  /*293d0*/  LDL.LU R15, [R1+0x255c] ;  /* 0x00255c00010f7983 */ /* 0x000ea80000300800 */
[----:B------:R-:W3:Y:S01]  /*293e0*/  LDL R196, [R1+0x1c60] ;  /* 0x001c600001c47983 */ /* 0x000ee20000100800 */
[----:B------:R-:W-:-:S05]  /*293f0*/  VIADD R252, R252, 0x1 ;  /* 0x00000001fcfc7836 */ /* 0x000fca0000000000 */
[----:B------:R0:W-:Y:S01]  /*29400*/  STL [R1+0xe68], R252 ;  /* 0x000e68fc01007387 */ /* 0x0001e20000100800 */
[----:B---3--:R-:W-:Y:S01]  /*29410*/  ISETP.NE.U32.AND P0, PT, R252, R196, PT ;  /* 0x000000c4fc00720c */ /* 0x008fe20003f05070 */
[----:B0-----:R-:W-:Y:S02]  /*29420*/  IMAD.MOV.U32 R252, RZ, RZ, R122 ;  /* 0x000000fffffc7224 */ /* 0x001fe400078e007a */
[----:B------:R-:W-:Y:S02]  /*29430*/  IMAD.MOV.U32 R122, RZ, RZ, R123 ;  /* 0x000000ffff7a7224 */ /* 0x000fe400078e007b */
[----:B------:R-:W-:Y:S02]  /*29440*/  IMAD.MOV.U32 R123, RZ, RZ, R124 ;  /* 0x000000ffff7b7224 */ /* 0x000fe400078e007c */
[----:B------:R-:W-:Y:S02]  /*29450*/  IMAD.MOV.U32 R124, RZ, RZ, R125 ;  /* 0x000000ffff7c7224 */ /* 0x000fe400078e007d */
[----:B----4-:R-:W-:-:S02]  /*29460*/  IMAD.MOV.U32 R125, RZ, RZ, R126 ;  /* 0x000000ffff7d7224 */ /* 0x010fc400078e007e */
        /* <DEDUP_REMOVED lines=15> */
[----:B------:R-:W3:Y:S01]  /*29560*/  LDL.LU R14, [R1+0x2558] ;  /* 0x00255800010e7983 */ /* 0x000ee20000300800 */
[----:B------:R-:W-:-:S05]  /*29570*/  IADD3 R252, P2, R252, UR6, RZ ;  /* 0x00000006fcfc7c10 */ /* 0x000fca000ff5e0ff */
[----:B------:R-:W-:Y:S01]  /*29580*/  STL [R1+0x1c14], R252 ;  /* 0x001c14fc01007387 */ /* 0x000fe20000100800 */
[----:B---3--:R-:W-:-:S05]  /*29590*/  IADD3 R14, P3, R14, UR6, RZ ;  /* 0x000000060e0e7c10 */ /* 0x008fca000ff7e0ff */
[----:B------:R0:W-:Y:S04]  /*295a0*/  STL [R1+0x1c0c], R14 ;  /* 0x001c0c0e01007387 */ /* 0x0001e80000100800 */
[----:B0-----:R-:W3:Y:S01]  /*295b0*/  LDL.LU R14, [R1+0x2554] ;  /* 0x00255400010e7983 */ /* 0x001ee20000300800 */
        /* <DEDUP_REMOVED lines=9> */
[----:B------:R-:W-:Y:S01]  /*29650*/  IMAD.MOV.U32 R130, RZ, RZ, R131 ;  /* 0x000000ffff827224 */ /* 0x000fe200078e0083 */
[----:B--2---:R-:W-:Y:S01]  /*29660*/  IADD3 R15, P4, R15, UR6, RZ ;  /* 0x000000060f0f7c10 */ /* 0x004fe2000ff9e0ff */
        /* <DEDUP_REMOVED lines=9> */
[----:B------:R-:W2:Y:S01]  /*29700*/  LDL.LU R16, [R1+0x2550] ;  /* 0x0025500001107983 */ /* 0x000ea20000300800 */
        /* <DEDUP_REMOVED lines=55> */
[----:B------:R-:W-:Y:S01]  /*29a80*/  IMAD.MOV.U32 R251, RZ, RZ, R6 ;  /* 0x000000fffffb7224 */ /* 0x000fe200078e0006 */
[----:B------:R-:W-:Y:S01]  /*29a90*/  UMOV UR30, UR10 ;  /* 0x0000000a001e7c82 */ /* 0x000fe20008000000 */
[----:B------:R-:W-:Y:S01]  /*29aa0*/  UMOV UR31, UR11 ;  /* 0x0000000b001f7c82 */ /* 0x000fe20008000000 */
[----:B---3--:R-:W-:Y:S02]  /*29ab0*/  IADD3.X R14, R14, UR5, RZ, P4, !PT ;  /* 0x000000050e0e7c10 */ /* 0x008fe4000a7fe4ff */
[----:B------:R-:W-:-:S05]  /*29ac0*/  IADD3 R252, P4, R252, UR6, RZ ;  /* 0x00000006fcfc7c10 */ /* 0x000fca000ff9e0ff */
[----:B------:R-:W-:Y:S04]  /*29ad0*/  STL [R1+0x1c04], R252 ;  /* 0x001c04fc01007387 */ /* 0x000fe80000100800 */
[----:B------:R-:W-:Y:S04]  /*29ae0*/  STL.64 [R1+0x2548], R150 ;  /* 0x0025489601007387 */ /* 0x000fe80000100a00 */
        /* <DEDUP_REMOVED lines=12> */
[----:B------:R2:W-:Y:S01]  /*29bb0*/  STL.64 [R1+0x24e0], R124 ;  /* 0x0024e07c01007387 */ /* 0x0005e20000100a00 */
[----:B0-----:R-:W-:-:S02]  /*29bc0*/  IMAD.MOV.U32 R142, RZ, RZ, R177 ;  /* 0x000000ffff8e7224 */ /* 0x001fc400078e00b1 */
[----:B------:R-:W-:Y:S02]  /*29bd0*/  IMAD.MOV.U32 R144, RZ, RZ, R175 ;  /* 0x000000ffff907224 */ /* 0x000fe400078e00af */
[----:B------:R-:W-:Y:S02]  /*29be0*/  IMAD.MOV.U32 R143, RZ, RZ, R176 ;  /* 0x000000ffff8f7224 */ /* 0x000fe400078e00b0 */
[----:B-1----:R-:W-:Y:S02]  /*29bf0*/  IMAD.MOV.U32 R140, RZ, RZ, R179 ;  /* 0x000000ffff8c7224 */ /* 0x002fe400078e00b3 */
[----:B---3--:R-:W-:Y:S02]  /*29c00*/  IMAD.MOV.U32 R138, RZ, RZ, R181 ;  /* 0x000000ffff8a7224 */ /* 0x008fe400078e00b5 */
[----:B----4-:R-:W-:Y:S02]  /*29c10*/  IMAD.MOV.U32 R136, RZ, RZ, R183 ;  /* 0x000000ffff887224 */ /* 0x010fe400078e00b7 */
[----:B--2---:R-:W-:-:S02]  /*29c20*/  IMAD.MOV.U32 R134, RZ, RZ, R185 ;  /* 0x000000ffff867224 */ /* 0x004fc400078e00b9 */
        /* <DEDUP_REMOVED lines=48> */
[----:B------:R-:W-:-:S06]  /*29f30*/  IMAD.MOV.U32 R195, RZ, RZ, R94 ;  /* 0x000000ffffc37224 */ /* 0x000fcc00078e005e */
[----:B------:R-:W-:-:S06]  /*29f40*/  WARPGROUP.ARRIVE ;  /* 0x00000000000079c5 */ /* 0x000fcc0000000000 */
[----:B------:R-:W-:Y:S01]  /*29f50*/  QGMMA.64x256x32.F32.E4M3.E4M3 R124, gdesc[UR28], R124, gsb0 ;  /* 0x03e000001c7c79f3 */ /* 0x000fe2000800087c */
        /* <DEDUP_REMOVED lines=84> */
[----:B------:R-:W2:Y:S04]  /*2a4a0*/  LDL.LU.64 R140, [R1+0x2520] ;  /* 0x00252000018c7983 */ /* 0x000ea80000300a00 */
[----:B------:R-:W3:Y:S04]  /*2a4b0*/  LDL.LU.64 R138, [R1+0x2518] ;  /* 0x00251800018a7983 */ /* 0x000ee80000300a00 */
        /* <DEDUP_REMOVED lines=8> */
[----:B------:R-:W3:Y:S04]  /*2a540*/  LDL.LU R50, [R1+0x24d0] ;  /* 0x0024d00001327983 */ /* 0x000ee80000300800 */
[----:B------:R-:W3:Y:S04]  /*2a550*/  LDL.LU.64 R48, [R1+0x24c8] ;  /* 0x0024c80001307983 */ /* 0x000ee80000300a00 */
[----:B------:R-:W3:Y:S01]  /*2a560*/  LDL.LU.64 R46, [R1+0x24c0] ;  /* 0x0024c000012e7983 */ /* 0x000ee20000300a00 */
[----:B------:R-:W-:-:S03]  /*2a570*/  IADD3 R17, P5, R17, UR6, RZ ;  /* 0x0000000611117c10 */ /* 0x000fc6000ffbe0ff */
[----:B------:R-:W3:Y:S04]  /*2a580*/  LDL.LU.64 R44, [R1+0x24b8] ;  /* 0x0024b800012c7983 */ /* 0x000ee80000300a00 */
[----:B------:R-:W3:Y:S04]  /*2a590*/  LDL.LU.64 R42, [R1+0x24b0] ;  /* 0x0024b000012a7983 */ /* 0x000ee80000300a00 */
[----:B------:R-:W3:Y:S04]  /*2a5a0*/  LDL.LU.64 R40, [R1+0x24a8] ;  /* 0x0024a80001287983 */ /* 0x000ee80000300a00 */
[----:B------:R-:W3:Y:S01]  /*2a5b0*/  LDL.LU.64 R38, [R1+0x24a0] ;  /* 0x0024a00001267983 */ /* 0x000ee20000300a00 */
[----:B------:R-:W-:-:S03]  /*2a5c0*/  IADD3.X R16, R16, UR5, RZ, P5, !PT ;  /* 0x0000000510107c10 */ /* 0x000fc6000affe4ff */
[----:B------:R-:W3:Y:S04]  /*2a5d0*/  LDL.LU.64 R36, [R1+0x2498] ;  /* 0x0024980001247983 */ /* 0x000ee80000300a00 */
[----:B------:R-:W3:Y:S01]  /*2a5e0*/  LDL.LU.64 R34, [R1+0x2490] ;  /* 0x0024900001227983 */ /* 0x000ee20000300a00 */
[----:B------:R-:W-:-:S03]  /*2a5f0*/  IADD3 R18, P5, R18, UR6, RZ ;  /* 0x0000000612127c10 */ /* 0x000fc6000ffbe0ff */
[----:B------:R-:W3:Y:S04]  /*2a600*/  LDL.LU R33, [R1+0x2488] ;  /* 0x0024880001217983 */ /* 0x000ee80000300800 */
[----:B------:R-:W3:Y:S04]  /*2a610*/  LDL.LU.64 R30, [R1+0x2480] ;  /* 0x00248000011e7983 */ /* 0x000ee80000300a00 */
[----:B------:R-:W3:Y:S04]  /*2a620*/  LDL.LU.64 R28, [R1+0x2478] ;  /* 0x00247800011c7983 */ /* 0x000ee80000300a00 */
[----:B------:R-:W3:Y:S04]  /*2a630*/  LDL.LU.64 R24, [R1+0x2470] ;  /* 0x0024700001187983 */ /* 0x000ee80000300a00 */
[----:B------:R0:W-:Y:S04]  /*2a640*/  STL [R1+0x1bfc], R18 ;  /* 0x001bfc1201007387 */ /* 0x0001e80000100800 */
[----:B0-----:R-:W3:Y:S01]  /*2a650*/  LDL.LU R18, [R1+0x246c] ;  /* 0x00246c0001127983 */ /* 0x001ee20000300800 */
[----:B--2---:R-:W-:-:S02]  /*2a660*/  IMAD.MOV.U32 R121, RZ, RZ, R122 ;  /* 0x000000ffff797224 */ /* 0x004fc400078e007a */
[----:B------:R-:W-:Y:S02]  /*2a670*/  IMAD.MOV.U32 R122, RZ, RZ, R123 ;  /* 0x000000ffff7a7224 */ /* 0x000fe400078e007b */
[----:B----4-:R-:W-:Y:S02]  /*2a680*/  IMAD.MOV.U32 R123, RZ, RZ, R124 ;  /* 0x000000ffff7b7224 */ /* 0x010fe400078e007c */
[----:B------:R-:W-:Y:S02]  /*2a690*/  IMAD.MOV.U32 R124, RZ, RZ, R125 ;  /* 0x000000ffff7c7224 */ /* 0x000fe400078e007d */
[----:B---3--:R-:W-:Y:S02]  /*2a6a0*/  IMAD.MOV.U32 R125, RZ, RZ, R126 ;  /* 0x000000ffff7d7224 */ /* 0x008fe400078e007e */
        /* <DEDUP_REMOVED lines=13> */
[----:B------:R-:W2:Y:S01]  /*2a780*/  LDL.LU R20, [R1+0x2468] ;  /* 0x0024680001147983 */ /* 0x000ea20000300800 */
[----:B------:R-:W-:-:S04]  /*2a790*/  IADD3 R19, P6, R19, UR6, RZ ;  /* 0x0000000613137c10 */ /* 0x000fc8000ffde0ff */
[----:B------:R-:W-:Y:S02]  /*2a7a0*/  IADD3.X R18, R18, UR5, RZ, P6, !PT ;  /* 0x0000000512127c10 */ /* 0x000fe4000b7fe4ff */
[----:B------:R-:W-:-:S05]  /*2a7b0*/  IADD3 R121, P6, R121, UR6, RZ ;  /* 0x0000000679797c10 */ /* 0x000fca000ffde0ff */
[----:B------:R0:W-:Y:S01]  /*2a7c0*/  STL [R1+0x1bf4], R121 ;  /* 0x001bf47901007387 */ /* 0x0001e20000100800 */
[----:B------:R-:W-:Y:S01]  /*2a7d0*/  IADD3 R21, P1, R21, UR6, RZ ;  /* 0x0000000615157c10 */ /* 0x000fe2000ff3e0ff */
[----:B0-----:R-:W-:Y:S02]  /*2a7e0*/  IMAD.MOV.U32 R121, RZ, RZ, R122 ;  /* 0x000000ffff797224 */ /* 0x001fe400078e007a */
        /* <DEDUP_REMOVED lines=15> */
[----:B------:R-:W3:Y:S01]  /*2a8e0*/  LDL.LU R138, [R1+0x18e4] ;  /* 0x0018e400018a7983 */ /* 0x000ee20000300800 */
[----:B--2---:R-:W-:-:S02]  /*2a8f0*/  IADD3.X R20, R20, UR5, RZ, P1, !PT ;  /* 0x0000000514147c10 */ /* 0x004fc40008ffe4ff */
[----:B------:R-:W-:-:S05]  /*2a900*/  IADD3 R121, P1, R121, UR6, RZ ;  /* 0x0000000679797c10 */ /* 0x000fca000ff3e0ff */
[----:B------:R0:W-:Y:S04]  /*2a910*/  STL [R1+0x1bec], R121 ;  /* 0x001bec7901007387 */ /* 0x0001e80000100800 */
[----:B0-----:R-:W2:Y:S02]  /*2a920*/  LDL.LU R121, [R1+0x1c10] ;  /* 0x001c100001797983 */ /* 0x001ea40000300800 */
[----:B--2---:R-:W-:-:S05]  /*2a930*/  IADD3.X R121, R121, UR5, RZ, P2, !PT ;  /* 0x0000000579797c10 */ /* 0x004fca00097fe4ff */
[----:B------:R0:W-:Y:S04]  /*2a940*/  STL [R1+0x1c10], R121 ;  /* 0x001c107901007387 */ /* 0x0001e80000100800 */
[----:B0-----:R-:W2:Y:S02]  /*2a950*/  LDL.LU R121, [R1+0x1be4] ;  /* 0x001be40001797983 */ /* 0x001ea40000300800 */
[----:B--2---:R-:W-:-:S05]  /*2a960*/  IADD3 R121, P2, R121, UR6, RZ ;  /* 0x0000000679797c10 */ /* 0x004fca000ff5e0ff */
        /* <DEDUP_REMOVED lines=58> */
[----:B0-----:R-:W2:Y:S01]  /*2ad10*/  LDL.LU R121, [R1+0x1b94] ;  /* 0x001b940001797983 */ /* 0x001ea20000300800 */
        /* <DEDUP_REMOVED lines=16> */
[----:B--2---:R-:W-:-:S05]  /*2ae20*/  IADD3 R121, P6, R121, UR6, RZ ;  /* 0x0000000679797c10 */ /* 0x004fca000ffde0ff */
[----:B------:R-:W-:Y:S04]  /*2ae30*/  STL [R1+0x1b94], R121 ;  /* 0x001b947901007387 */ /* 0x000fe80000100800 */
        /* <DEDUP_REMOVED lines=11> */
[----:B---3--:R0:W-:Y:S04]  /*2aef0*/  STL.64 [R1+0x2408], R138 ;  /* 0x0024088a01007387 */ /* 0x0081e80000100a00 */
        /* <DEDUP_REMOVED lines=104> */
[----:B------:R-:W3:Y:S04]  /*2b580*/  LDL.LU.64 R248, [R1+0x2458] ;  /* 0x0024580001f87983 */ /* 0x000ee80000300a00 */
[----:B------:R-:W4:Y:S04]  /*2b590*/  LDL.LU.64 R246, [R1+0x2450] ;  /* 0x0024500001f67983 */ /* 0x000f280000300a00 */
[----:B------:R-:W2:Y:S04]  /*2b5a0*/  LDL.LU.64 R244, [R1+0x2448] ;  /* 0x0024480001f47983 */ /* 0x000ea80000300a00 */
[----:B------:R-:W3:Y:S04]  /*2b5b0*/  LDL.LU R243, [R1+0x2440] ;  /* 0x0024400001f37983 */ /* 0x000ee80000300800 */
[----:B------:R-:W4:Y:S04]  /*2b5c0*/  LDL.LU.64 R150, [R1+0x2438] ;  /* 0x0024380001967983 */ /* 0x000f280000300a00 */
[----:B------:R-:W2:Y:S01]  /*2b5d0*/  LDL.LU.64 R148, [R1+0x2430] ;  /* 0x0024300001947983 */ /* 0x000ea20000300a00 */
[----:B------:R-:W-:-:S02]  /*2b5e0*/  IMAD.MOV.U32 R72, RZ, RZ, R144 ;  /* 0x000000ffff487224 */ /* 0x000fc400078e0090 */
[----:B------:R-:W-:Y:S01]  /*2b5f0*/  IMAD.MOV.U32 R73, RZ, RZ, R145 ;  /* 0x000000ffff497224 */ /* 0x000fe200078e0091 */
[----:B------:R-:W2:Y:S01]  /*2b600*/  LDL.LU.64 R146, [R1+0x2428] ;  /* 0x0024280001927983 */ /* 0x000ea20000300a00 */
[----:B------:R-:W-:Y:S02]  /*2b610*/  IMAD.MOV.U32 R70, RZ, RZ, R142 ;  /* 0x000000ffff467224 */ /* 0x000fe400078e008e */
[----:B------:R-:W-:Y:S01]  /*2b620*/  IMAD.MOV.U32 R71, RZ, RZ, R143 ;  /* 0x000000ffff477224 */ /* 0x000fe200078e008f */
[----:B------:R-:W2:Y:S01]  /*2b630*/  LDL.LU.64 R144, [R1+0x2420] ;  /* 0x0024200001907983 */ /* 0x000ea20000300a00 */
[----:B------:R-:W-:Y:S02]  /*2b640*/  IMAD.MOV.U32 R68, RZ, RZ, R140 ;  /* 0x000000ffff447224 */ /* 0x000fe400078e008c */
[----:B------:R-:W-:Y:S01]  /*2b650*/  IMAD.MOV.U32 R69, RZ, RZ, R141 ;  /* 0x000000ffff457224 */ /* 0x000fe200078e008d */
[----:B------:R-:W2:Y:S01]  /*2b660*/  LDL.LU.64 R142, [R1+0x2418] ;  /* 0x00241800018e7983 */ /* 0x000ea20000300a00 */
[----:B------:R-:W-:-:S02]  /*2b670*/  IMAD.MOV.U32 R66, RZ, RZ, R138 ;  /* 0x000000ffff427224 */ /* 0x000fc400078e008a */
[----:B------:R-:W-:Y:S01]  /*2b680*/  IMAD.MOV.U32 R67, RZ, RZ, R139 ;  /* 0x000000ffff437224 */ /* 0x000fe200078e008b */
[----:B------:R-:W2:Y:S01]  /*2b690*/  LDL.LU.64 R140, [R1+0x2410] ;  /* 0x00241000018c7983 */ /* 0x000ea20000300a00 */
[----:B------:R-:W-:-:S03]  /*2b6a0*/  IMAD.MOV.U32 R53, RZ, RZ, R125 ;  /* 0x000000ffff357224 */ /* 0x000fc600078e007d */
[----:B------:R-:W2:Y:S01]  /*2b6b0*/  LDL.LU.64 R138, [R1+0x2408] ;  /* 0x00240800018a7983 */ /* 0x000ea20000300a00 */
[----:B------:R-:W-:-:S03]  /*2b6c0*/  IMAD.MOV.U32 R54, RZ, RZ, R126 ;  /* 0x000000ffff367224 */ /* 0x000fc600078e007e */
[----:B------:R-:W2:Y:S01]  /*2b6d0*/  LDL.LU R125, [R1+0x324] ;  /* 0x00032400017d7983 */ /* 0x000ea20000300800 */
        /* <DEDUP_REMOVED lines=97> */
[----:B------:R-:W2:Y:S04]  /*2bcf0*/  LDL.LU R174, [R1+0x3e8] ;  /* 0x0003e80001ae7983 */ /* 0x000ea80000300800 */
        /* <DEDUP_REMOVED lines=9> */
[----:B------:R-:W3:Y:S02]  /*2bd90*/  LDL.LU R242, [R1+0x1bb8] ;  /* 0x001bb80001f27983 */ /* 0x000ee40000300800 */
[----:B---3--:R-:W-:-:S05]  /*2bda0*/  IADD3.X R242, R242, UR5, RZ, P1, !PT ;  /* 0x00000005f2f27c10 */ /* 0x008fca0008ffe4ff */
[----:B------:R0:W-:Y:S04]  /*2bdb0*/  STL [R1+0x1bb8], R242 ;  /* 0x001bb8f201007387 */ /* 0x0001e80000100800 */
[----:B0-----:R-:W3:Y:S02]  /*2bdc0*/  LDL.LU R242, [R1+0x1b8c] ;  /* 0x001b8c0001f27983 */ /* 0x001ee40000300800 */
[----:B---3--:R-:W-:-:S05]  /*2bdd0*/  IADD3 R242, P1, R242, UR6, RZ ;  /* 0x00000006f2f27c10 */ /* 0x008fca000ff3e0ff */
[----:B------:R0:W-:Y:S04]  /*2bde0*/  STL [R1+0x1b8c], R242 ;  /* 0x001b8cf201007387 */ /* 0x0001e80000100800 */
[----:B0-----:R-:W3:Y:S02]  /*2bdf0*/  LDL.LU R242, [R1+0x1bb0] ;  /* 0x001bb00001f27983 */ /* 0x001ee40000300800 */
        /* <DEDUP_REMOVED lines=452> */
[----:B0-----:R-:W3:Y:S01]  /*2da40*/  LDL.LU R242, [R1+0x192c] ;  /* 0x00192c0001f27983 */ /* 0x001ee20000300800 */
[----:B------:R-:W-:Y:S01]  /*2da50*/  IADD3.X R243, R243, UR5, RZ, P6, !PT ;  /* 0x00000005f3f37c10 */ /* 0x000fe2000b7fe4ff */
[----:B------:R-:W-:Y:S02]  /*2da60*/  IMAD.MOV.U32 R52, RZ, RZ, R124 ;  /* 0x000000ffff347224 */ /* 0x000fe400078e007c */
[----:B------:R-:W-:Y:S02]  /*2da70*/  IMAD.MOV.U32 R118, RZ, RZ, R190 ;  /* 0x000000ffff767224 */ /* 0x000fe400078e00be */
[----:B------:R-:W-:-:S02]  /*2da80*/  IMAD.MOV.U32 R119, RZ, RZ, R191 ;  /* 0x000000ffff777224 */ /* 0x000fc400078e00bf */
[----:B------:R-:W-:Y:S02]  /*2da90*/  IMAD.MOV.U32 R120, RZ, RZ, R192 ;  /* 0x000000ffff787224 */ /* 0x000fe400078e00c0 */
[----:B------:R-:W-:Y:S02]  /*2daa0*/  IMAD.MOV.U32 R121, RZ, RZ, R193 ;  /* 0x000000ffff797224 */ /* 0x000fe400078e00c1 */
[----:B------:R-:W-:Y:S02]  /*2dab0*/  IMAD.MOV.U32 R122, RZ, RZ, R194 ;  /* 0x000000ffff7a7224 */ /* 0x000fe400078e00c2 */
[----:B------:R-:W-:Y:S02]  /*2dac0*/  IMAD.MOV.U32 R123, RZ, RZ, R195 ;  /* 0x000000ffff7b7224 */ /* 0x000fe400078e00c3 */
[----:B------:R-:W-:Y:S01]  /*2dad0*/  IMAD.MOV.U32 R124, RZ, RZ, R196 ;  /* 0x000000ffff7c7224 */ /* 0x000fe200078e00c4 */
[----:B------:R-:W-:Y:S01]  /*2dae0*/  UMOV UR38, UR10 ;  /* 0x0000000a00267c82 */ /* 0x000fe20008000000 */
[----:B------:R-:W-:Y:S01]  /*2daf0*/  UMOV UR39, UR11 ;  /* 0x0000000b00277c82 */ /* 0x000fe20008000000 */
[----:B---3--:R-:W-:-:S05]  /*2db00*/  IADD3 R242, P5, R242, UR6, RZ ;  /* 0x00000006f2f27c10 */ /* 0x008fca000ffbe0ff */
[----:B------:R-:W-:Y:S04]  /*2db10*/  STL [R1+0x192c], R242 ;  /* 0x00192cf201007387 */ /* 0x000fe80000100800 */
[----:B------:R0:W-:Y:S04]  /*2db20*/  STL [R1+0x1950], R243 ;  /* 0x001950f301007387 */ /* 0x0001e80000100800 */
[----:B0-----:R-:W3:Y:S04]  /*2db30*/  LDL.LU R243, [R1+0x1924] ;  /* 0x0019240001f37983 */ /* 0x001ee80000300800 */
[----:B----4-:R0:W-:Y:S04]  /*2db40*/  STL.64 [R1+0x23f0], R150 ;  /* 0x0023f09601007387 */ /* 0x0101e80000100a00 */
[----:B--2---:R1:W-:Y:S04]  /*2db50*/  STL.64 [R1+0x23e8], R148 ;  /* 0x0023e89401007387 */ /* 0x0043e80000100a00 */
[----:B------:R-:W-:Y:S04]  /*2db60*/  STL.64 [R1+0x23e0], R146 ;  /* 0x0023e09201007387 */ /* 0x000fe80000100a00 */
[----:B------:R-:W-:Y:S04]  /*2db70*/  STL.64 [R1+0x23d8], R144 ;  /* 0x0023d89001007387 */ /* 0x000fe80000100a00 */
[----:B------:R2:W-:Y:S04]  /*2db80*/  STL.64 [R1+0x23d0], R142 ;  /* 0x0023d08e01007387 */ /* 0x0005e80000100a00 */
[----:B------:R4:W-:Y:S04]  /*2db90*/  STL.64 [R1+0x23c8], R140 ;  /* 0x0023c88c01007387 */ /* 0x0009e80000100a00 */
[----:B------:R4:W-:Y:S01]  /*2dba0*/  STL.64 [R1+0x23c0], R138 ;  /* 0x0023c08a01007387 */ /* 0x0009e20000100a00 */
[----:B0-----:R-:W-:-:S02]  /*2dbb0*/  IMAD.MOV.U32 R150, RZ, RZ, R177 ;  /* 0x000000ffff967224 */ /* 0x001fc400078e00b1 */
[----:B-1----:R-:W-:Y:S02]  /*2dbc0*/  IMAD.MOV.U32 R148, RZ, RZ, R179 ;  /* 0x000000ffff947224 */ /* 0x002fe400078e00b3 */
[----:B------:R-:W-:Y:S02]  /*2dbd0*/  IMAD.MOV.U32 R149, RZ, RZ, R178 ;  /* 0x000000ffff957224 */ /* 0x000fe400078e00b2 */
[----:B------:R-:W-:Y:S02]  /*2dbe0*/  IMAD.MOV.U32 R151, RZ, RZ, R176 ;  /* 0x000000ffff977224 */ /* 0x000fe400078e00b0 */
[----:B--2---:R-:W-:Y:S02]  /*2dbf0*/  IMAD.MOV.U32 R142, RZ, RZ, R185 ;  /* 0x000000ffff8e7224 */ /* 0x004fe400078e00b9 */
        /* <DEDUP_REMOVED lines=12> */
[----:B------:R-:W-:-:S06]  /*2dcc0*/  IMAD.MOV.U32 R179, RZ, RZ, R12 ;  /* 0x000000ffffb37224 */ /* 0x000fcc00078e000c */
[----:B------:R-:W-:-:S06]  /*2dcd0*/  WARPGROUP.ARRIVE ;  /* 0x00000000000079c5 */ /* 0x000fcc0000000000 */
[----:B------:R-:W-:Y:S01]  /*2dce0*/  QGMMA.64x256x32.F32.E4M3.E4M3 R52, gdesc[UR36], R52, gsb0 ;  /* 0x03e00000243479f3 */ /* 0x000fe20008000834 */
        /* <DEDUP_REMOVED lines=11> */
[----:B------:R-:W-:-:S03]  /*2dda0*/  IADD3.X R244, R244, UR5, RZ, P1, !PT ;  /* 0x00000005f4f47c10 */ /* 0x000fc60008ffe4ff */
[----:B------:R-:W-:Y:S01]  /*2ddb0*/  STL.64 [R1+0x2360], R28 ;  /* 0x0023601c01007387 */ /* 0x000fe20000100a00 */
[----:B------:R-:W-:-:S03]  /*2ddc0*/  IADD3 R245, P1, R245, UR6, RZ ;  /* 0x00000006f5f57c10 */ /* 0x000fc6000ff3e0ff */
[----:B------:R-:W-:Y:S01]  /*2ddd0*/  STL.64 [R1+0x2358], R26 ;  /* 0x0023581a01007387 */ /* 0x000fe20000100a00 */
[----:B------:R-:W-:-:S03]  /*2dde0*/  IADD3.X R246, R246, UR5, RZ, P2, !PT ;  /* 0x00000005f6f67c10 */ /* 0x000fc600097fe4ff */
[----:B------:R-:W-:Y:S01]  /*2ddf0*/  STL.64 [R1+0x2350], R24 ;  /* 0x0023501801007387 */ /* 0x000fe20000100a00 */
[----:B------:R-:W-:Y:S02]  /*2de00*/  IADD3 R247, P2, R247, UR6, RZ ;  /* 0x00000006f7f77c10 */ /* 0x000fe4000ff5e0ff */
[----:B------:R-:W-:Y:S02]  /*2de10*/  IADD3.X R248, R248, UR5, RZ, P3, !PT ;  /* 0x00000005f8f87c10 */ /* 0x000fe40009ffe4ff */
[----:B------:R-:W-:Y:S02]  /*2de20*/  IADD3 R249, P3, R249, UR6, RZ ;  /* 0x00000006f9f97c10 */ /* 0x000fe4000ff7e0ff */
[----:B------:R-:W-:Y:S02]  /*2de30*/  IADD3.X R250, R250, UR5, RZ, P4, !PT ;  /* 0x00000005fafa7c10 */ /* 0x000fe4000a7fe4ff */
[----:B------:R-:W-:Y:S02]  /*2de40*/  IADD3 R251, P4, R251, UR6, RZ ;  /* 0x00000006fbfb7c10 */ /* 0x000fe4000ff9e0ff */
[----:B------:R-:W-:-:S02]  /*2de50*/  IADD3.X R252, R252, UR5, RZ, P5, !PT ;  /* 0x00000005fcfc7c10 */ /* 0x000fc4000affe4ff */
[----:B------:R-:W-:Y:S02]  /*2de60*/  IADD3 R8, P5, R8, UR6, RZ ;  /* 0x0000000608087c10 */ /* 0x000fe4000ffbe0ff */
[----:B------:R-:W-:Y:S02]  /*2de70*/  IADD3.X R11, R11, UR5, RZ, P1, !PT ;  /* 0x000000050b0b7c10 */ /* 0x000fe40008ffe4ff */
[----:B------:R-:W-:Y:S02]  /*2de80*/  IADD3 R6, P1, R6, UR6, RZ ;  /* 0x0000000606067c10 */ /* 0x000fe4000ff3e0ff */
[----:B------:R-:W-:Y:S02]  /*2de90*/  IADD3.X R7, R7, UR5, RZ, P2, !PT ;  /* 0x0000000507077c10 */ /* 0x000fe400097fe4ff */
[----:B---3--:R-:W-:-:S05]  /*2dea0*/  IADD3 R243, P6, R243, UR6, RZ ;  /* 0x00000006f3f37c10 */ /* 0x008fca000ffde0ff */
[----:B------:R-:W-:Y:S04]  /*2deb0*/  STL [R1+0x1924], R243 ;  /* 0x001924f301007387 */ /* 0x000fe80000100800 */
[----:B------:R-:W-:Y:S04]  /*2dec0*/  STL [R1+0x1948], R244 ;  /* 0x001948f401007387 */ /* 0x000fe80000100800 */
[----:B------:R-:W-:Y:S04]  /*2ded0*/  STL [R1+0x191c], R245 ;  /* 0x00191cf501007387 */ /* 0x000fe80000100800 */
[----:B------:R-:W-:Y:S04]  /*2dee0*/  STL [R1+0x1940], R246 ;  /* 0x001940f601007387 */ /* 0x000fe80000100800 */
[----:B------:R-:W-:Y:S04]  /*2def0*/  STL [R1+0x1914], R247 ;  /* 0x001914f701007387 */ /* 0x000fe80000100800 */
[----:B------:R-:W-:Y:S04]  /*2df00*/  STL [R1+0x1938], R248 ;  /* 0x001938f801007387 */ /* 0x000fe80000100800 */
[----:B------:R-:W-:Y:S01]  /*2df10*/  STL [R1+0x190c], R249 ;  /* 0x00190cf901007387 */ /* 0x000fe20000100800 */
[----:B------:R-:W-:-:S03]  /*2df20*/  IADD3.X R9, R9, UR5, RZ, P6, !PT ;  /* 0x0000000509097c10 */ /* 0x000fc6000b7fe4ff */
[----:B------:R-:W-:Y:S01]  /*2df30*/  STL [R1+0x1930], R250 ;  /* 0x001930fa01007387 */ /* 0x000fe20000100800 */
[----:B------:R-:W-:-:S03]  /*2df40*/  IADD3 R10, P6, R10, UR6, RZ ;  /* 0x000000060a0a7c10 */ /* 0x000fc6000ffde0ff */
[----:B------:R-:W-:Y:S04]  /*2df50*/  STL [R1+0x1904], R251 ;  /* 0x001904fb01007387 */ /* 0x000fe80000100800 */
[----:B------:R-:W-:Y:S04]  /*2df60*/  STL [R1+0x1928], R252 ;  /* 0x001928fc01007387 */ /* 0x000fe80000100800 */
[----:B------:R-:W-:Y:S04]  /*2df70*/  STL [R1+0x18fc], R8 ;  /* 0x0018fc0801007387 */ /* 0x000fe80000100800 */
[----:B------:R-:W-:Y:S04]  /*2df80*/  STL [R1+0x1920], R9 ;  /* 0x0019200901007387 */ /* 0x000fe80000100800 */
[----:B------:R-:W-:Y:S04]  /*2df90*/  STL [R1+0x18f4], R10 ;  /* 0x0018f40a01007387 */ /* 0x000fe80000100800 */
[----:B------:R-:W-:Y:S01]  /*2dfa0*/  STL [R1+0x1918], R11 ;  /* 0x0019180b01007387 */ /* 0x000fe20000100800 */
[----:B------:R-:W-:-:S03]  /*2dfb0*/  WARPGROUP.DEPBAR.LE gsb0, 0x0 ;  /* 0x00008000000079c5 */ /* 0x000fc60000010000 */
[----:B------:R-:W-:Y:S04]  /*2dfc0*/  STL.64 [R1+0x200], R52 ;  /* 0x0002003401007387 */ /* 0x000fe80000100a00 */
[----:B------:R-:W-:Y:S04]  /*2dfd0*/  STL [R1+0x18ec], R6 ;  /* 0x0018ec0601007387 */ /* 0x000fe80000100800 */
        /* <DEDUP_REMOVED lines=70> */
[----:B------:R-:W2:Y:S04]  /*2e440*/  LDL.LU.64 R138, [R1+0x23c0] ;  /* 0x0023c000018a7983 */ /* 0x000ea80000300a00 */
        /* <DEDUP_REMOVED lines=13> */
[----:B------:R-:W3:Y:S01]  /*2e520*/  LDL.LU.64 R24, [R1+0x2350] ;  /* 0x0023500001187983 */ /* 0x000ee20000300a00 */
[----:B--2---:R-:W-:-:S02]  /*2e530*/  IADD3 R138, P2, R138, UR6, RZ ;  /* 0x000000068a8a7c10 */ /* 0x004fc4000ff5e0ff */
[----:B------:R-:W-:Y:S02]  /*2e540*/  IADD3.X R139, R139, UR5, RZ, P3, !PT ;  /* 0x000000058b8b7c10 */ /* 0x000fe40009ffe4ff */
[----:B----4-:R-:W-:Y:S02]  /*2e550*/  IADD3 R140, P3, R140, UR6, RZ ;  /* 0x000000068c8c7c10 */ /* 0x010fe4000ff7e0ff */
[----:B------:R-:W-:Y:S02]  /*2e560*/  IADD3.X R141, R141, UR5, RZ, P4, !PT ;  /* 0x000000058d8d7c10 */ /* 0x000fe4000a7fe4ff */
[----:B---3--:R-:W-:Y:S01]  /*2e570*/  IADD3 R142, P4, R142, UR6, RZ ;  /* 0x000000068e8e7c10 */ /* 0x008fe2000ff9e0ff */
[----:B------:R-:W-:Y:S01]  /*2e580*/  STL [R1+0x18e4], R138 ;  /* 0x0018e48a01007387 */ /* 0x000fe20000100800 */
[----:B------:R-:W-:-:S03]  /*2e590*/  IADD3.X R143, R143, UR5, RZ, P5, !PT ;  /* 0x000000058f8f7c10 */ /* 0x000fc6000affe4ff */
[----:B------:R0:W-:Y:S01]  /*2e5a0*/  STL [R1+0x1908], R139 ;  /* 0x0019088b01007387 */ /* 0x0001e20000100800 */
[----:B------:R-:W-:-:S03]  /*2e5b0*/  IADD3 R144, P5, R144, UR6, RZ ;  /* 0x0000000690907c10 */ /* 0x000fc6000ffbe0ff */
        /* <DEDUP_REMOVED lines=10> */
[----:B------:R3:W-:Y:S04]  /*2e660*/  STL [R1+0x18f0], R145 ;  /* 0x0018f09101007387 */ /* 0x0007e80000100800 */
[----:B------:R-:W-:Y:S04]  /*2e670*/  STL [R1+0x18c4], R146 ;  /* 0x0018c49201007387 */ /* 0x000fe80000100800 */
[----:B------:R4:W-:Y:S04]  /*2e680*/  STL [R1+0x18e8], R147 ;  /* 0x0018e89301007387 */ /* 0x0009e80000100800 */
[----:B------:R-:W-:Y:S04]  /*2e690*/  STL [R1+0x18bc], R148 ;  /* 0x0018bc9401007387 */ /* 0x000fe80000100800 */
[----:B------:R4:W-:Y:S04]  /*2e6a0*/  STL [R1+0x18e0], R149 ;  /* 0x0018e09501007387 */ /* 0x0009e80000100800 */
[----:B------:R-:W4:Y:S01]  /*2e6b0*/  LDL.LU R228, [R1+0x18b4] ;  /* 0x0018b40001e47983 */ /* 0x000f220000300800 */
[----:B------:R-:W-:-:S02]  /*2e6c0*/  IMAD.MOV.U32 R6, RZ, RZ, R25 ;  /* 0x000000ffff067224 */ /* 0x000fc400078e0019 */
[----:B------:R-:W-:Y:S02]  /*2e6d0*/  IMAD.MOV.U32 R11, RZ, RZ, R24 ;  /* 0x000000ffff0b7224 */ /* 0x000fe400078e0018 */
[----:B------:R-:W-:Y:S02]  /*2e6e0*/  IMAD.MOV.U32 R231, RZ, RZ, R27 ;  /* 0x000000ffffe77224 */ /* 0x000fe400078e001b */
[----:B------:R-:W-:Y:S01]  /*2e6f0*/  IMAD.MOV.U32 R7, RZ, RZ, R26 ;  /* 0x000000ffff077224 */ /* 0x000fe200078e001a */
[----:B------:R-:W4:Y:S01]  /*2e700*/  LDL.LU.64 R24, [R1] ;  /* 0x0000000001187983 */ /* 0x000f220000300a00 */
        /* <DEDUP_REMOVED lines=80> */
[----:B0-----:R-:W4:Y:S04]  /*2ec10*/  LDL.LU.64 R138, [R1+0x1c8] ;  /* 0x0001c800018a7983 */ /* 0x001f280000300a00 */
[----:B-1----:R-:W4:Y:S04]  /*2ec20*/  LDL.LU.64 R140, [R1+0x1d0] ;  /* 0x0001d000018c7983 */ /* 0x002f280000300a00 */
[----:B--2---:R-:W2:Y:S04]  /*2ec30*/  LDL.LU.64 R142, [R1+0x1d8] ;  /* 0x0001d800018e7983 */ /* 0x004ea80000300a00 */
[----:B---3--:R-:W2:Y:S04]  /*2ec40*/  LDL.LU.64 R144, [R1+0x1e0] ;  /* 0x0001e00001907983 */ /* 0x008ea80000300a00 */
[----:B----4-:R-:W2:Y:S01]  /*2ec50*/  LDL.LU.64 R146, [R1+0x1e8] ;  /* 0x0001e80001927983 */ /* 0x010ea20000300a00 */
[----:B------:R-:W-:-:S02]  /*2ec60*/  IMAD.MOV.U32 R230, RZ, RZ, R150 ;  /* 0x000000ffffe67224 */ /* 0x000fc400078e0096 */
[----:B------:R-:W-:Y:S01]  /*2ec70*/  IMAD.MOV.U32 R229, RZ, RZ, R151 ;  /* 0x000000ffffe57224 */ /* 0x000fe200078e0097 */
[----:B------:R-:W2:Y:S04]  /*2ec80*/  LDL.LU.64 R148, [R1+0x1f0] ;  /* 0x0001f00001947983 */ /* 0x000ea80000300a00 */
[----:B------:R-:W2:Y:S01]  /*2ec90*/  LDL.LU.64 R150, [R1+0x1f8] ;  /* 0x0001f80001967983 */ /* 0x000ea20000300a00 */
[----:B------:R-:W-:-:S05]  /*2eca0*/  IADD3 R228, P2, R228, UR6, RZ ;  /* 0x00000006e4e47c10 */ /* 0x000fca000ff5e0ff */
        /* <DEDUP_REMOVED lines=42> */
[----:B------:R0:W-:Y:S02]  /*2ef50*/  STL [R1+0x187c], R228 ;  /* 0x00187ce401007387 */ /* 0x0001e40000100800 */
        /* <DEDUP_REMOVED lines=23> */
[----:B------:R-:W-:Y:S01]  /*2f0d0*/  IMAD.MOV.U32 R251, RZ, RZ, R252 ;  /* 0x000000fffffb7224 */ /* 0x000fe200078e00fc */
[----:B------:R-:W-:Y:S01]  /*2f0e0*/  IADD3.X R228, R228, UR5, RZ, P4, !PT ;  /* 0x00000005e4e47c10 */ /* 0x000fe2000a7fe4ff */
[----:B------:R-:W-:Y:S02]  /*2f0f0*/  IMAD.MOV.U32 R252, RZ, RZ, R8 ;  /* 0x000000fffffc7224 */ /* 0x000fe400078e0008 */
[----:B------:R-:W-:Y:S02]  /*2f100*/  IMAD.MOV.U32 R8, RZ, RZ, R9 ;  /* 0x000000ffff087224 */ /* 0x000fe400078e0009 */
[----:B------:R-:W-:Y:S02]  /*2f110*/  IMAD.MOV.U32 R9, RZ, RZ, R10 ;  /* 0x000000ffff097224 */ /* 0x000fe400078e000a */
[----:B------:R-:W3:Y:S04]  /*2f120*/  LDL.LU R10, [R1+0x1084] ;  /* 0x00108400010a7983 */ /* 0x000ee80000300800 */
[----:B------:R0:W-:Y:S04]  /*2f130*/  STL [R1+0x18a0], R228 ;  /* 0x0018a0e401007387 */ /* 0x0001e80000100800 */
[----:B0-----:R-:W4:Y:S02]  /*2f140*/  LDL.LU R228, [R1+0x1874] ;  /* 0x0018740001e47983 */ /* 0x001f240000300800 */
[----:B----4-:R-:W-:-:S05]  /*2f150*/  IADD3 R228, P4, R228, UR6, RZ ;  /* 0x00000006e4e47c10 */ /* 0x010fca000ff9e0ff */
[----:B------:R0:W-:Y:S04]  /*2f160*/  STL [R1+0x1874], R228 ;  /* 0x001874e401007387 */ /* 0x0001e80000100800 */
[----:B0-----:R-:W4:Y:S02]  /*2f170*/  LDL.LU R228, [R1+0x1898] ;  /* 0x0018980001e47983 */ /* 0x001f240000300800 */
[----:B----4-:R-:W-:-:S05]  /*2f180*/  IADD3.X R228, R228, UR5, RZ, P5, !PT ;  /* 0x00000005e4e47c10 */ /* 0x010fca000affe4ff */
        /* <DEDUP_REMOVED lines=496> */
[----:B0-----:R-:W4:Y:S01]  /*31090*/  LDL.LU R228, [R1+0x1600] ;  /* 0x0016000001e47983 */ /* 0x001f220000300800 */
[----:B--2---:R-:W-:Y:S01]  /*310a0*/  WARPGROUP.ARRIVE ;  /* 0x00000000000079c5 */ /* 0x004fe20000000000 */
[----:B------:R-:W-:Y:S01]  /*310b0*/  UMOV UR42, UR14 ;  /* 0x0000000e002a7c82 */ /* 0x000fe20008000000 */
[----:B------:R-:W-:-:S04]  /*310c0*/  UMOV UR43, UR15 ;  /* 0x0000000f002b7c82 */ /* 0x000fc80008000000 */
[----:B------:R-:W-:Y:S01]  /*310d0*/  QGMMA.64x256x32.F32.E4M3.E4M3 R24, gdesc[UR40], R24, gsb0 ;  /* 0x03e00000281879f3 */ /* 0x000fe20008000818 */
[----:B----4-:R-:W-:-:S05]  /*310e0*/  IADD3.X R228, R228, UR5, RZ, P4, !PT ;  /* 0x00000005e4e47c10 */ /* 0x010fca000a7fe4ff */
[----:B------:R0:W-:Y:S04]  /*310f0*/  STL [R1+0x1600], R228 ;  /* 0x001600e401007387 */ /* 0x0001e80000100800 */
[----:B0-----:R-:W2:Y:S01]  /*31100*/  LDL.LU R228, [R1+0x15d4] ;  /* 0x0015d40001e47983 */ /* 0x001ea20000300800 */
[----:B------:R-:W-:Y:S02]  /*31110*/  WARPGROUP.DEPBAR.LE gsb0, 0x0 ;  /* 0x00008000000079c5 */ /* 0x000fe40000010000 */
[----:B------:R-:W-:Y:S01]  /*31120*/  WARPGROUP.ARRIVE ;  /* 0x00000000000079c5 */ /* 0x000fe20000000000 */
[----:B------:R-:W-:Y:S01]  /*31130*/  UMOV UR46, UR10 ;  /* 0x0000000a002e7c82 */ /* 0x000fe20008000000 */
[----:B------:R-:W-:-:S13]  /*31140*/  UMOV UR47, UR11 ;  /* 0x0000000b002f7c82 */ /* 0x000fda0008000000 */
[----:B------:R-:W-:Y:S01]  /*31150*/  QGMMA.64x256x32.F32.E4M3.E4M3 R24, gdesc[UR44], R24, gsb0 ;  /* 0x03e000002c1879f3 */ /* 0x000fe20008000818 */
[----:B--2---:R-:W-:-:S05]  /*31160*/  IADD3 R228, P4, R228, UR6, RZ ;  /* 0x00000006e4e47c10 */ /* 0x004fca000ff9e0ff */
[----:B------:R0:W-:Y:S04]  /*31170*/  STL [R1+0x15d4], R228 ;  /* 0x0015d4e401007387 */ /* 0x0001e80000100800 */
[----:B0-----:R-:W2:Y:S01]  /*31180*/  LDL.LU R228, [R1+0x15f8] ;  /* 0x0015f80001e47983 */ /* 0x001ea20000300800 */
[----:B------:R-:W-:Y:S02]  /*31190*/  WARPGROUP.DEPBAR.LE gsb0, 0x0 ;  /* 0x00008000000079c5 */ /* 0x000fe40000010000 */
[----:B--2---:R-:W-:-:S05]  /*311a0*/  IADD3.X R228, R228, UR5, RZ, P5, !PT ;  /* 0x00000005e4e47c10 */ /* 0x004fca000affe4ff */
[----:B------:R-:W-:Y:S04]  /*311b0*/  STL [R1+0x15f8], R228 ;  /* 0x0015f8e401007387 */ /* 0x000fe80000100800 */
[----:B------:R-:W-:Y:S04]  /*311c0*/  STL.64 [R1], R24 ;  /* 0x0000001801007387 */ /* 0x000fe80000100a00 */
        /* <DEDUP_REMOVED lines=64> */
[----:B------:R-:W4:Y:S04]  /*315d0*/  LDL.LU.64 R148, [R1+0x2340] ;  /* 0x0023400001947983 */ /* 0x000f280000300a00 */
[----:B------:R-:W2:Y:S04]  /*315e0*/  LDL.LU.64 R146, [R1+0x2338] ;  /* 0x0023380001927983 */ /* 0x000ea80000300a00 */
        /* <DEDUP_REMOVED lines=87> */
[----:B---3--:R-:W-:Y:S02]  /*31b60*/  IMAD.MOV.U32 R9, RZ, RZ, R10 ;  /* 0x000000ffff097224 */ /* 0x008fe400078e000a */
[----:B------:R-:W-:Y:S01]  /*31b70*/  IMAD.MOV.U32 R10, RZ, RZ, R11 ;  /* 0x000000ffff0a7224 */ /* 0x000fe200078e000b */
[----:B----4-:R-:W-:Y:S02]  /*31b80*/  IADD3 R125, P5, R125, UR6, RZ ;  /* 0x000000067d7d7c10 */ /* 0x010fe4000ffbe0ff */
[----:B--2---:R-:W-:Y:S02]  /*31b90*/  IADD3.X R126, R126, UR5, RZ, P6, !PT ;  /* 0x000000057e7e7c10 */ /* 0x004fe4000b7fe4ff */
[----:B------:R-:W-:Y:S02]  /*31ba0*/  IADD3 R127, P6, R127, UR6, RZ ;  /* 0x000000067f7f7c10 */ /* 0x000fe4000ffde0ff */
[----:B------:R-:W-:Y:S01]  /*31bb0*/  IADD3.X R128, R128, UR5, RZ, P1, !PT ;  /* 0x0000000580807c10 */ /* 0x000fe20008ffe4ff */
[----:B------:R0:W-:Y:S01]  /*31bc0*/  STL [R1+0x15cc], R125 ;  /* 0x0015cc7d01007387 */ /* 0x0001e20000100800 */
[----:B------:R-:W-:-:S02]  /*31bd0*/  IADD3 R129, P1, R129, UR6, RZ ;  /* 0x0000000681817c10 */ /* 0x000fc4000ff3e0ff */
[----:B------:R-:W-:Y:S02]  /*31be0*/  IADD3.X R130, R130, UR5, RZ, P2, !PT ;  /* 0x0000000582827c10 */ /* 0x000fe400097fe4ff */
[----:B------:R-:W-:Y:S01]  /*31bf0*/  IADD3 R131, P2, R131, UR6, RZ ;  /* 0x0000000683837c10 */ /* 0x000fe2000ff5e0ff */
[----:B0-----:R-:W2:Y:S04]  /*31c00*/  LDL.LU R125, [R1+0x2148] ;  /* 0x00214800017d7983 */ /* 0x001ea80000300800 */
[----:B------:R0:W-:Y:S01]  /*31c10*/  STL [R1+0x15f0], R126 ;  /* 0x0015f07e01007387 */ /* 0x0001e20000100800 */
[----:B------:R-:W-:Y:S02]  /*31c20*/  IADD3.X R132, R132, UR5, RZ, P3, !PT ;  /* 0x0000000584847c10 */ /* 0x000fe40009ffe4ff */
[----:B------:R-:W-:Y:S01]  /*31c30*/  IADD3 R133, P3, R133, UR6, RZ ;  /* 0x0000000685857c10 */ /* 0x000fe2000ff7e0ff */
[----:B0-----:R-:W2:Y:S04]  /*31c40*/  LDL.LU R126, [R1+0x2144] ;  /* 0x00214400017e7983 */ /* 0x001ea80000300800 */
[----:B------:R0:W-:Y:S01]  /*31c50*/  STL [R1+0x15c4], R127 ;  /* 0x0015c47f01007387 */ /* 0x0001e20000100800 */
[----:B------:R-:W-:-:S03]  /*31c60*/  IADD3.X R134, R134, UR5, RZ, P4, !PT ;  /* 0x0000000586867c10 */ /* 0x000fc6000a7fe4ff */
[----:B0-----:R-:W2:Y:S04]  /*31c70*/  LDL.LU R127, [R1+0x2140] ;  /* 0x00214000017f7983 */ /* 0x001ea80000300800 */
[----:B------:R0:W-:Y:S01]  /*31c80*/  STL [R1+0x15e8], R128 ;  /* 0x0015e88001007387 */ /* 0x0001e20000100800 */
[----:B------:R-:W-:-:S03]  /*31c90*/  IADD3 R135, P4, R135, UR6, RZ ;  /* 0x0000000687877c10 */ /* 0x000fc6000ff9e0ff */
        /* <DEDUP_REMOVED lines=52> */
[----:B------:R0:W-:Y:S04]  /*31fe0*/  STL [R1+0x15a0], R146 ;  /* 0x0015a09201007387 */ /* 0x0001e80000100800 */
        /* <DEDUP_REMOVED lines=549> */
[----:B------:R-:W-:Y:S01]  /*34240*/  IADD3 R228, P2, R228, UR7, RZ ;  /* 0x00000007e4e47c10 */ /* 0x000fe2000ff5e0ff */
[----:B------:R-:W-:Y:S02]  /*34250*/  IMAD.MOV.U32 R9, RZ, RZ, R10 ;  /* 0x000000ffff097224 */ /* 0x000fe400078e000a */
[----:B---3--:R-:W-:Y:S02]  /*34260*/  IMAD.MOV.U32 R10, RZ, RZ, R11 ;  /* 0x000000ffff0a7224 */ /* 0x008fe400078e000b */
[----:B------:R-:W-:-:S02]  /*34270*/  IMAD.MOV.U32 R11, RZ, RZ, R6 ;  /* 0x000000ffff0b7224 */ /* 0x000fc400078e0006 */
[----:B------:R-:W3:Y:S04]  /*34280*/  LDL.LU R6, [R1+0x1064] ;  /* 0x0010640001067983 */ /* 0x000ee80000300800 */
        /* <DEDUP_REMOVED lines=350> */
[----:B----4-:R-:W-:Y:S02]  /*35870*/  IADD3.X R228, R228, UR4, RZ, P1, !PT ;  /* 0x00000004e4e47c10 */ /* 0x010fe40008ffe4ff */
[----:B------:R-:W-:-:S03]  /*35880*/  IADD3 R3, P1, R3, UR7, RZ ;  /* 0x0000000703037c10 */ /* 0x000fc6000ff3e0ff */
[----:B------:R-:W-:Y:S04]  /*35890*/  STL [R1+0x112c], R228 ;  /* 0x00112ce401007387 */ /* 0x000fe80000100800 */
[----:B------:R0:W-:Y:S04]  /*358a0*/  STL [R1+0x1100], R3 ;  /* 0x0011000301007387 */ /* 0x0001e80000100800 */
[----:B0-----:R-:W4:Y:S04]  /*358b0*/  LDL.LU R3, [R1+0x20dc] ;  /* 0x0020dc0001037983 */ /* 0x001f280000300800 */
[----:B------:R-:W2:Y:S02]  /*358c0*/  LDL.LU R228, [R1+0x1124] ;  /* 0x0011240001e47983 */ /* 0x000ea40000300800 */
[----:B--2---:R-:W-:-:S05]  /*358d0*/  IADD3.X R228, R228, UR4, RZ, P2, !PT ;  /* 0x00000004e4e47c10 */ /* 0x004fca00097fe4ff */
[----:B------:R0:W-:Y:S04]  /*358e0*/  STL [R1+0x1124], R228 ;  /* 0x001124e401007387 */ /* 0x0001e80000100800 */
[----:B0-----:R-:W2:Y:S01]  /*358f0*/  LDL.LU R228, [R1+0x10f8] ;  /* 0x0010f80001e47983 */ /* 0x001ea20000300800 */
[----:B------:R-:W-:Y:S02]  /*35900*/  IADD3.X R2, R2, UR4, RZ, P3, !PT ;  /* 0x0000000402027c10 */ /* 0x000fe40009ffe4ff */
[----:B--2---:R-:W-:-:S05]  /*35910*/  IADD3 R228, P2, R228, UR7, RZ ;  /* 0x00000007e4e47c10 */ /* 0x004fca000ff5e0ff */
[----:B------:R-:W-:Y:S04]  /*35920*/  STL [R1+0x10f8], R228 ;  /* 0x0010f8e401007387 */ /* 0x000fe80000100800 */
[----:B------:R0:W-:Y:S04]  /*35930*/  STL [R1+0x111c], R2 ;  /* 0x00111c0201007387 */ /* 0x0001e80000100800 */
[----:B0-----:R-:W2:Y:S04]  /*35940*/  LDL.LU R2, [R1+0x20d8] ;  /* 0x0020d80001027983 */ /* 0x001ea80000300800 */
[----:B------:R-:W3:Y:S02]  /*35950*/  LDL.LU R228, [R1+0x10f0] ;  /* 0x0010f00001e47983 */ /* 0x000ee40000300800 */
        /* <DEDUP_REMOVED lines=8> */
[----:B0-----:R-:W3:Y:S01]  /*359e0*/  LDL.LU R228, [R1+0x110c] ;  /* 0x00110c0001e47983 */ /* 0x001ee20000300800 */
[----:B--2---:R-:W-:Y:S02]  /*359f0*/  IADD3.X R2, R2, UR4, RZ, P6, !PT ;  /* 0x0000000402027c10 */ /* 0x004fe4000b7fe4ff */
[----:B---3--:R-:W-:Y:S02]  /*35a00*/  IADD3.X R228, R228, UR4, RZ, P5, !PT ;  /* 0x00000004e4e47c10 */ /* 0x008fe4000affe4ff */
[----:B------:R-:W-:-:S03]  /*35a10*/  IADD3 R5, P5, R5, UR7, RZ ;  /* 0x0000000705057c10 */ /* 0x000fc6000ffbe0ff */
[----:B------:R-:W-:Y:S04]  /*35a20*/  STL [R1+0x110c], R228 ;  /* 0x00110ce401007387 */ /* 0x000fe80000100800 */
[----:B------:R0:W-:Y:S04]  /*35a30*/  STL [R1+0x10e0], R5 ;  /* 0x0010e00501007387 */ /* 0x0001e80000100800 */
[----:B0-----:R-:W2:Y:S04]  /*35a40*/  LDL.LU R5, [R1+0x20d4] ;  /* 0x0020d40001057983 */ /* 0x001ea80000300800 */
[----:B------:R0:W-:Y:S04]  /*35a50*/  STL [R1+0x1104], R2 ;  /* 0x0011040201007387 */ /* 0x0001e80000100800 */
[----:B0-----:R-:W3:Y:S04]  /*35a60*/  LDL.LU R2, [R1+0x20d0] ;  /* 0x0020d00001027983 */ /* 0x001ee80000300800 */
[----:B------:R-:W4:Y:S01]  /*35a70*/  LDL.LU R228, [R1+0x10d8] ;  /* 0x0010d80001e47983 */ /* 0x000f220000300800 */
[----:B------:R-:W-:Y:S01]  /*35a80*/  IADD3.X R4, R4, UR4, RZ, P1, !PT ;  /* 0x0000000404047c10 */ /* 0x000fe20008ffe4ff */
[----:B------:R-:W-:Y:S01]  /*35a90*/  WARPGROUP.ARRIVE ;  /* 0x00000000000079c5 */ /* 0x000fe20000000000 */
[----:B------:R-:W-:Y:S01]  /*35aa0*/  UMOV UR50, UR14 ;  /* 0x0000000e00327c82 */ /* 0x000fe20008000000 */
[----:B------:R-:W-:-:S04]  /*35ab0*/  UMOV UR51, UR15 ;  /* 0x0000000f00337c82 */ /* 0x000fc80008000000 */
[----:B------:R-:W-:Y:S01]  /*35ac0*/  QGMMA.64x256x32.F32.E4M3.E4M3 R24, gdesc[UR48], R24, gsb0 ;  /* 0x03e00000301879f3 */ /* 0x000fe20008000818 */
[----:B------:R-:W-:Y:S01]  /*35ad0*/  UMOV UR54, UR10 ;  /* 0x0000000a00367c82 */ /* 0x000fe20008000000 */
[----:B------:R-:W-:Y:S01]  /*35ae0*/  UMOV UR55, UR11 ;  /* 0x0000000b00377c82 */ /* 0x000fe20008000000 */
[----:B----4-:R-:W-:-:S05]  /*35af0*/  IADD3 R228, P6, R228, UR7, RZ ;  /* 0x00000007e4e47c10 */ /* 0x010fca000ffde0ff */
[----:B------:R-:W-:Y:S04]  /*35b00*/  STL [R1+0x10d8], R228 ;  /* 0x0010d8e401007387 */ /* 0x000fe80000100800 */
[----:B------:R0:W-:Y:S04]  /*35b10*/  STL [R1+0x10fc], R4 ;  /* 0x0010fc0401007387 */ /* 0x0001e80000100800 */
[----:B0-----:R-:W4:Y:S01]  /*35b20*/  LDL.LU R4, [R1+0x20cc] ;  /* 0x0020cc0001047983 */ /* 0x001f220000300800 */
[----:B------:R-:W-:Y:S02]  /*35b30*/  WARPGROUP.DEPBAR.LE gsb0, 0x0 ;  /* 0x00008000000079c5 */ /* 0x000fe40000010000 */
[----:B------:R-:W-:-:S09]  /*35b40*/  WARPGROUP.ARRIVE ;  /* 0x00000000000079c5 */ /* 0x000fd20000000000 */
[----:B------:R-:W-:Y:S01]  /*35b50*/  QGMMA.64x256x32.F32.E4M3.E4M3 R24, gdesc[UR52], R24, gsb0 ;  /* 0x03e00000341879f3 */ /* 0x000fe20008000818 */
[----:B--2---:R-:W-:Y:S02]  /*35b60*/  IADD3 R5, P1, R5, UR7, RZ ;  /* 0x0000000705057c10 */ /* 0x004fe4000ff3e0ff */
[----:B---3--:R-:W-:Y:S02]  /*35b70*/  IADD3.X R2, R2, UR4, RZ, P3, !PT ;  /* 0x0000000402027c10 */ /* 0x008fe40009ffe4ff */
[----:B------:R-:W-:Y:S01]  /*35b80*/  IADD3 R0, P3, R0, UR7, RZ ;  /* 0x0000000700007c10 */ /* 0x000fe2000ff7e0ff */
[----:B------:R0:W-:Y:S01]  /*35b90*/  STL [R1+0x10d0], R5 ;  /* 0x0010d00501007387 */ /* 0x0001e20000100800 */
[----:B------:R-:W-:Y:S02]  /*35ba0*/  IADD3.X R229, R229, UR4, RZ, P4, !PT ;  /* 0x00000004e5e57c10 */ /* 0x000fe4000a7fe4ff */
[----:B------:R-:W-:Y:S02]  /*35bb0*/  IADD3 R230, P4, R230, UR7, RZ ;  /* 0x00000007e6e67c10 */ /* 0x000fe4000ff9e0ff */
[----:B------:R-:W-:Y:S01]  /*35bc0*/  IADD3.X R231, R231, UR4, RZ, P5, !PT ;  /* 0x00000004e7e77c10 */ /* 0x000fe2000affe4ff */
[----:B0-----:R0:W5:Y:S01]  /*35bd0*/  LDL.LU R5, [R1+0x20c8] ;  /* 0x0020c80001057983 */ /* 0x0011620000300800 */
[----:B------:R-:W-:-:S02]  /*35be0*/  IADD3 R232, P5, R232, UR7, RZ ;  /* 0x00000007e8e87c10 */ /* 0x000fc4000ffbe0ff */
[----:B------:R-:W-:Y:S02]  /*35bf0*/  IADD3.X R233, R233, UR4, RZ, P6, !PT ;  /* 0x00000004e9e97c10 */ /* 0x000fe4000b7fe4ff */
[----:B------:R-:W-:Y:S02]  /*35c00*/  IADD3 R234, P6, R234, UR7, RZ ;  /* 0x00000007eaea7c10 */ /* 0x000fe4000ffde0ff */
[----:B------:R-:W-:Y:S02]  /*35c10*/  IADD3.X R235, R235, UR4, RZ, P1, !PT ;  /* 0x00000004ebeb7c10 */ /* 0x000fe40008ffe4ff */
[----:B------:R-:W-:Y:S02]  /*35c20*/  IADD3 R236, P1, R236, UR7, RZ ;  /* 0x00000007ecec7c10 */ /* 0x000fe4000ff3e0ff */
[----:B------:R-:W-:Y:S02]  /*35c30*/  IADD3.X R239, R239, UR4, RZ, P3, !PT ;  /* 0x00000004efef7c10 */ /* 0x000fe40009ffe4ff */
        /* <DEDUP_REMOVED lines=12> */
[----:B------:R-:W-:-:S02]  /*35d00*/  IADD3.X R9, R9, UR4, RZ, P5, !PT ;  /* 0x0000000409097c10 */ /* 0x000fc4000affe4ff */
[----:B------:R-:W-:Y:S02]  /*35d10*/  IADD3.X R10, R10, UR4, RZ, P6, !PT ;  /* 0x000000040a0a7c10 */ /* 0x000fe4000b7fe4ff */
[----:B------:R-:W-:Y:S02]  /*35d20*/  IADD3.X R7, R7, UR4, RZ, P3, !PT ;  /* 0x0000000407077c10 */ /* 0x000fe40009ffe4ff */
[----:B------:R-:W-:Y:S02]  /*35d30*/  IADD3.X R11, R11, UR4, RZ, P1, !PT ;  /* 0x000000040b0b7c10 */ /* 0x000fe40008ffe4ff */
[----:B----4-:R-:W-:Y:S02]  /*35d40*/  IADD3.X R4, R4, UR4, RZ, P2, !PT ;  /* 0x0000000404047c10 */ /* 0x010fe400097fe4ff */
[----:B------:R-:W-:-:S03]  /*35d50*/  IADD3 R3, P2, R3, UR7, RZ ;  /* 0x0000000703037c10 */ /* 0x000fc6000ff5e0ff */
[----:B------:R1:W-:Y:S04]  /*35d60*/  STL [R1+0x10f4], R4 ;  /* 0x0010f40401007387 */ /* 0x0003e80000100800 */
[----:B-1----:R0:W5:Y:S04]  /*35d70*/  LDL.LU R4, [R1+0x20c4] ;  /* 0x0020c40001047983 */ /* 0x0021680000300800 */
[----:B------:R1:W-:Y:S01]  /*35d80*/  STL [R1+0x10c8], R3 ;  /* 0x0010c80301007387 */ /* 0x0003e20000100800 */
[----:B------:R-:W-:-:S03]  /*35d90*/  IADD3.X R237, R237, UR4, RZ, P2, !PT ;  /* 0x00000004eded7c10 */ /* 0x000fc600097fe4ff */
[----:B-1----:R0:W5:Y:S04]  /*35da0*/  LDL.LU R3, [R1+0x20c0] ;  /* 0x0020c00001037983 */ /* 0x0021680000300800 */
[----:B------:R1:W-:Y:S01]  /*35db0*/  STL [R1+0x10ec], R2 ;  /* 0x0010ec0201007387 */ /* 0x0003e20000100800 */
[----:B------:R-:W-:-:S03]  /*35dc0*/  IADD3 R238, P2, R238, UR7, RZ ;  /* 0x00000007eeee7c10 */ /* 0x000fc6000ff5e0ff */
[----:B-1----:R0:W5:Y:S04]  /*35dd0*/  LDL.LU R2, [R1+0x20bc] ;  /* 0x0020bc0001027983 */ /* 0x0021680000300800 */
[----:B------:R1:W-:Y:S04]  /*35de0*/  STL [R1+0x10c0], R0 ;  /* 0x0010c00001007387 */ /* 0x0003e80000100800 */
[----:B-1----:R0:W5:Y:S04]  /*35df0*/  LDL.LU R0, [R1+0x20b8] ;  /* 0x0020b80001007983 */ /* 0x0021680000300800 */
[----:B------:R0:W-:Y:S04]  /*35e00*/  STL [R1+0x10e4], R229 ;  /* 0x0010e4e501007387 */ /* 0x0001e80000100800 */
        /* <DEDUP_REMOVED lines=14> */
[----:B------:R0:W-:Y:S01]  /*35ef0*/  STL [R1+0x1080], R244 ;  /* 0x001080f401007387 */ /* 0x0001e20000100800 */
[----:B------:R-:W-:-:S03]  /*35f00*/  IADD3.X R249, R249, UR4, RZ, P2, !PT ;  /* 0x00000004f9f97c10 */ /* 0x000fc600097fe4ff */
[----:B------:R0:W-:Y:S01]  /*35f10*/  STL [R1+0x10a4], R245 ;  /* 0x0010a4f501007387 */ /* 0x0001e20000100800 */
[----:B------:R-:W-:-:S03]  /*35f20*/  IADD3 R250, P2, R250, UR7, RZ ;  /* 0x00000007fafa7c10 */ /* 0x000fc6000ff5e0ff */
        /* <DEDUP_REMOVED lines=9> */
[----:B------:R0:W-:Y:S04]  /*35fc0*/  STL [R1+0x107c], R9 ;  /* 0x00107c0901007387 */ /* 0x0001e80000100800 */
[----:B------:R0:W-:Y:S04]  /*35fd0*/  STL [R1+0x1074], R10 ;  /* 0x0010740a01007387 */ /* 0x0001e80000100800 */
[----:B------:R0:W-:Y:S04]  /*35fe0*/  STL [R1+0x105c], R7 ;  /* 0x00105c0701007387 */ /* 0x0001e80000100800 */
[----:B------:R0:W-:Y:S04]  /*35ff0*/  STL [R1+0x106c], R11 ;  /* 0x00106c0b01007387 */ /* 0x0001e80000100800 */
[----:B------:R0:W-:Y:S01]  /*36000*/  STL [R1+0x1064], R6 ;  /* 0x0010640601007387 */ /* 0x0001e20000100800 */
[----:B------:R-:W-:-:S02]  /*36010*/  WARPGROUP.DEPBAR.LE gsb0, 0x0 ;  /* 0x00008000000079c5 */ /* 0x000fc40000010000 */
[----:B------:R-:W-:Y:S05]  /*36020*/  @P0 BRA `(.L_x_2) ;  /* 0xfffffdf400cc0947 */ /* 0x000fea000383ffff */
.L_x_1:
[----:B------:R-:W2:Y:S01]  /*36030*/  LDL.LU R177, [R1+0xc08] ;  /* 0x000c080001b17983 */ /* 0x000ea20000300800 */
[----:B------:R-:W-:Y:S01]  /*36040*/  F2FP.SATFINITE.E4M3.F32.PACK_AB_MERGE_C R24, R25, R24, RZ ;  /* 0x000000181918723e */ /* 0x000fe200048070ff */
[----:B------:R-:W-:Y:S01]  /*36050*/  ULDC.64 UR10, c[0x0][0x228] ;  /* 0x00008a00000a7ab9 */ /* 0x000fe20000000a00 */
[----:B------:R-:W-:Y:S01]  /*36060*/  F2FP.SATFINITE.E4M3.F32.PACK_AB_MERGE_C R26, R27, R26, RZ ;  /* 0x0000001a1b1a723e */ /* 0x000fe200048070ff */
[----:B------:R-:W2:Y:S01]  /*36070*/  LDL.LU R176, [R1+0xc0c] ;  /* 0x000c0c0001b07983 */ /* 0x000ea20000300800 */
[----:B------:R-:W-:Y:S01]  /*36080*/  ULDC.64 UR8, c[0x0][0x228] ;  /* 0x00008a0000087ab9 */ /* 0x000fe20000000a00 */
[----:B------:R-:W-:Y:S01]  /*36090*/  ULDC UR4, c[0x0][0x248] ;  /* 0x0000920000047ab9 */ /* 0x000fe20000000800 */
[----:B------:R-:W-:Y:S01]  /*360a0*/  ULDC UR5, c[0x0][0x248] ;  /* 0x0000920000057ab9 */ /* 0x000fe20000000800 */
[----:B------:R-:W3:Y:S01]  /*360b0*/  LDL.LU R175, [R1+0xc10] ;  /* 0x000c100001af7983 */ /* 0x000ee20000300800 */
[----:B------:R-:W-:Y:S01]  /*360c0*/  ULDC UR6, c[0x0][0x248] ;  /* 0x0000920000067ab9 */ /* 0x000fe20000000800 */
[----:B------:R-:W-:Y:S01]  /*360d0*/  ULDC UR13, c[0x0][0x248] ;  /* 0x00009200000d7ab9 */ /* 0x000fe20000000800 */
[----:B------:R-:W-:Y:S01]  /*360e0*/  ULDC UR14, c[0x0][0x248] ;  /* 0x00009200000e7ab9 */ /* 0x000fe20000000800 */
[----:B------:R-:W3:Y:S01]  /*360f0*/  LDL.LU R174, [R1+0xc14] ;  /* 0x000c140001ae7983 */ /* 0x000ee20000300800 */
[----:B------:R-:W-:Y:S01]  /*36100*/  ULDC UR15, c[0x0][0x248] ;  /* 0x00009200000f7ab9 */ /* 0x000fe20000000800 */
[----:B------:R-:W-:Y:S01]  /*36110*/  ULDC UR17, c[0x0][0x248] ;  /* 0x0000920000117ab9 */ /* 0x000fe20000000800 */
[----:B------:R-:W-:Y:S01]  /*36120*/  ULDC UR18, c[0x0][0x248] ;  /* 0x0000920000127ab9 */ /* 0x000fe20000000800 */
[----:B------:R-:W4:Y:S01]  /*36130*/  LDL.LU R173, [R1+0xc18] ;  /* 0x000c180001ad7983 */ /* 0x000f220000300800 */
        /* <DEDUP_REMOVED lines=39> */
[----:B------:R-:W2:Y:S01]  /*363b0*/  LDL.LU R163, [R1+0xc48] ;  /* 0x000c480001a37983 */ /* 0x000ea20000300800 */
        /* <DEDUP_REMOVED lines=27> */
[----:B0-----:R-:W4:Y:S04]  /*36570*/  LDL.LU R11, [R1+0xc88] ;  /* 0x000c8800010b7983 */ /* 0x001f280000300800 */
[----:B------:R-:W4:Y:S04]  /*36580*/  LDL.LU R10, [R1+0xc8c] ;  /* 0x000c8c00010a7983 */ /* 0x000f280000300800 */
[----:B------:R-:W4:Y:S04]  /*36590*/  LDL.LU R9, [R1+0xc90] ;  /* 0x000c900001097983 */ /* 0x000f280000300800 */
[----:B------:R-:W4:Y:S04]  /*365a0*/  LDL.LU R8, [R1+0xc94] ;  /* 0x000c940001087983 */ /* 0x000f280000300800 */
[----:B------:R-:W4:Y:S04]  /*365b0*/  LDL.LU R7, [R1+0xc44] ;  /* 0x000c440001077983 */ /* 0x000f280000300800 */
[----:B-1----:R-:W4:Y:S04]  /*365c0*/  LDL.LU R6, [R1+0xc40] ;  /* 0x000c400001067983 */ /* 0x002f280000300800 */
[----:B------:R-:W4:Y:S04]  /*365d0*/  LDL.LU R179, [R1+0xc00] ;  /* 0x000c000001b37983 */ /* 0x000f280000300800 */
[----:B------:R-:W4:Y:S04]  /*365e0*/  LDL.LU R178, [R1+0xc04] ;  /* 0x000c040001b27983 */ /* 0x000f280000300800 */
        /* <DEDUP_REMOVED lines=51> */
[----:B------:R-:W-:Y:S01]  /*36920*/  STL [R1+0x21bc], R137 ;  /* 0x0021bc8901007387 */ /* 0x000fe20000100800 */
[----:B--2---:R-:W-:-:S03]  /*36930*/  IMAD.MOV.U32 R199, RZ, RZ, R163 ;  /* 0x000000ffffc77224 */ /* 0x004fc600078e00a3 */
[----:B------:R-:W-:Y:S01]  /*36940*/  STL [R1+0x21b8], R136 ;  /* 0x0021b88801007387 */ /* 0x000fe20000100800 */
[----:B---3--:R-:W-:-:S03]  /*36950*/  IMAD.MOV.U32 R198, RZ, RZ, R162 ;  /* 0x000000ffffc67224 */ /* 0x008fc600078e00a2 */
[----:B------:R-:W-:Y:S01]  /*36960*/  STL [R1+0x21b4], R139 ;  /* 0x0021b48b01007387 */ /* 0x000fe20000100800 */
[----:B----4-:R-:W-:-:S03]  /*36970*/  IMAD.MOV.U32 R197, RZ, RZ, R161 ;  /* 0x000000ffffc57224 */ /* 0x010fc600078e00a1 */
[----:B------:R-:W-:Y:S01]  /*36980*/  STL [R1+0x21b0], R138 ;  /* 0x0021b08a01007387 */ /* 0x000fe20000100800 */
[----:B------:R-:W-:-:S03]  /*36990*/  IMAD.MOV.U32 R196, RZ, RZ, R160 ;  /* 0x000000ffffc47224 */ /* 0x000fc600078e00a0 */
        /* <DEDUP_REMOVED lines=24> */
[----:B-----5:R0:W-:Y:S01]  /*36b20*/  STL [R1+0x217c], R0 ;  /* 0x00217c0001007387 */ /* 0x0201e20000100800 */
[----:B------:R-:W-:-:S03]  /*36b30*/  IMAD.MOV.U32 R183, RZ, RZ, R11 ;  /* 0x000000ffffb77224 */ /* 0x000fc600078e000b */
[----:B------:R-:W-:Y:S01]  /*36b40*/  STL [R1+0x20fc], R2 ;  /* 0x0020fc0201007387 */ /* 0x000fe20000100800 */
[----:B------:R-:W-:-:S03]  /*36b50*/  IMAD.MOV.U32 R182, RZ, RZ, R10 ;  /* 0x000000ffffb67224 */ /* 0x000fc600078e000a */
[----:B------:R1:W-:Y:S01]  /*36b60*/  STL [R1+0x20f8], R3 ;  /* 0x0020f80301007387 */ /* 0x0003e20000100800 */
[----:B------:R-:W-:Y:S01]  /*36b70*/  IMAD.MOV.U32 R181, RZ, RZ, R9 ;  /* 0x000000ffffb57224 */ /* 0x000fe200078e0009 */
[----:B0-----:R-:W-:Y:S02]  /*36b80*/  F2FP.SATFINITE.E4M3.F32.PACK_AB_MERGE_C R0, R176, R177, RZ ;  /* 0x000000b1b000723e */ /* 0x001fe400048070ff */
[----:B------:R-:W-:Y:S01]  /*36b90*/  STL [R1+0x20f4], R4 ;  /* 0x0020f40401007387 */ /* 0x000fe20000100800 */
[----:B------:R-:W-:-:S03]  /*36ba0*/  IMAD.MOV.U32 R180, RZ, RZ, R8 ;  /* 0x000000ffffb47224 */ /* 0x000fc600078e0008 */
[----:B------:R-:W-:Y:S01]  /*36bb0*/  STL [R1+0x20f0], R221 ;  /* 0x0020f0dd01007387 */ /* 0x000fe20000100800 */
[----:B------:R-:W-:Y:S01]  /*36bc0*/  IMAD.MOV.U32 R200, RZ, RZ, R7 ;  /* 0x000000ffffc87224 */ /* 0x000fe200078e0007 */
[----:B-1----:R-:W-:Y:S02]  /*36bd0*/  F2FP.SATFINITE.E4M3.F32.PACK_AB_MERGE_C R3, R174, R175, RZ ;  /* 0x000000afae03723e */ /* 0x002fe400048070ff */
[----:B------:R-:W-:Y:S01]  /*36be0*/  STL [R1+0x20ec], R5 ;  /* 0x0020ec0501007387 */ /* 0x000fe20000100800 */
[----:B------:R-:W-:-:S03]  /*36bf0*/  IMAD.MOV.U32 R201, RZ, RZ, R6 ;  /* 0x000000ffffc97224 */ /* 0x000fc600078e0006 */
[----:B------:R-:W-:Y:S04]  /*36c00*/  STL [R1+0x20e8], R243 ;  /* 0x0020e8f301007387 */ /* 0x000fe80000100800 */
[----:B------:R-:W-:Y:S01]  /*36c10*/  STL [R1+0x20e4], R242 ;  /* 0x0020e4f201007387 */ /* 0x000fe20000100800 */
[----:B------:R-:W-:-:S03]  /*36c20*/  F2FP.SATFINITE.E4M3.F32.PACK_AB_MERGE_C R2, R178, R179, RZ ;  /* 0x000000b3b202723e */ /* 0x000fc600048070ff */
        /* <DEDUP_REMOVED lines=11> */
[----:B------:R0:W-:Y:S04]  /*36ce0*/  STL [R1+0xe5c], R2 ;  /* 0x000e5c0201007387 */ /* 0x0001e80000100800 */
[----:B------:R1:W-:Y:S04]  /*36cf0*/  STL [R1+0xe58], R0 ;  /* 0x000e580001007387 */ /* 0x0003e80000100800 */
[----:B------:R2:W-:Y:S01]  /*36d00*/  STL [R1+0xe54], R3 ;  /* 0x000e540301007387 */ /* 0x0005e20000100800 */
[----:B0-----:R-:W-:-:S02]  /*36d10*/  F2FP.SATFINITE.E4M3.F32.PACK_AB_MERGE_C R2, R172, R173, RZ ;  /* 0x000000adac02723e */ /* 0x001fc400048070ff */
[----:B-1----:R-:W-:-:S03]  /*36d20*/  F2FP.SATFINITE.E4M3.F32.PACK_AB_MERGE_C R0, R170, R171, RZ ;  /* 0x000000abaa00723e */ /* 0x002fc600048070ff */
[----:B------:R0:W-:Y:S01]  /*36d30*/  STL [R1+0xe50], R2 ;  /* 0x000e500201007387 */ /* 0x0001e20000100800 */
[----:B--2---:R-:W-:-:S03]  /*36d40*/  F2FP.SATFINITE.E4M3.F32.PACK_AB_MERGE_C R3, R168, R169, RZ ;  /* 0x000000a9a803723e */ /* 0x004fc600048070ff */
[----:B------:R1:W-:Y:S04]  /*36d50*/  STL [R1+0xe4c], R0 ;  /* 0x000e4c0001007387 */ /* 0x0003e80000100800 */
[----:B------:R-:W-:Y:S01]  /*36d60*/  STL [R1+0xe48], R3 ;  /* 0x000e480301007387 */ /* 0x000fe20000100800 */
[----:B0-----:R-:W-:Y:S02]  /*36d70*/  F2FP.SATFINITE.E4M3.F32.PACK_AB_MERGE_C R2, R166, R167, RZ ;  /* 0x000000a7a602723e */ /* 0x001fe400048070ff */
[----:B-1----:R-:W-:-:S03]  /*36d80*/  F2FP.SATFINITE.E4M3.F32.PACK_AB_MERGE_C R0, R164, R165, RZ ;  /* 0x000000a5a400723e */ /* 0x002fc600048070ff */
[----:B------:R0:W-:Y:S04]  /*36d90*/  STL [R1+0xe44], R2 ;  /* 0x000e440201007387 */ /* 0x0001e80000100800 */
[----:B------:R1:W-:Y:S04]  /*36da0*/  STL [R1+0xe40], R0 ;  /* 0x000e400001007387 */ /* 0x0003e80000100800 */
[----:B------:R-:W2:Y:S04]  /*36db0*/  LDL.LU R179, [R1+0xc98] ;  /* 0x000c980001b37983 */ /* 0x000ea80000300800 */
[----:B------:R-:W2:Y:S04]  /*36dc0*/  LDL.LU R178, [R1+0xc9c] ;  /* 0x000c9c0001b27983 */ /* 0x000ea80000300800 */
[----:B------:R-:W3:Y:S04]  /*36dd0*/  LDL.LU R177, [R1+0xca0] ;  /* 0x000ca00001b17983 */ /* 0x000ee80000300800 */
[----:B------:R-:W3:Y:S04]  /*36de0*/  LDL.LU R176, [R1+0xca4] ;  /* 0x000ca40001b07983 */ /* 0x000ee80000300800 */
        /* <DEDUP_REMOVED lines=34> */
[----:B0-----:R-:W-:-:S02]  /*37010*/  F2FP.SATFINITE.E4M3.F32.PACK_AB_MERGE_C R2, R200, R201, RZ ;  /* 0x000000c9c802723e */ /* 0x001fc400048070ff */
[----:B-1----:R-:W-:Y:S02]  /*37020*/  F2FP.SATFINITE.E4M3.F32.PACK_AB_MERGE_C R0, R198, R199, RZ ;  /* 0x000000c7c600723e */ /* 0x002fe400048070ff */
[----:B------:R-:W-:Y:S01]  /*37030*/  F2FP.SATFINITE.E4M3.F32.PACK_AB_MERGE_C R3, R196, R197, RZ ;  /* 0x000000c5c403723e */ /* 0x000fe200048070ff */
[----:B------:R0:W-:Y:S04]  /*37040*/  STL [R1+0xe38], R2 ;  /* 0x000e380201007387 */ /* 0x0001e80000100800 */
[----:B------:R1:W-:Y:S04]  /*37050*/  STL [R1+0xe3c], R0 ;  /* 0x000e3c0001007387 */ /* 0x0003e80000100800 */
[----:B------:R1:W-:Y:S01]  /*37060*/  STL [R1+0xe34], R3 ;  /* 0x000e340301007387 */ /* 0x0003e20000100800 */
[----:B0-----:R-:W-:-:S02]  /*37070*/  F2FP.SATFINITE.E4M3.F32.PACK_AB_MERGE_C R2, R194, R195, RZ ;  /* 0x000000c3c202723e */ /* 0x001fc400048070ff */
[----:B-1----:R-:W-:-:S03]  /*37080*/  F2FP.SATFINITE.E4M3.F32.PACK_AB_MERGE_C R0, R192, R193, RZ ;  /* 0x000000c1c000723e */ /* 0x002fc600048070ff */
[----:B------:R0:W-:Y:S01]  /*37090*/  STL [R1+0xe30], R2 ;  /* 0x000e300201007387 */ /* 0x0001e20000100800 */
[----:B------:R-:W-:-:S03]  /*370a0*/  F2FP.SATFINITE.E4M3.F32.PACK_AB_MERGE_C R3, R190, R191, RZ ;  /* 0x000000bfbe03723e */ /* 0x000fc600048070ff */
[----:B------:R1:W-:Y:S04]  /*370b0*/  STL [R1+0xe2c], R0 ;  /* 0x000e2c0001007387 */ /* 0x0003e80000100800 */
[----:B------:R1:W-:Y:S01]  /*370c0*/  STL [R1+0xe28], R3 ;  /* 0x000e280301007387 */ /* 0x0003e20000100800 */
[----:B0-----:R-:W-:Y:S02]  /*370d0*/  F2FP.SATFINITE.E4M3.F32.PACK_AB_MERGE_C R2, R188, R189, RZ ;  /* 0x000000bdbc02723e */ /* 0x001fe400048070ff */
[----:B-1----:R-:W-:-:S03]  /*370e0*/  F2FP.SATFINITE.E4M3.F32.PACK_AB_MERGE_C R0, R186, R187, RZ ;  /* 0x000000bbba00723e */ /* 0x002fc600048070ff */
[----:B------:R0:W-:Y:S01]  /*370f0*/  STL [R1+0xe24], R2 ;  /* 0x000e240201007387 */ /* 0x0001e20000100800 */
[----:B------:R-:W-:-:S03]  /*37100*/  F2FP.SATFINITE.E4M3.F32.PACK_AB_MERGE_C R3, R184, R185, RZ ;  /* 0x000000b9b803723e */ /* 0x000fc600048070ff */
[----:B------:R1:W-:Y:S04]  /*37110*/  STL [R1+0xe20], R0 ;  /* 0x000e200001007387 */ /* 0x0003e80000100800 */
[----:B------:R2:W-:Y:S01]  /*37120*/  STL [R1+0xe1c], R3 ;  /* 0x000e1c0301007387 */ /* 0x0005e20000100800 */
[----:B0-----:R-:W-:Y:S02]  /*37130*/  F2FP.SATFINITE.E4M3.F32.PACK_AB_MERGE_C R2, R182, R183, RZ ;  /* 0x000000b7b602723e */ /* 0x001fe400048070ff */
[----:B-1----:R-:W-:-:S03]  /*37140*/  F2FP.SATFINITE.E4M3.F32.PACK_AB_MERGE_C R0, R180, R181, RZ ;  /* 0x000000b5b400723e */ /* 0x002fc600048070ff */
[----:B------:R3:W-:Y:S04]  /*37150*/  STL [R1+0xe18], R2 ;  /* 0x000e180201007387 */ /* 0x0007e80000100800 */
[----:B------:R4:W-:Y:S01]  /*37160*/  STL [R1+0xe14], R0 ;  /* 0x000e140001007387 */ /* 0x0009e20000100800 */
[----:B--2---:R-:W-:-:S05]  /*37170*/  F2FP.SATFINITE.E4M3.F32.PACK_AB_MERGE_C R3, R178, R179, RZ ;  /* 0x000000b3b203723e */ /* 0x004fca00048070ff */
[----:B------:R0:W-:Y:S01]  /*37180*/  STL [R1+0xe10], R3 ;  /* 0x000e100301007387 */ /* 0x0001e20000100800 */
[----:B---3--:R-:W-:-:S05]  /*37190*/  F2FP.SATFINITE.E4M3.F32.PACK_AB_MERGE_C R2, R176, R177, RZ ;  /* 0x000000b1b002723e */ /* 0x008fca00048070ff */
[----:B------:R1:W-:Y:S01]  /*371a0*/  STL [R1+0xe0c], R2 ;  /* 0x000e0c0201007387 */ /* 0x0003e20000100800 */
[----:B----4-:R-:W-:-:S05]  /*371b0*/  F2FP.SATFINITE.E4M3.F32.PACK_AB_MERGE_C R0, R174, R175, RZ ;  /* 0x000000afae00723e */ /* 0x010fca00048070ff */
[----:B------:R2:W-:Y:S01]  /*371c0*/  STL [R1+0xe08], R0 ;  /* 0x000e080001007387 */ /* 0x0005e20000100800 */
[----:B0-----:R-:W-:-:S05]  /*371d0*/  F2FP.SATFINITE.E4M3.F32.PACK_AB_MERGE_C R3, R172, R173, RZ ;  /* 0x000000adac03723e */ /* 0x001fca00048070ff */
[----:B------:R0:W-:Y:S01]  /*371e0*/  STL [R1+0xe04], R3 ;  /* 0x000e040301007387 */ /* 0x0001e20000100800 */
[----:B-1----:R-:W-:-:S05]  /*371f0*/  F2FP.SATFINITE.E4M3.F32.PACK_AB_MERGE_C R2, R170, R171, RZ ;  /* 0x000000abaa02723e */ /* 0x002fca00048070ff */
[----:B------:R1:W-:Y:S01]  /*37200*/  STL [R1+0xe00], R2 ;  /* 0x000e000201007387 */ /* 0x0003e20000100800 */
[----:B--2---:R-:W-:-:S05]  /*37210*/  F2FP.SATFINITE.E4M3.F32.PACK_AB_MERGE_C R0, R168, R169, RZ ;  /* 0x000000a9a800723e */ /* 0x004fca00048070ff */
        /* <DEDUP_REMOVED lines=17> */
[----:B--2---:R-:W-:Y:S02]  /*37330*/  F2FP.SATFINITE.E4M3.F32.PACK_AB_MERGE_C R0, R22, R23, RZ ;  /* 0x000000171600723e */ /* 0x004fe400048070ff */
[----:B------:R-:W-:-:S05]  /*37340*/  F2FP.SATFINITE.E4M3.F32.PACK_AB_MERGE_C R235, R12, R13, RZ ;  /* 0x0000000d0ceb723e */ /* 0x000fca00048070ff */
[----:B------:R-:W-:Y:S01]  /*37350*/  STL [R1+0x2158], R235 ;  /* 0x002158eb01007387 */ /* 0x000fe20000100800 */
[----:B0-----:R-:W-:-:S03]  /*37360*/  F2FP.SATFINITE.E4M3.F32.PACK_AB_MERGE_C R3, R10, R11, RZ ;  /* 0x0000000b0a03723e */ /* 0x001fc600048070ff */
[----:B------:R0:W-:Y:S04]  /*37370*/  STL [R1+0xc80], R0 ;  /* 0x000c800001007387 */ /* 0x0001e80000100800 */
[----:B------:R2:W-:Y:S01]  /*37380*/  STL [R1+0xc70], R3 ;  /* 0x000c700301007387 */ /* 0x0005e20000100800 */
[----:B-1----:R-:W-:-:S03]  /*37390*/  F2FP.SATFINITE.E4M3.F32.PACK_AB_MERGE_C R2, R8, R9, RZ ;  /* 0x000000090802723e */ /* 0x002fc600048070ff */
[----:B------:R-:W2:Y:S04]  /*373a0*/  LDL.LU R203, [R1+0xd30] ;  /* 0x000d300001cb7983 */ /* 0x000ea80000300800 */
[----:B------:R1:W-:Y:S01]  /*373b0*/  STL [R1+0xc68], R2 ;  /* 0x000c680201007387 */ /* 0x0003e20000100800 */
[----:B0-----:R-:W-:-:S03]  /*373c0*/  F2FP.SATFINITE.E4M3.F32.PACK_AB_MERGE_C R0, R6, R7, RZ ;  /* 0x000000070600723e */ /* 0x001fc600048070ff */
[----:B------:R-:W2:Y:S04]  /*373d0*/  LDL.LU R202, [R1+0xd34] ;  /* 0x000d340001ca7983 */ /* 0x000ea80000300800 */
[----:B------:R0:W-:Y:S04]  /*373e0*/  STL [R1+0xc64], R0 ;  /* 0x000c640001007387 */ /* 0x0001e80000100800 */
[----:B------:R-:W1:Y:S04]  /*373f0*/  LDL.LU R201, [R1+0xd38] ;  /* 0x000d380001c97983 */ /* 0x000e680000300800 */
[----:B------:R-:W1:Y:S04]  /*37400*/  LDL.LU R200, [R1+0xd3c] ;  /* 0x000d3c0001c87983 */ /* 0x000e680000300800 */
[----:B------:R-:W0:Y:S04]  /*37410*/  LDL.LU R199, [R1+0xd40] ;  /* 0x000d400001c77983 */ /* 0x000e280000300800 */
[----:B------:R-:W0:Y:S04]  /*37420*/  LDL.LU R198, [R1+0xd44] ;  /* 0x000d440001c67983 */ /* 0x000e280000300800 */
        /* <DEDUP_REMOVED lines=56> */
[----:B--2---:R-:W-:-:S05]  /*377b0*/  F2FP.SATFINITE.E4M3.F32.PACK_AB_MERGE_C R3, R202, R203, RZ ;  /* 0x000000cbca03723e */ /* 0x004fca00048070ff */
[----:B------:R3:W-:Y:S01]  /*377c0*/  STL [R1+0xc60], R3 ;  /* 0x000c600301007387 */ /* 0x0007e20000100800 */
[----:B-1----:R-:W-:-:S05]  /*377d0*/  F2FP.SATFINITE.E4M3.F32.PACK_AB_MERGE_C R2, R200, R201, RZ ;  /* 0x000000c9c802723e */ /* 0x002fca00048070ff */
[----:B------:R4:W-:Y:S01]  /*377e0*/  STL [R1+0xc5c], R2 ;  /* 0x000c5c0201007387 */ /* 0x0009e20000100800 */
[----:B0-----:R-:W-:-:S05]  /*377f0*/  F2FP.SATFINITE.E4M3.F32.PACK_AB_MERGE_C R0, R198, R199, RZ ;  /* 0x000000c7c600723e */ /* 0x001fca00048070ff */
[----:B------:R0:W-:Y:S01]  /*37800*/  STL [R1+0xc54], R0 ;  /* 0x000c540001007387 */ /* 0x0001e20000100800 */
[----:B---3--:R-:W-:Y:S02]  /*37810*/  F2FP.SATFINITE.E4M3.F32.PACK_AB_MERGE_C R3, R196, R197, RZ ;  /* 0x000000c5c403723e */ /* 0x008fe400048070ff */
[----:B----4-:R-:W-:-:S03]  /*37820*/  F2FP.SATFINITE.E4M3.F32.PACK_AB_MERGE_C R2, R194, R195, RZ ;  /* 0x000000c3c202723e */ /* 0x010fc600048070ff */
[----:B------:R1:W-:Y:S04]  /*37830*/  STL [R1+0xc58], R3 ;  /* 0x000c580301007387 */ /* 0x0003e80000100800 */
[----:B------:R2:W-:Y:S01]  /*37840*/  STL [R1+0xc50], R2 ;  /* 0x000c500201007387 */ /* 0x0005e20000100800 */
[----:B0-----:R-:W-:-:S05]  /*37850*/  F2FP.SATFINITE.E4M3.F32.PACK_AB_MERGE_C R0, R192, R193, RZ ;  /* 0x000000c1c000723e */ /* 0x001fca00048070ff */
[----:B------:R0:W-:Y:S01]  /*37860*/  STL [R1+0xc4c], R0 ;  /* 0x000c4c0001007387 */ /* 0x0001e20000100800 */
[----:B-1----:R-:W-:Y:S02]  /*37870*/  F2FP.SATFINITE.E4M3.F32.PACK_AB_MERGE_C R3, R190, R191, RZ ;  /* 0x000000bfbe03723e */ /* 0x002fe400048070ff */
[----:B--2---:R-:W-:-:S03]  /*37880*/  F2FP.SATFINITE.E4M3.F32.PACK_AB_MERGE_C R2, R188, R189, RZ ;  /* 0x000000bdbc02723e */ /* 0x004fc600048070ff */
        /* <DEDUP_REMOVED lines=30> */
[----:B------:R-:W-:Y:S04]  /*37a70*/  STL [R1+0xc0c], R3 ;  /* 0x000c0c0301007387 */ /* 0x000fe80000100800 */
[----:B------:R1:W-:Y:S01]  /*37a80*/  STL [R1+0xc08], R2 ;  /* 0x000c080201007387 */ /* 0x0003e20000100800 */
[----:B0-----:R-:W-:-:S05]  /*37a90*/  F2FP.SATFINITE.E4M3.F32.PACK_AB_MERGE_C R0, R156, R157, RZ ;  /* 0x0000009d9c00723e */ /* 0x001fca00048070ff */
[----:B------:R0:W-:Y:S01]  /*37aa0*/  STL [R1+0xc04], R0 ;  /* 0x000c040001007387 */ /* 0x0001e20000100800 */
[----:B-1----:R-:W-:-:S05]  /*37ab0*/  F2FP.SATFINITE.E4M3.F32.PACK_AB_MERGE_C R2, R22, R23, RZ ;  /* 0x000000171602723e */ /* 0x002fca00048070ff */
[----:B------:R1:W-:Y:S01]  /*37ac0*/  STL [R1+0xcf4], R2 ;  /* 0x000cf40201007387 */ /* 0x0003e20000100800 */
[----:B0-----:R-:W-:-:S05]  /*37ad0*/  F2FP.SATFINITE.E4M3.F32.PACK_AB_MERGE_C R0, R12, R13, RZ ;  /* 0x0000000d0c00723e */ /* 0x001fca00048070ff */
[----:B------:R0:W-:Y:S01]  /*37ae0*/  STL [R1+0xcfc], R0 ;  /* 0x000cfc0001007387 */ /* 0x0001e20000100800 */
[----:B------:R-:W-:-:S05]  /*37af0*/  F2FP.SATFINITE.E4M3.F32.PACK_AB_MERGE_C R3, R10, R11, RZ ;  /* 0x0000000b0a03723e */ /* 0x000fca00048070ff */
[----:B------:R-:W-:Y:S01]  /*37b00*/  STL [R1+0xcf0], R3 ;  /* 0x000cf00301007387 */ /* 0x000fe20000100800 */
[----:B-1----:R-:W-:-:S03]  /*37b10*/  F2FP.SATFINITE.E4M3.F32.PACK_AB_MERGE_C R2, R8, R9, RZ ;  /* 0x000000090802723e */ /* 0x002fc600048070ff */
[----:B------:R-:W2:Y:S04]  /*37b20*/  LDL.LU R204, [R1+0xa28] ;  /* 0x000a280001cc7983 */ /* 0x000ea80000300800 */
[----:B------:R-:W-:Y:S01]  /*37b30*/  STL [R1+0xcf8], R2 ;  /* 0x000cf80201007387 */ /* 0x000fe20000100800 */
[----:B0-----:R-:W-:-:S03]  /*37b40*/  F2FP.SATFINITE.E4M3.F32.PACK_AB_MERGE_C R0, R6, R7, RZ ;  /* 0x000000070600723e */ /* 0x001fc600048070ff */
[----:B------:R-:W2:Y:S04]  /*37b50*/  LDL.LU R202, [R1+0xa2c] ;  /* 0x000a2c0001ca7983 */ /* 0x000ea80000300800 */
[----:B------:R2:W-:Y:S04]  /*37b60*/  STL [R1+0xcd8], R0 ;  /* 0x000cd80001007387 */ /* 0x0005e80000100800 */
        /* <DEDUP_REMOVED lines=42> */
[----:B------:R-:W-:-:S03]  /*37e10*/  F2FP.SATFINITE.E4M3.F32.PACK_AB_MERGE_C R4, R154, R155, RZ ;  /* 0x0000009b9a04723e */ /* 0x000fc600048070ff */
[----:B------:R-:W4:Y:S04]  /*37e20*/  LDL.LU R159, [R1+0xad8] ;  /* 0x000ad800019f7983 */ /* 0x000f280000300800 */
[----:B------:R-:W4:Y:S01]  /*37e30*/  LDL.LU R158, [R1+0xadc] ;  /* 0x000adc00019e7983 */ /* 0x000f220000300800 */
[----:B------:R-:W-:-:S03]  /*37e40*/  F2FP.SATFINITE.E4M3.F32.PACK_AB_MERGE_C R203, R152, R153, RZ ;  /* 0x0000009998cb723e */ /* 0x000fc600048070ff */
        /* <DEDUP_REMOVED lines=73> */
[----:B------:R-:W-:Y:S01]  /*382e0*/  STL [R1+0xaec], R3 ;  /* 0x000aec0301007387 */ /* 0x000fe20000100800 */
[----:B--2---:R-:W-:-:S03]  /*382f0*/  F2FP.SATFINITE.E4M3.F32.PACK_AB_MERGE_C R2, R8, R9, RZ ;  /* 0x000000090802723e */ /* 0x004fc600048070ff */
[----:B------:R-:W2:Y:S04]  /*38300*/  LDL.LU R204, [R1+0xb20] ;  /* 0x000b200001cc7983 */ /* 0x000ea80000300800 */
[----:B------:R2:W-:Y:S01]  /*38310*/  STL [R1+0xa64], R2 ;  /* 0x000a640201007387 */ /* 0x0005e20000100800 */
[----:B0-----:R-:W-:-:S03]  /*38320*/  F2FP.SATFINITE.E4M3.F32.PACK_AB_MERGE_C R0, R6, R7, RZ ;  /* 0x000000070600723e */ /* 0x001fc600048070ff */
[----:B------:R-:W2:Y:S04]  /*38330*/  LDL.LU R202, [R1+0xb24] ;  /* 0x000b240001ca7983 */ /* 0x000ea80000300800 */
[----:B------:R0:W-:Y:S04]  /*38340*/  STL [R1+0xae8], R0 ;  /* 0x000ae80001007387 */ /* 0x0001e80000100800 */
        /* <DEDUP_REMOVED lines=62> */
[----:B0-----:R-:W-:-:S05]  /*38730*/  F2FP.SATFINITE.E4M3.F32.PACK_AB_MERGE_C R0, R200, R201, RZ ;  /* 0x000000c9c800723e */ /* 0x001fca00048070ff */
        /* <DEDUP_REMOVED lines=177> */
[----:B--2---:R-:W-:-:S03]  /*39250*/  F2FP.SATFINITE.E4M3.F32.PACK_AB_MERGE_C R2, R8, R9, RZ ;  /* 0x000000090802723e */ /* 0x004fc600048070ff */
[----:B------:R-:W1:Y:S04]  /*39260*/  LDL.LU R205, [R1+0x910] ;  /* 0x0009100001cd7983 */ /* 0x000e680000300800 */
[----:B------:R2:W-:Y:S01]  /*39270*/  STL [R1+0x874], R2 ;  /* 0x0008740201007387 */ /* 0x0005e20000100800 */
[----:B0-----:R-:W-:-:S03]  /*39280*/  F2FP.SATFINITE.E4M3.F32.PACK_AB_MERGE_C R0, R6, R7, RZ ;  /* 0x000000070600723e */ /* 0x001fc600048070ff */
[----:B------:R-:W1:Y:S04]  /*39290*/  LDL.LU R204, [R1+0x914] ;  /* 0x0009140001cc7983 */ /* 0x000e680000300800 */
[----:B------:R0:W-:Y:S04]  /*392a0*/  STL [R1+0x870], R0 ;  /* 0x0008700001007387 */ /* 0x0001e80000100800 */
[----:B------:R-:W2:Y:S04]  /*392b0*/  LDL.LU R202, [R1+0x918] ;  /* 0x0009180001ca7983 */ /* 0x000ea80000300800 */
[----:B------:R-:W2:Y:S04]  /*392c0*/  LDL.LU R200, [R1+0x91c] ;  /* 0x00091c0001c87983 */ /* 0x000ea80000300800 */
        /* <DEDUP_REMOVED lines=58> */
[----:B-1----:R-:W-:-:S05]  /*39670*/  F2FP.SATFINITE.E4M3.F32.PACK_AB_MERGE_C R3, R204, R205, RZ ;  /* 0x000000cdcc03723e */ /* 0x002fca00048070ff */
[----:B------:R3:W-:Y:S01]  /*39680*/  STL [R1+0x86c], R3 ;  /* 0x00086c0301007387 */ /* 0x0007e20000100800 */
[----:B--2---:R-:W-:Y:S02]  /*39690*/  F2FP.SATFINITE.E4M3.F32.PACK_AB_MERGE_C R2, R200, R202, RZ ;  /* 0x000000cac802723e */ /* 0x004fe400048070ff */
[----:B0-----:R-:W-:-:S03]  /*396a0*/  F2FP.SATFINITE.E4M3.F32.PACK_AB_MERGE_C R0, R198, R199, RZ ;  /* 0x000000c7c600723e */ /* 0x001fc600048070ff */
[----:B------:R4:W-:Y:S04]  /*396b0*/  STL [R1+0x868], R2 ;  /* 0x0008680201007387 */ /* 0x0009e80000100800 */
[----:B------:R0:W-:Y:S01]  /*396c0*/  STL [R1+0x864], R0 ;  /* 0x0008640001007387 */ /* 0x0001e20000100800 */
[----:B---3--:R-:W-:Y:S02]  /*396d0*/  F2FP.SATFINITE.E4M3.F32.PACK_AB_MERGE_C R3, R196, R197, RZ ;  /* 0x000000c5c403723e */ /* 0x008fe400048070ff */
[----:B----4-:R-:W-:-:S03]  /*396e0*/  F2FP.SATFINITE.E4M3.F32.PACK_AB_MERGE_C R2, R194, R195, RZ ;  /* 0x000000c3c202723e */ /* 0x010fc600048070ff */
[----:B------:R1:W-:Y:S01]  /*396f0*/  STL [R1+0x860], R3 ;  /* 0x0008600301007387 */ /* 0x0003e20000100800 */
[----:B0-----:R-:W-:-:S03]  /*39700*/  F2FP.SATFINITE.E4M3.F32.PACK_AB_MERGE_C R0, R192, R193, RZ ;  /* 0x000000c1c000723e */ /* 0x001fc600048070ff */
[----:B------:R0:W-:Y:S04]  /*39710*/  STL [R1+0x85c], R2 ;  /* 0x00085c0201007387 */ /* 0x0001e80000100800 */
[----:B------:R2:W-:Y:S01]  /*39720*/  STL [R1+0x858], R0 ;  /* 0x0008580001007387 */ /* 0x0005e20000100800 */
[----:B-1----:R-:W-:Y:S02]  /*39730*/  F2FP.SATFINITE.E4M3.F32.PACK_AB_MERGE_C R3, R190, R191, RZ ;  /* 0x000000bfbe03723e */ /* 0x002fe400048070ff */
[----:B0-----:R-:W-:-:S03]  /*39740*/  F2FP.SATFINITE.E4M3.F32.PACK_AB_MERGE_C R2, R188, R189, RZ ;  /* 0x000000bdbc02723e */ /* 0x001fc600048070ff */
[----:B------:R0:W-:Y:S01]  /*39750*/  STL [R1+0x850], R3 ;  /* 0x0008500301007387 */ /* 0x0001e20000100800 */
[----:B--2---:R-:W-:-:S03]  /*39760*/  F2FP.SATFINITE.E4M3.F32.PACK_AB_MERGE_C R0, R186, R187, RZ ;  /* 0x000000bbba00723e */ /* 0x004fc600048070ff */
[----:B------:R1:W-:Y:S04]  /*39770*/  STL [R1+0x854], R2 ;  /* 0x0008540201007387 */ /* 0x0003e80000100800 */
[----:B------:R2:W-:Y:S01]  /*39780*/  STL [R1+0x84c], R0 ;  /* 0x00084c0001007387 */ /* 0x0005e20000100800 */
[----:B0-----:R-:W-:Y:S02]  /*39790*/  F2FP.SATFINITE.E4M3.F32.PACK_AB_MERGE_C R3, R184, R185, RZ ;  /* 0x000000b9b803723e */ /* 0x001fe400048070ff */
[----:B-1----:R-:W-:-:S03]  /*397a0*/  F2FP.SATFINITE.E4M3.F32.PACK_AB_MERGE_C R2, R182, R183, RZ ;  /* 0x000000b7b602723e */ /* 0x002fc600048070ff */
        /* <DEDUP_REMOVED lines=30> */
[----:B------:R-:W-:Y:S01]  /*39990*/  STL [R1+0x80c], R3 ;  /* 0x00080c0301007387 */ /* 0x000fe20000100800 */
[----:B--2---:R-:W-:-:S03]  /*399a0*/  F2FP.SATFINITE.E4M3.F32.PACK_AB_MERGE_C R0, R22, R23, RZ ;  /* 0x000000171600723e */ /* 0x004fc600048070ff */
[----:B------:R-:W-:Y:S04]  /*399b0*/  STL [R1+0x808], R2 ;  /* 0x0008080201007387 */ /* 0x000fe80000100800 */
[----:B------:R0:W-:Y:S04]  /*399c0*/  STL [R1+0x804], R0 ;  /* 0x0008040001007387 */ /* 0x0001e80000100800 */
[----:B------:R-:W2:Y:S04]  /*399d0*/  LDL.LU R204, [R1+0x608] ;  /* 0x0006080001cc7983 */ /* 0x000ea80000300800 */
[----:B------:R-:W2:Y:S01]  /*399e0*/  LDL.LU R200, [R1+0x60c] ;  /* 0x00060c0001c87983 */ /* 0x000ea20000300800 */
[----:B0-----:R-:W-:-:S05]  /*399f0*/  F2FP.SATFINITE.E4M3.F32.PACK_AB_MERGE_C R0, R6, R7, RZ ;  /* 0x000000070600723e */ /* 0x001fca00048070ff */
        /* <DEDUP_REMOVED lines=115> */
[----:B------:R-:W-:Y:S01]  /*3a130*/  STL [R1+0x6b4], R2 ;  /* 0x0006b40201007387 */ /* 0x000fe20000100800 */
[----:B0-----:R-:W-:Y:S02]  /*3a140*/  F2FP.SATFINITE.E4M3.F32.PACK_AB_MERGE_C R0, R10, R11, RZ ;  /* 0x0000000b0a00723e */ /* 0x001fe400048070ff */
[----:B------:R-:W-:-:S05]  /*3a150*/  F2FP.SATFINITE.E4M3.F32.PACK_AB_MERGE_C R238, R8, R9, RZ ;  /* 0x0000000908ee723e */ /* 0x000fca00048070ff */
        /* <DEDUP_REMOVED lines=8> */
[----:B------:R-:W0:Y:S04]  /*3a1e0*/  LDL.LU R179, [R1+0x708] ;  /* 0x0007080001b37983 */ /* 0x000e280000300800 */
[----:B------:R-:W0:Y:S04]  /*3a1f0*/  LDL.LU R178, [R1+0x70c] ;  /* 0x00070c0001b27983 */ /* 0x000e280000300800 */
        /* <DEDUP_REMOVED lines=39> */
[----:B------:R-:W-:Y:S01]  /*3a470*/  STL [R1+0x64c], R2 ;  /* 0x00064c0201007387 */ /* 0x000fe20000100800 */
[----:B0-----:R-:W-:Y:S02]  /*3a480*/  F2FP.SATFINITE.E4M3.F32.PACK_AB_MERGE_C R0, R178, R179, RZ ;  /* 0x000000b3b200723e */ /* 0x001fe400048070ff */
[----:B----4-:R-:W-:-:S05]  /*3a490*/  F2FP.SATFINITE.E4M3.F32.PACK_AB_MERGE_C R237, R176, R177, RZ ;  /* 0x000000b1b0ed723e */ /* 0x010fca00048070ff */
[----:B------:R0:W-:Y:S04]  /*3a4a0*/  STL [R1+0x2154], R237 ;  /* 0x002154ed01007387 */ /* 0x0001e80000100800 */
[----:B------:R1:W-:Y:S01]  /*3a4b0*/  STL [R1+0x6c0], R0 ;  /* 0x0006c00001007387 */ /* 0x0003e20000100800 */
[----:B0-----:R-:W-:Y:S02]  /*3a4c0*/  F2FP.SATFINITE.E4M3.F32.PACK_AB_MERGE_C R237, R172, R173, RZ ;  /* 0x000000adaced723e */ /* 0x001fe400048070ff */
[----:B-1----:R-:W-:-:S03]  /*3a4d0*/  F2FP.SATFINITE.E4M3.F32.PACK_AB_MERGE_C R0, R174, R175, RZ ;  /* 0x000000afae00723e */ /* 0x002fc600048070ff */
[----:B------:R0:W-:Y:S01]  /*3a4e0*/  STL [R1+0x215c], R237 ;  /* 0x00215ced01007387 */ /* 0x0001e20000100800 */
[----:B------:R-:W-:-:S03]  /*3a4f0*/  F2FP.SATFINITE.E4M3.F32.PACK_AB_MERGE_C R236, R170, R171, RZ ;  /* 0x000000abaaec723e */ /* 0x000fc600048070ff */
[----:B------:R1:W-:Y:S01]  /*3a500*/  STL [R1+0x6b8], R0 ;  /* 0x0006b80001007387 */ /* 0x0003e20000100800 */
[----:B0-----:R-:W-:-:S03]  /*3a510*/  F2FP.SATFINITE.E4M3.F32.PACK_AB_MERGE_C R237, R168, R169, RZ ;  /* 0x000000a9a8ed723e */ /* 0x001fc600048070ff */
[----:B------:R0:W-:Y:S01]  /*3a520*/  STL [R1+0x2160], R236 ;  /* 0x002160ec01007387 */ /* 0x0001e20000100800 */
[----:B------:R-:W-:-:S03]  /*3a530*/  F2FP.SATFINITE.E4M3.F32.PACK_AB_MERGE_C R235, R166, R167, RZ ;  /* 0x000000a7a6eb723e */ /* 0x000fc600048070ff */
[----:B------:R-:W-:Y:S01]  /*3a540*/  STL [R1+0x2164], R237 ;  /* 0x002164ed01007387 */ /* 0x000fe20000100800 */
[----:B------:R-:W-:-:S03]  /*3a550*/  F2FP.SATFINITE.E4M3.F32.PACK_AB_MERGE_C R234, R164, R165, RZ ;  /* 0x000000a5a4ea723e */ /* 0x000fc600048070ff */
[----:B------:R-:W-:Y:S04]  /*3a560*/  STL [R1+0x2168], R235 ;  /* 0x002168eb01007387 */ /* 0x000fe80000100800 */
[----:B------:R-:W-:Y:S01]  /*3a570*/  STL [R1+0x216c], R234 ;  /* 0x00216cea01007387 */ /* 0x000fe20000100800 */
[----:B-1----:R-:W-:Y:S02]  /*3a580*/  F2FP.SATFINITE.E4M3.F32.PACK_AB_MERGE_C R0, R162, R163, RZ ;  /* 0x000000a3a200723e */ /* 0x002fe400048070ff */
[----:B------:R-:W-:-:S05]  /*3a590*/  F2FP.SATFINITE.E4M3.F32.PACK_AB_MERGE_C R233, R160, R161, RZ ;  /* 0x000000a1a0e9723e */ /* 0x000fca00048070ff */
[----:B------:R-:W-:Y:S04]  /*3a5a0*/  STL [R1+0x2170], R233 ;  /* 0x002170e901007387 */ /* 0x000fe80000100800 */
[----:B------:R1:W-:Y:S01]  /*3a5b0*/  STL [R1+0x6ac], R0 ;  /* 0x0006ac0001007387 */ /* 0x0003e20000100800 */
[----:B0-----:R-:W-:Y:S02]  /*3a5c0*/  F2FP.SATFINITE.E4M3.F32.PACK_AB_MERGE_C R236, R156, R157, RZ ;  /* 0x0000009d9cec723e */ /* 0x001fe400048070ff */
[----:B-1----:R-:W-:-:S03]  /*3a5d0*/  F2FP.SATFINITE.E4M3.F32.PACK_AB_MERGE_C R0, R158, R159, RZ ;  /* 0x0000009f9e00723e */ /* 0x002fc600048070ff */
[----:B------:R-:W-:Y:S01]  /*3a5e0*/  STL [R1+0x2174], R236 ;  /* 0x002174ec01007387 */ /* 0x000fe20000100800 */
[----:B------:R-:W-:-:S03]  /*3a5f0*/  F2FP.SATFINITE.E4M3.F32.PACK_AB_MERGE_C R232, R154, R155, RZ ;  /* 0x0000009b9ae8723e */ /* 0x000fc600048070ff */
[----:B------:R0:W-:Y:S04]  /*3a600*/  STL [R1+0x6a4], R0 ;  /* 0x0006a40001007387 */ /* 0x0001e80000100800 */
[----:B------:R-:W-:Y:S01]  /*3a610*/  STL [R1+0x2178], R232 ;  /* 0x002178e801007387 */ /* 0x000fe20000100800 */
[----:B------:R-:W-:-:S05]  /*3a620*/  F2FP.SATFINITE.E4M3.F32.PACK_AB_MERGE_C R2, R10, R11, RZ ;  /* 0x0000000b0a02723e */ /* 0x000fca00048070ff */
[----:B------:R-:W-:Y:S04]  /*3a630*/  STL [R1+0x6b0], R2 ;  /* 0x0006b00201007387 */ /* 0x000fe80000100800 */
        /* <DEDUP_REMOVED lines=12> */
[----:B------:R-:W2:Y:S04]  /*3a700*/  LDL.LU R197, [R1+0x7c8] ;  /* 0x0007c80001c57983 */ /* 0x000ea80000300800 */
[----:B------:R-:W2:Y:S04]  /*3a710*/  LDL.LU R196, [R1+0x7cc] ;  /* 0x0007cc0001c47983 */ /* 0x000ea80000300800 */
[----:B------:R-:W4:Y:S04]  /*3a720*/  LDL.LU R195, [R1+0x7d0] ;  /* 0x0007d00001c37983 */ /* 0x000f280000300800 */
[----:B------:R-:W4:Y:S04]  /*3a730*/  LDL.LU R194, [R1+0x7d4] ;  /* 0x0007d40001c27983 */ /* 0x000f280000300800 */
        /* <DEDUP_REMOVED lines=60> */
[----:B0-----:R-:W-:-:S05]  /*3ab00*/  F2FP.SATFINITE.E4M3.F32.PACK_AB_MERGE_C R0, R182, R183, RZ ;  /* 0x000000b7b600723e */ /* 0x001fca00048070ff */
[----:B------:R0:W-:Y:S01]  /*3ab10*/  STL [R1+0x688], R0 ;  /* 0x0006880001007387 */ /* 0x0001e20000100800 */
[----:B----4-:R-:W-:Y:S02]  /*3ab20*/  F2FP.SATFINITE.E4M3.F32.PACK_AB_MERGE_C R5, R180, R181, RZ ;  /* 0x000000b5b405723e */ /* 0x010fe400048070ff */
[----:B-1----:R-:W-:-:S03]  /*3ab30*/  F2FP.SATFINITE.E4M3.F32.PACK_AB_MERGE_C R3, R178, R179, RZ ;  /* 0x000000b3b203723e */ /* 0x002fc600048070ff */
        /* <DEDUP_REMOVED lines=39> */
[----:B------:R-:W-:Y:S04]  /*3adb0*/  STL [R1+0x428], R0 ;  /* 0x0004280001007387 */ /* 0x000fe80000100800 */
        /* <DEDUP_REMOVED lines=94> */
[----:B--2---:R-:W-:-:S02]  /*3b3a0*/  F2FP.SATFINITE.E4M3.F32.PACK_AB_MERGE_C R241, R250, R251, RZ ;  /* 0x000000fbfaf1723e */ /* 0x004fc400048070ff */
[----:B---3--:R-:W-:Y:S02]  /*3b3b0*/  F2FP.SATFINITE.E4M3.F32.PACK_AB_MERGE_C R242, R247, R249, RZ ;  /* 0x000000f9f7f2723e */ /* 0x008fe400048070ff */
[----:B----4-:R-:W-:Y:S01]  /*3b3c0*/  F2FP.SATFINITE.E4M3.F32.PACK_AB_MERGE_C R240, R244, R246, RZ ;  /* 0x000000f6f4f0723e */ /* 0x010fe200048070ff */
[----:B------:R0:W-:Y:S01]  /*3b3d0*/  STL [R1+0x2138], R241 ;  /* 0x002138f101007387 */ /* 0x0001e20000100800 */
[----:B------:R-:W-:-:S03]  /*3b3e0*/  F2FP.SATFINITE.E4M3.F32.PACK_AB_MERGE_C R239, R230, R231, RZ ;  /* 0x000000e7e6ef723e */ /* 0x000fc600048070ff */
[----:B------:R-:W-:Y:S01]  /*3b3f0*/  STL [R1+0x213c], R242 ;  /* 0x00213cf201007387 */ /* 0x000fe20000100800 */
[----:B0-----:R-:W-:-:S03]  /*3b400*/  F2FP.SATFINITE.E4M3.F32.PACK_AB_MERGE_C R241, R228, R229, RZ ;  /* 0x000000e5e4f1723e */ /* 0x001fc600048070ff */
[----:B------:R0:W-:Y:S04]  /*3b410*/  STL [R1+0x2140], R240 ;  /* 0x002140f001007387 */ /* 0x0001e80000100800 */
[----:B------:R-:W-:Y:S04]  /*3b420*/  STL [R1+0x2144], R239 ;  /* 0x002144ef01007387 */ /* 0x000fe80000100800 */
        /* <DEDUP_REMOVED lines=11> */
[----:B------:R-:W4:Y:S01]  /*3b4e0*/  LDL.LU R91, [R1+0x228] ;  /* 0x00022800015b7983 */ /* 0x000f220000300800 */
[----:B0-----:R-:W-:-:S03]  /*3b4f0*/  F2FP.SATFINITE.E4M3.F32.PACK_AB_MERGE_C R240, R226, R227, RZ ;  /* 0x000000e3e2f0723e */ /* 0x001fc600048070ff */
[----:B------:R-:W4:Y:S04]  /*3b500*/  LDL.LU R229, [R1+0x22c] ;  /* 0x00022c0001e57983 */ /* 0x000f280000300800 */
[----:B------:R-:W4:Y:S04]  /*3b510*/  LDL.LU R0, [R1+0x230] ;  /* 0x0002300001007983 */ /* 0x000f280000300800 */
[----:B------:R-:W4:Y:S04]  /*3b520*/  LDL.LU R228, [R1+0x234] ;  /* 0x0002340001e47983 */ /* 0x000f280000300800 */
[----:B------:R-:W4:Y:S01]  /*3b530*/  LDL.LU R150, [R1+0x238] ;  /* 0x0002380001967983 */ /* 0x000f220000300800 */
[----:B-1----:R-:W-:-:S03]  /*3b540*/  F2FP.SATFINITE.E4M3.F32.PACK_AB_MERGE_C R241, R222, R223, RZ ;  /* 0x000000dfdef1723e */ /* 0x002fc600048070ff */
        /* <DEDUP_REMOVED lines=149> */
[----:B------:R-:W4:Y:S04]  /*3bea0*/  LDL.LU R95, [R1] ;  /* 0x00000000015f7983 */ /* 0x000f280000300800 */
[----:B------:R-:W4:Y:S04]  /*3beb0*/  LDL.LU R92, [R1+0x4] ;  /* 0x00000400015c7983 */ /* 0x000f280000300800 */
[----:B------:R-:W4:Y:S04]  /*3bec0*/  LDL.LU R93, [R1+0x8] ;  /* 0x00000800015d7983 */ /* 0x000f280000300800 */
[----:B------:R-:W4:Y:S01]  /*3bed0*/  LDL.LU R90, [R1+0xc] ;  /* 0x00000c00015a7983 */ /* 0x000f220000300800 */
[----:B--2---:R-:W-:-:S02]  /*3bee0*/  F2FP.SATFINITE.E4M3.F32.PACK_AB_MERGE_C R3, R3, R84, RZ ;  /* 0x000000540303723e */ /* 0x004fc400048070ff */
[----:B---3--:R-:W-:Y:S01]  /*3bef0*/  F2FP.SATFINITE.E4M3.F32.PACK_AB_MERGE_C R5, R5, R87, RZ ;  /* 0x000000570505723e */ /* 0x008fe200048070ff */
[----:B------:R-:W2:Y:S01]  /*3bf00*/  LDL.LU R84, [R1+0x2288] ;  /* 0x0022880001547983 */ /* 0x000ea20000300800 */
[----:B----4-:R-:W-:Y:S02]  /*3bf10*/  F2FP.SATFINITE.E4M3.F32.PACK_AB_MERGE_C R252, R252, R86, RZ ;  /* 0x00000056fcfc723e */ /* 0x010fe400048070ff */
[----:B------:R-:W-:Y:S01]  /*3bf20*/  F2FP.SATFINITE.E4M3.F32.PACK_AB_MERGE_C R251, R251, R89, RZ ;  /* 0x00000059fbfb723e */ /* 0x000fe200048070ff */
[----:B------:R-:W3:Y:S01]  /*3bf30*/  LDL.LU R87, [R1+0x2284] ;  /* 0x0022840001577983 */ /* 0x000ee20000300800 */
[----:B------:R-:W-:-:S03]  /*3bf40*/  F2FP.SATFINITE.E4M3.F32.PACK_AB_MERGE_C R250, R250, R88, RZ ;  /* 0x00000058fafa723e */ /* 0x000fc600048070ff */
[----:B------:R-:W3:Y:S01]  /*3bf50*/  LDL.LU R86, [R1+0x2280] ;  /* 0x0022800001567983 */ /* 0x000ee20000300800 */
[----:B------:R-:W-:-:S03]  /*3bf60*/  F2FP.SATFINITE.E4M3.F32.PACK_AB_MERGE_C R229, R229, R91, RZ ;  /* 0x0000005be5e5723e */ /* 0x000fc600048070ff */
[----:B------:R-:W4:Y:S01]  /*3bf70*/  LDL.LU R89, [R1+0x227c] ;  /* 0x00227c0001597983 */ /* 0x000f220000300800 */
[----:B------:R-:W-:-:S03]  /*3bf80*/  F2FP.SATFINITE.E4M3.F32.PACK_AB_MERGE_C R228, R228, R0, RZ ;  /* 0x00000000e4e4723e */ /* 0x000fc600048070ff */
[----:B------:R-:W4:Y:S01]  /*3bf90*/  LDL.LU R88, [R1+0x2278] ;  /* 0x0022780001587983 */ /* 0x000f220000300800 */
[----:B------:R-:W-:-:S03]  /*3bfa0*/  F2FP.SATFINITE.E4M3.F32.PACK_AB_MERGE_C R227, R227, R150, RZ ;  /* 0x00000096e3e3723e */ /* 0x000fc600048070ff */
[----:B------:R-:W4:Y:S01]  /*3bfb0*/  LDL.LU R91, [R1+0x2274] ;  /* 0x00227400015b7983 */ /* 0x000f220000300800 */
[----:B------:R-:W-:-:S03]  /*3bfc0*/  F2FP.SATFINITE.E4M3.F32.PACK_AB_MERGE_C R226, R226, R151, RZ ;  /* 0x00000097e2e2723e */ /* 0x000fc600048070ff */
[----:B------:R-:W2:Y:S01]  /*3bfd0*/  LDL.LU R0, [R1+0x10] ;  /* 0x0000100001007983 */ /* 0x000ea20000300800 */
[----:B------:R-:W-:Y:S02]  /*3bfe0*/  F2FP.SATFINITE.E4M3.F32.PACK_AB_MERGE_C R223, R223, R148, RZ ;  /* 0x00000094dfdf723e */ /* 0x000fe400048070ff */
[----:B------:R-:W-:Y:S02]  /*3bff0*/  F2FP.SATFINITE.E4M3.F32.PACK_AB_MERGE_C R222, R222, R149, RZ ;  /* 0x00000095dede723e */ /* 0x000fe400048070ff */
[----:B------:R-:W-:Y:S02]  /*3c000*/  F2FP.SATFINITE.E4M3.F32.PACK_AB_MERGE_C R219, R219, R146, RZ ;  /* 0x00000092dbdb723e */ /* 0x000fe400048070ff */
[----:B------:R-:W-:Y:S02]  /*3c010*/  F2FP.SATFINITE.E4M3.F32.PACK_AB_MERGE_C R218, R218, R147, RZ ;  /* 0x00000093dada723e */ /* 0x000fe400048070ff */
[----:B------:R-:W-:Y:S02]  /*3c020*/  F2FP.SATFINITE.E4M3.F32.PACK_AB_MERGE_C R217, R217, R144, RZ ;  /* 0x00000090d9d9723e */ /* 0x000fe400048070ff */
[----:B------:R-:W-:-:S02]  /*3c030*/  F2FP.SATFINITE.E4M3.F32.PACK_AB_MERGE_C R230, R230, R145, RZ ;  /* 0x00000091e6e6723e */ /* 0x000fc400048070ff */
        /* <DEDUP_REMOVED lines=43> */
[----:B------:R-:W-:-:S05]  /*3c2f0*/  F2FP.SATFINITE.E4M3.F32.PACK_AB_MERGE_C R92, R92, R95, RZ ;  /* 0x0000005f5c5c723e */ /* 0x000fca00048070ff */
[----:B------:R0:W-:Y:S01]  /*3c300*/  STL [R1+0x710], R92 ;  /* 0x0007105c01007387 */ /* 0x0001e20000100800 */
[----:B------:R-:W-:-:S03]  /*3c310*/  F2FP.SATFINITE.E4M3.F32.PACK_AB_MERGE_C R90, R90, R93, RZ ;  /* 0x0000005d5a5a723e */ /* 0x000fc600048070ff */
        /* <DEDUP_REMOVED lines=67> */
[----:B-1----:R-:W4:Y:S01]  /*3c750*/  LDL.LU R90, [R1+0x104] ;  /* 0x00010400015a7983 */ /* 0x002f220000300800 */
[----:B--2---:R-:W-:-:S05]  /*3c760*/  F2FP.SATFINITE.E4M3.F32.PACK_AB_MERGE_C R0, R150, R0, RZ ;  /* 0x000000009600723e */ /* 0x004fca00048070ff */
[----:B------:R0:W-:Y:S01]  /*3c770*/  STL [R1+0x718], R0 ;  /* 0x0007180001007387 */ /* 0x0001e20000100800 */
[----:B---3--:R-:W-:Y:S02]  /*3c780*/  F2FP.SATFINITE.E4M3.F32.PACK_AB_MERGE_C R148, R148, R151, RZ ;  /* 0x000000979494723e */ /* 0x008fe400048070ff */
[----:B----4-:R-:W-:-:S03]  /*3c790*/  F2FP.SATFINITE.E4M3.F32.PACK_AB_MERGE_C R146, R146, R149, RZ ;  /* 0x000000959292723e */ /* 0x010fc600048070ff */
[----:B------:R-:W-:Y:S01]  /*3c7a0*/  STL [R1+0x714], R148 ;  /* 0x0007149401007387 */ /* 0x000fe20000100800 */
[----:B0-----:R-:W-:-:S03]  /*3c7b0*/  F2FP.SATFINITE.E4M3.F32.PACK_AB_MERGE_C R0, R144, R147, RZ ;  /* 0x000000939000723e */ /* 0x001fc600048070ff */
[----:B------:R-:W-:Y:S04]  /*3c7c0*/  STL [R1+0x728], R146 ;  /* 0x0007289201007387 */ /* 0x000fe80000100800 */
[----:B------:R0:W-:Y:S01]  /*3c7d0*/  STL [R1+0x724], R0 ;  /* 0x0007240001007387 */ /* 0x0001e20000100800 */
[----:B------:R-:W-:Y:S02]  /*3c7e0*/  F2FP.SATFINITE.E4M3.F32.PACK_AB_MERGE_C R142, R142, R145, RZ ;  /* 0x000000918e8e723e */ /* 0x000fe400048070ff */
[----:B------:R-:W-:-:S03]  /*3c7f0*/  F2FP.SATFINITE.E4M3.F32.PACK_AB_MERGE_C R140, R140, R143, RZ ;  /* 0x0000008f8c8c723e */ /* 0x000fc600048070ff */
        /* <DEDUP_REMOVED lines=46> */
[----:B------:R-:W-:-:S05]  /*3cae0*/  F2FP.SATFINITE.E4M3.F32.PACK_AB_MERGE_C R94, R94, R97, RZ ;  /* 0x000000615e5e723e */ /* 0x000fca00048070ff */
[----:B------:R-:W-:Y:S01]  /*3caf0*/  STL [R1+0x7f8], R94 ;  /* 0x0007f85e01007387 */ /* 0x000fe20000100800 */
[----:B------:R-:W-:Y:S02]  /*3cb00*/  F2FP.SATFINITE.E4M3.F32.PACK_AB_MERGE_C R92, R92, R95, RZ ;  /* 0x0000005f5c5c723e */ /* 0x000fe400048070ff */
[----:B0-----:R-:W-:Y:S02]  /*3cb10*/  F2FP.SATFINITE.E4M3.F32.PACK_AB_MERGE_C R0, R90, R93, RZ ;  /* 0x0000005d5a00723e */ /* 0x001fe400048070ff */
[----:B------:R-:W2:Y:S04]  /*3cb20*/  LDL.LU R90, [R1+0x108] ;  /* 0x00010800015a7983 */ /* 0x000ea80000300800 */
[----:B------:R0:W-:Y:S04]  /*3cb30*/  STL [R1+0x7f4], R92 ;  /* 0x0007f45c01007387 */ /* 0x0001e80000100800 */
[----:B------:R-:W2:Y:S04]  /*3cb40*/  LDL.LU R93, [R1+0x10c] ;  /* 0x00010c00015d7983 */ /* 0x000ea80000300800 */
[----:B------:R1:W-:Y:S04]  /*3cb50*/  STL [R1+0x8f4], R0 ;  /* 0x0008f40001007387 */ /* 0x0003e80000100800 */
[----:B0-----:R-:W3:Y:S04]  /*3cb60*/  LDL.LU R92, [R1+0x110] ;  /* 0x00011000015c7983 */ /* 0x001ee80000300800 */
        /* <DEDUP_REMOVED lines=58> */
[----:B-1----:R-:W4:Y:S01]  /*3cf10*/  LDL.LU R0, [R1+0x1fc] ;  /* 0x0001fc0001007983 */ /* 0x002f220000300800 */
[----:B--2---:R-:W-:-:S03]  /*3cf20*/  F2FP.SATFINITE.E4M3.F32.PACK_AB_MERGE_C R93, R93, R90, RZ ;  /* 0x0000005a5d5d723e */ /* 0x004fc600048070ff */
[----:B------:R-:W2:Y:S04]  /*3cf30*/  LDL.LU R90, [R1+0x2270] ;  /* 0x00227000015a7983 */ /* 0x000ea80000300800 */
[----:B------:R0:W-:Y:S01]  /*3cf40*/  STL [R1+0x8f0], R93 ;  /* 0x0008f05d01007387 */ /* 0x0001e20000100800 */
[----:B---3--:R-:W-:-:S03]  /*3cf50*/  F2FP.SATFINITE.E4M3.F32.PACK_AB_MERGE_C R95, R95, R92, RZ ;  /* 0x0000005c5f5f723e */ /* 0x008fc600048070ff */
[----:B0-----:R-:W3:Y:S01]  /*3cf60*/  LDL.LU R93, [R1+0x226c] ;  /* 0x00226c00015d7983 */ /* 0x001ee20000300800 */
[----:B----4-:R-:W-:-:S03]  /*3cf70*/  F2FP.SATFINITE.E4M3.F32.PACK_AB_MERGE_C R97, R97, R94, RZ ;  /* 0x0000005e6161723e */ /* 0x010fc600048070ff */
[----:B------:R-:W3:Y:S04]  /*3cf80*/  LDL.LU R92, [R1+0x2268] ;  /* 0x00226800015c7983 */ /* 0x000ee80000300800 */
[----:B------:R0:W-:Y:S01]  /*3cf90*/  STL [R1+0x904], R95 ;  /* 0x0009045f01007387 */ /* 0x0001e20000100800 */
[----:B------:R-:W-:-:S03]  /*3cfa0*/  F2FP.SATFINITE.E4M3.F32.PACK_AB_MERGE_C R99, R99, R96, RZ ;  /* 0x000000606363723e */ /* 0x000fc600048070ff */
[----:B0-----:R-:W4:Y:S01]  /*3cfb0*/  LDL.LU R95, [R1+0x2264] ;  /* 0x00226400015f7983 */ /* 0x001f220000300800 */
[----:B------:R-:W-:-:S03]  /*3cfc0*/  F2FP.SATFINITE.E4M3.F32.PACK_AB_MERGE_C R101, R101, R98, RZ ;  /* 0x000000626565723e */ /* 0x000fc600048070ff */
[----:B------:R-:W4:Y:S04]  /*3cfd0*/  LDL.LU R94, [R1+0x2260] ;  /* 0x00226000015e7983 */ /* 0x000f280000300800 */
[----:B------:R0:W-:Y:S01]  /*3cfe0*/  STL [R1+0x900], R97 ;  /* 0x0009006101007387 */ /* 0x0001e20000100800 */
[----:B------:R-:W-:-:S03]  /*3cff0*/  F2FP.SATFINITE.E4M3.F32.PACK_AB_MERGE_C R103, R103, R100, RZ ;  /* 0x000000646767723e */ /* 0x000fc600048070ff */
[----:B0-----:R-:W4:Y:S04]  /*3d000*/  LDL.LU R97, [R1+0x225c] ;  /* 0x00225c0001617983 */ /* 0x001f280000300800 */
[----:B------:R-:W4:Y:S04]  /*3d010*/  LDL.LU R96, [R1+0x2258] ;  /* 0x0022580001607983 */ /* 0x000f280000300800 */
[----:B------:R0:W-:Y:S01]  /*3d020*/  STL [R1+0x914], R99 ;  /* 0x0009146301007387 */ /* 0x0001e20000100800 */
[----:B------:R-:W-:Y:S02]  /*3d030*/  F2FP.SATFINITE.E4M3.F32.PACK_AB_MERGE_C R105, R105, R102, RZ ;  /* 0x000000666969723e */ /* 0x000fe400048070ff */
[----:B------:R-:W-:Y:S01]  /*3d040*/  F2FP.SATFINITE.E4M3.F32.PACK_AB_MERGE_C R107, R107, R104, RZ ;  /* 0x000000686b6b723e */ /* 0x000fe200048070ff */
[----:B0-----:R-:W4:Y:S04]  /*3d050*/  LDL.LU R99, [R1+0x2254] ;  /* 0x0022540001637983 */ /* 0x001f280000300800 */
[----:B------:R-:W4:Y:S04]  /*3d060*/  LDL.LU R98, [R1+0x2250] ;  /* 0x0022500001627983 */ /* 0x000f280000300800 */
[----:B------:R0:W-:Y:S01]  /*3d070*/  STL [R1+0x910], R101 ;  /* 0x0009106501007387 */ /* 0x0001e20000100800 */
[----:B------:R-:W-:-:S03]  /*3d080*/  F2FP.SATFINITE.E4M3.F32.PACK_AB_MERGE_C R109, R109, R106, RZ ;  /* 0x0000006a6d6d723e */ /* 0x000fc600048070ff */
        /* <DEDUP_REMOVED lines=90> */
[----:B------:R0:W-:Y:S04]  /*3d630*/  STL [R1+0x9a4], R147 ;  /* 0x0009a49301007387 */ /* 0x0001e80000100800 */
[----:B0-----:R-:W4:Y:S04]  /*3d640*/  LDL.LU R147, [R1+0x2194] ;  /* 0x0021940001937983 */ /* 0x001f280000300800 */
[----:B------:R-:W4:Y:S04]  /*3d650*/  LDL.LU R146, [R1+0x2190] ;  /* 0x0021900001927983 */ /* 0x000f280000300800 */
[----:B------:R0:W-:Y:S04]  /*3d660*/  STL [R1+0x9a0], R149 ;  /* 0x0009a09501007387 */ /* 0x0001e80000100800 */
[----:B0-----:R-:W4:Y:S04]  /*3d670*/  LDL.LU R149, [R1+0x218c] ;  /* 0x00218c0001957983 */ /* 0x001f280000300800 */
[----:B------:R-:W4:Y:S04]  /*3d680*/  LDL.LU R148, [R1+0x2188] ;  /* 0x0021880001947983 */ /* 0x000f280000300800 */
[----:B------:R0:W-:Y:S04]  /*3d690*/  STL [R1+0x9ac], R151 ;  /* 0x0009ac9701007387 */ /* 0x0001e80000100800 */
[----:B0-----:R-:W4:Y:S04]  /*3d6a0*/  LDL.LU R151, [R1+0x2184] ;  /* 0x0021840001977983 */ /* 0x001f280000300800 */
[----:B------:R-:W4:Y:S01]  /*3d6b0*/  LDL.LU R150, [R1+0x2180] ;  /* 0x0021800001967983 */ /* 0x000f220000300800 */
[----:B------:R-:W-:-:S03]  /*3d6c0*/  F2FP.SATFINITE.E4M3.F32.PACK_AB_MERGE_C R25, R29, R28, RZ ;  /* 0x0000001c1d19723e */ /* 0x000fc600048070ff */
[----:B------:R0:W-:Y:S04]  /*3d6d0*/  STL [R1+0x9a8], R0 ;  /* 0x0009a80001007387 */ /* 0x0001e80000100800 */
[----:B0-----:R-:W4:Y:S04]  /*3d6e0*/  LDL.LU R0, [R1+0x217c] ;  /* 0x00217c0001007983 */ /* 0x001f280000300800 */
        /* <DEDUP_REMOVED lines=64> */
[----:B---3--:R-:W-:-:S03]  /*3daf0*/  F2FP.SATFINITE.E4M3.F32.PACK_AB_MERGE_C R26, R93, R92, RZ ;  /* 0x0000005c5d1a723e */ /* 0x008fc600048070ff */
[----:B------:R0:W-:Y:S01]  /*3db00*/  STL [R1+0x7a4], R24 ;  /* 0x0007a41801007387 */ /* 0x0001e20000100800 */
[----:B----4-:R-:W-:-:S03]  /*3db10*/  F2FP.SATFINITE.E4M3.F32.PACK_AB_MERGE_C R25, R95, R94, RZ ;  /* 0x0000005e5f19723e */ /* 0x010fc600048070ff */
        /* <DEDUP_REMOVED lines=54> */
[----:B------:R-:W-:Y:S04]  /*3de80*/  STL [R1+0x958], R26 ;  /* 0x0009581a01007387 */ /* 0x000fe80000100800 */
[----:B------:R-:W2:Y:S01]  /*3de90*/  LDL.LU R34, [R1+0xc08] ;  /* 0x000c080001227983 */ /* 0x000ea20000300800 */
[----:B0-----:R-:W-:-:S03]  /*3dea0*/  F2FP.SATFINITE.E4M3.F32.PACK_AB_MERGE_C R24, R151, R150, RZ ;  /* 0x000000969718723e */ /* 0x001fc600048070ff */
[----:B------:R-:W-:Y:S04]  /*3deb0*/  STL [R1+0x96c], R25 ;  /* 0x00096c1901007387 */ /* 0x000fe80000100800 */
[----:B------:R-:W3:Y:S04]  /*3dec0*/  LDL.LU R33, [R1+0xc04] ;  /* 0x000c040001217983 */ /* 0x000ee80000300800 */
[----:B------:R0:W-:Y:S04]  /*3ded0*/  STL [R1+0x968], R24 ;  /* 0x0009681801007387 */ /* 0x0001e80000100800 */
[----:B------:R-:W4:Y:S04]  /*3dee0*/  LDL.LU R32, [R1+0xa04] ;  /* 0x000a040001207983 */ /* 0x000f280000300800 */
[----:B------:R-:W2:Y:S04]  /*3def0*/  LDL.LU R31, [R1+0xa00] ;  /* 0x000a0000011f7983 */ /* 0x000ea80000300800 */
[----:B------:R-:W2:Y:S01]  /*3df00*/  LDL.LU R30, [R1+0x804] ;  /* 0x00080400011e7983 */ /* 0x000ea20000300800 */
[C---:B0-----:R-:W-:Y:S01]  /*3df10*/  VIADD R24, R0.reuse, 0xab ;  /* 0x000000ab00187836 */ /* 0x041fe20000000000 */
[----:B------:R-:W-:Y:S01]  /*3df20*/  LOP3.LUT R29, R207, 0xffff, RZ, 0xc0, !PT ;  /* 0x0000ffffcf1d7812 */ /* 0x000fe200078ec0ff */
[----:B------:R-:W-:Y:S01]  /*3df30*/  VIADD R25, R0, 0xaa ;  /* 0x000000aa00197836 */ /* 0x000fe20000000000 */
[----:B------:R-:W-:-:S02]  /*3df40*/  LOP3.LUT R70, R4, 0xffff, RZ, 0xc0, !PT ;  /* 0x0000ffff04467812 */ /* 0x000fc400078ec0ff */
[----:B------:R-:W-:Y:S02]  /*3df50*/  ISETP.GE.AND P1, PT, R24, UR11, PT ;  /* 0x0000000b18007c0c */ /* 0x000fe4000bf26270 */
[----:B------:R-:W-:Y:S02]  /*3df60*/  LOP3.LUT R72, R205, 0xffff, RZ, 0xc0, !PT ;  /* 0x0000ffffcd487812 */ /* 0x000fe400078ec0ff */
[----:B------:R-:W-:Y:S02]  /*3df70*/  LOP3.LUT R35, R204, 0xffff, RZ, 0xc0, !PT ;  /* 0x0000ffffcc237812 */ /* 0x000fe400078ec0ff */
[----:B------:R-:W-:Y:S01]  /*3df80*/  LOP3.LUT R207, R180, 0xffff, RZ, 0xc0, !PT ;  /* 0x0000ffffb4cf7812 */ /* 0x000fe200078ec0ff */
[----:B------:R-:W-:Y:S01]  /*3df90*/  STL [R1+0x10], R29 ;  /* 0x0000101d01007387 */ /* 0x000fe20000100800 */
[----:B------:R-:W-:Y:S01]  /*3dfa0*/  LOP3.LUT R24, R179, 0xffff, RZ, 0xc0, !PT ;  /* 0x0000ffffb3187812 */ /* 0x000fe200078ec0ff */
[----:B------:R-:W-:Y:S01]  /*3dfb0*/  ULDC UR11, c[0x0][0x248] ;  /* 0x00009200000b7ab9 */ /* 0x000fe20000000800 */
[----:B------:R-:W-:Y:S01]  /*3dfc0*/  LOP3.LUT R4, R6, 0xffff, RZ, 0xc0, !PT ;  /* 0x0000ffff06047812 */ /* 0x000fe200078ec0ff */
[----:B------:R-:W-:Y:S01]  /*3dfd0*/  STL [R1+0xc], R35 ;  /* 0x00000c2301007387 */ /* 0x000fe20000100800 */
[----:B------:R-:W-:-:S02]  /*3dfe0*/  LOP3.LUT R203, R203, 0xffff, RZ, 0xc0, !PT ;  /* 0x0000ffffcbcb7812 */ /* 0x000fc400078ec0ff */
[----:B------:R-:W-:Y:S02]  /*3dff0*/  LOP3.LUT R202, R202, 0xffff, RZ, 0xc0, !PT ;  /* 0x0000ffffcaca7812 */ /* 0x000fe400078ec0ff */
[----:B------:R-:W-:Y:S02]  /*3e000*/  PRMT R6, R207, 0x3340, R0 ;  /* 0x00003340cf067816 */ /* 0x000fe40000000000 */
[----:B------:R-:W-:Y:S01]  /*3e010*/  PRMT R26, R70, 0x3340, R72 ;  /* 0x00003340461a7816 */ /* 0x000fe20000000048 */
[----:B------:R0:W-:Y:S01]  /*3e020*/  STL [R1+0x4], R24 ;  /* 0x0000041801007387 */ /* 0x0001e20000100800 */
[----:B------:R-:W-:Y:S02]  /*3e030*/  LOP3.LUT R201, R201, 0xffff, RZ, 0xc0, !PT ;  /* 0x0000ffffc9c97812 */ /* 0x000fe400078ec0ff */
[----:B------:R-:W-:Y:S02]  /*3e040*/  LOP3.LUT R200, R200, 0xffff, RZ, 0xc0, !PT ;  /* 0x0000ffffc8c87812 */ /* 0x000fe400078ec0ff */
[----:B------:R-:W-:Y:S01]  /*3e050*/  LOP3.LUT R71, R7, 0xffff, RZ, 0xc0, !PT ;  /* 0x0000ffff07477812 */ /* 0x000fe200078ec0ff */
[----:B------:R1:W-:Y:S01]  /*3e060*/  STL [R1+0x2100], R4 ;  /* 0x0021000401007387 */ /* 0x0003e20000100800 */
[----:B------:R-:W-:Y:S01]  /*3e070*/  ISETP.GE.AND P0, PT, R25, UR9, PT ;  /* 0x0000000919007c0c */ /* 0x000fe2000bf06270 */
[----:B------:R-:W-:Y:S01]  /*3e080*/  ULDC UR9, c[0x0][0x248] ;  /* 0x0000920000097ab9 */ /* 0x000fe20000000800 */
[----:B------:R-:W-:-:S02]  /*3e090*/  PRMT R25, R4, 0x3340, R0 ;  /* 0x0000334004197816 */ /* 0x000fc40000000000 */
[----:B------:R-:W-:Y:S02]  /*3e0a0*/  PRMT R7, R24, 0x3340, R0 ;  /* 0x0000334018077816 */ /* 0x000fe40000000000 */
[----:B------:R-:W-:Y:S02]  /*3e0b0*/  PRMT R27, R203, 0x3340, R202 ;  /* 0x00003340cb1b7816 */ /* 0x000fe400000000ca */
[----:B0-----:R-:W-:Y:S02]  /*3e0c0*/  PRMT R24, R71, 0x3340, R0 ;  /* 0x0000334047187816 */ /* 0x001fe40000000000 */
[----:B-1----:R-:W-:Y:S02]  /*3e0d0*/  PRMT R4, R26, 0x5410, R6 ;  /* 0x000054101a047816 */ /* 0x002fe40000000006 */
[----:B------:R-:W-:Y:S02]  /*3e0e0*/  PRMT R28, R201, 0x3340, R200 ;  /* 0x00003340c91c7816 */ /* 0x000fe400000000c8 */
[----:B------:R-:W-:Y:S01]  /*3e0f0*/  PRMT R29, R29, 0x3340, R35 ;  /* 0x000033401d1d7816 */ /* 0x000fe20000000023 */
[----:B------:R0:W-:Y:S01]  /*3e100*/  STL [R1+0xb34], R4 ;  /* 0x000b340401007387 */ /* 0x0001e20000100800 */
[----:B------:R-:W-:-:S02]  /*3e110*/  PRMT R7, R27, 0x5410, R7 ;  /* 0x000054101b077816 */ /* 0x000fc40000000007 */
[----:B------:R-:W-:-:S03]  /*3e120*/  PRMT R6, R28, 0x5410, R24 ;  /* 0x000054101c067816 */ /* 0x000fc60000000018 */
[----:B------:R1:W-:Y:S01]  /*3e130*/  STL [R1+0xb30], R7 ;  /* 0x000b300701007387 */ /* 0x0003e20000100800 */
[----:B0-----:R-:W-:-:S03]  /*3e140*/  PRMT R4, R29, 0x5410, R25 ;  /* 0x000054101d047816 */ /* 0x001fc60000000019 */
[----:B------:R0:W-:Y:S04]  /*3e150*/  STL [R1+0xb2c], R6 ;  /* 0x000b2c0601007387 */ /* 0x0001e80000100800 */
[----:B------:R2:W-:Y:S01]  /*3e160*/  STL [R1+0xb28], R4 ;  /* 0x000b280401007387 */ /* 0x0005e20000100800 */
[----:B------:R-:W-:Y:S02]  /*3e170*/  LOP3.LUT R27, R206, 0xffff, RZ, 0xc0, !PT ;  /* 0x0000ffffce1b7812 */ /* 0x000fe400078ec0ff */
[----:B-1----:R-:W-:Y:S02]  /*3e180*/  LOP3.LUT R7, R181, 0xffff, RZ, 0xc0, !PT ;  /* 0x0000ffffb5077812 */ /* 0x002fe400078ec0ff */
[----:B------:R-:W-:Y:S02]  /*3e190*/  LOP3.LUT R182, R182, 0xffff, RZ, 0xc0, !PT ;  /* 0x0000ffffb6b67812 */ /* 0x000fe400078ec0ff */
[----:B------:R-:W-:-:S02]  /*3e1a0*/  LOP3.LUT R75, R221, 0xffff, RZ, 0xc0, !PT ;  /* 0x0000ffffdd4b7812 */ /* 0x000fc400078ec0ff */
[----:B0-----:R-:W-:Y:S02]  /*3e1b0*/  PRMT R6, R182, 0x3340, R0 ;  /* 0x00003340b6067816 */ /* 0x001fe40000000000 */
[----:B------:R-:W-:Y:S02]  /*3e1c0*/  LOP3.LUT R221, R8, 0xffff, RZ, 0xc0, !PT ;  /* 0x0000ffff08dd7812 */ /* 0x000fe400078ec0ff */
[----:B---3--:R-:W-:Y:S02]  /*3e1d0*/  LOP3.LUT R73, R33, 0xffff, RZ, 0xc0, !PT ;  /* 0x0000ffff21497812 */ /* 0x008fe400078ec0ff */
[----:B------:R-:W3:Y:S04]  /*3e1e0*/  LDL.LU R33, [R1+0xc14] ;  /* 0x000c140001217983 */ /* 0x000ee80000300800 */
[----:B------:R-:W3:Y:S01]  /*3e1f0*/  LDL.LU R37, [R1+0xc10] ;  /* 0x000c100001257983 */ /* 0x000ee20000300800 */
[----:B----4-:R-:W-:-:S03]  /*3e200*/  LOP3.LUT R74, R32, 0xffff, RZ, 0xc0, !PT ;  /* 0x0000ffff204a7812 */ /* 0x010fc600078ec0ff */
[----:B------:R-:W4:Y:S01]  /*3e210*/  LDL.LU R36, [R1+0xc0c] ;  /* 0x000c0c0001247983 */ /* 0x000f220000300800 */
[----:B--2---:R-:W-:-:S03]  /*3e220*/  LOP3.LUT R4, R31, 0xffff, RZ, 0xc0, !PT ;  /* 0x0000ffff1f047812 */ /* 0x004fc600078ec0ff */
[----:B------:R-:W2:Y:S01]  /*3e230*/  LDL.LU R32, [R1+0xa08] ;  /* 0x000a080001207983 */ /* 0x000ea20000300800 */
[----:B------:R-:W-:-:S03]  /*3e240*/  LOP3.LUT R204, R34, 0xffff, RZ, 0xc0, !PT ;  /* 0x0000ffff22cc7812 */ /* 0x000fc600078ec0ff */
[----:B------:R-:W4:Y:S04]  /*3e250*/  LDL.LU R35, [R1+0x810] ;  /* 0x0008100001237983 */ /* 0x000f280000300800 */
[----:B------:R-:W-:Y:S04]  /*3e260*/  STL [R1+0x20], R4 ;  /* 0x0000200401007387 */ /* 0x000fe80000100800 */
[----:B------:R-:W4:Y:S04]  /*3e270*/  LDL.LU R34, [R1+0x80c] ;  /* 0x00080c0001227983 */ /* 0x000f280000300800 */
[----:B------:R-:W4:Y:S01]  /*3e280*/  LDL.LU R31, [R1+0x808] ;  /* 0x00080800011f7983 */ /* 0x000f220000300800 */
[----:B------:R-:W-:-:S03]  /*3e290*/  LOP3.LUT R205, R30, 0xffff, RZ, 0xc0, !PT ;  /* 0x0000ffff1ecd7812 */ /* 0x000fc600078ec0ff */
[----:B------:R-:W-:Y:S01]  /*3e2a0*/  STL [R1+0x18], R27 ;  /* 0x0000181b01007387 */ /* 0x000fe20000100800 */
[----:B------:R-:W-:Y:S02]  /*3e2b0*/  PRMT R24, R204, 0x3340, R205 ;  /* 0x00003340cc187816 */ /* 0x000fe400000000cd */
[----:B------:R-:W-:Y:S01]  /*3e2c0*/  PRMT R25, R73, 0x3340, R75 ;  /* 0x0000334049197816 */ /* 0x000fe2000000004b */
[----:B------:R0:W-:Y:S01]  /*3e2d0*/  STL [R1+0x14], R7 ;  /* 0x0000140701007387 */ /* 0x0001e20000100800 */
[----:B------:R-:W-:Y:S02]  /*3e2e0*/  PRMT R6, R24, 0x5410, R6 ;  /* 0x0000541018067816 */ /* 0x000fe40000000006 */
[----:B0-----:R-:W-:Y:S01]  /*3e2f0*/  PRMT R7, R7, 0x3340, R0 ;  /* 0x0000334007077816 */ /* 0x001fe20000000000 */
[----:B------:R-:W-:Y:S03]  /*3e300*/  STL [R1+0x2104], R221 ;  /* 0x002104dd01007387 */ /* 0x000fe60000100800 */
[----:B------:R-:W-:Y:S01]  /*3e310*/  PRMT R7, R25, 0x5410, R7 ;  /* 0x0000541019077816 */ /* 0x000fe20000000007 */
[----:B------:R0:W-:Y:S04]  /*3e320*/  STL [R1+0xb24], R6 ;  /* 0x000b240601007387 */ /* 0x0001e80000100800 */
[----:B------:R1:W-:Y:S04]  /*3e330*/  STL [R1+0xb20], R7 ;  /* 0x000b200701007387 */ /* 0x0003e80000100800 */
[----:B------:R-:W4:Y:S01]  /*3e340*/  LDL.LU R30, [R1+0xc20] ;  /* 0x000c2000011e7983 */ /* 0x000f220000300800 */
[----:B------:R-:W-:-:S02]  /*3e350*/  LOP3.LUT R76, R245, 0xffff, RZ, 0xc0, !PT ;  /* 0x0000fffff54c7812 */ /* 0x000fc400078ec0ff */
[----:B------:R-:W-:Y:S02]  /*3e360*/  LOP3.LUT R206, R9, 0xffff, RZ, 0xc0, !PT ;  /* 0x0000ffff09ce7812 */ /* 0x000fe400078ec0ff */
[----:B------:R-:W-:Y:S02]  /*3e370*/  PRMT R26, R74, 0x3340, R76 ;  /* 0x000033404a1a7816 */ /* 0x000fe4000000004c */
[--C-:B------:R-:W-:Y:S02]  /*3e380*/  PRMT R8, R206, 0x3340, R0.reuse ;  /* 0x00003340ce087816 */ /* 0x100fe40000000000 */
[----:B------:R-:W-:Y:S02]  /*3e390*/  PRMT R9, R221, 0x3340, R0 ;  /* 0x00003340dd097816 */ /* 0x000fe40000000000 */
[----:B------:R-:W-:Y:S02]  /*3e3a0*/  PRMT R27, R4, 0x3340, R27 ;  /* 0x00003340041b7816 */ /* 0x000fe4000000001b */
[----:B------:R-:W-:-:S02]  /*3e3b0*/  PRMT R4, R26, 0x5410, R8 ;  /* 0x000054101a047816 */ /* 0x000fc40000000008 */
[----:B0-----:R-:W-:-:S03]  /*3e3c0*/  PRMT R6, R27, 0x5410, R9 ;  /* 0x000054101b067816 */ /* 0x001fc60000000009 */
[----:B------:R-:W-:Y:S04]  /*3e3d0*/  STL [R1+0xb1c], R4 ;  /* 0x000b1c0401007387 */ /* 0x000fe80000100800 */
[----:B------:R0:W-:Y:S01]  /*3e3e0*/  STL [R1+0xb18], R6 ;  /* 0x000b180601007387 */ /* 0x0001e20000100800 */
[----:B------:R-:W-:Y:S02]  /*3e3f0*/  LOP3.LUT R184, R184, 0xffff, RZ, 0xc0, !PT ;  /* 0x0000ffffb8b87812 */ /* 0x000fe400078ec0ff */
[----:B------:R-:W-:Y:S02]  /*3e400*/  LOP3.LUT R183, R183, 0xffff, RZ, 0xc0, !PT ;  /* 0x0000ffffb7b77812 */ /* 0x000fe400078ec0ff */
[----:B------:R-:W-:Y:S02]  /*3e410*/  LOP3.LUT R27, R248, 0xffff, RZ, 0xc0, !PT ;  /* 0x0000fffff81b7812 */ /* 0x000fe400078ec0ff */
[----:B------:R-:W-:-:S02]  /*3e420*/  LOP3.LUT R181, R11, 0xffff, RZ, 0xc0, !PT ;  /* 0x0000ffff0bb57812 */ /* 0x000fc400078ec0ff */
[--C-:B-1----:R-:W-:Y:S02]  /*3e430*/  PRMT R7, R183, 0x3340, R0.reuse ;  /* 0x00003340b7077816 */ /* 0x102fe40000000000 */
[--C-:B0-----:R-:W-:Y:S02]  /*3e440*/  PRMT R6, R184, 0x3340, R0.reuse ;  /* 0x00003340b8067816 */ /* 0x101fe40000000000 */
[----:B------:R-:W-:Y:S02]  /*3e450*/  PRMT R8, R181, 0x3340, R0 ;  /* 0x00003340b5087816 */ /* 0x000fe40000000000 */
[----:B------:R-:W-:Y:S02]  /*3e460*/  LOP3.LUT R9, R186, 0xffff, RZ, 0xc0, !PT ;  /* 0x0000ffffba097812 */ /* 0x000fe400078ec0ff */
[----:B---3--:R-:W-:Y:S02]  /*3e470*/  LOP3.LUT R4, R33, 0xffff, RZ, 0xc0, !PT ;  /* 0x0000ffff21047812 */ /* 0x008fe400078ec0ff */
[----:B------:R-:W3:Y:S04]  /*3e480*/  LDL.LU R33, [R1+0xc1c] ;  /* 0x000c1c0001217983 */ /* 0x000ee80000300800 */
[----:B------:R-:W-:Y:S01]  /*3e490*/  STL [R1+0x48], R4 ;  /* 0x0000480401007387 */ /* 0x000fe20000100800 */
[----:B--2---:R-:W-:-:S03]  /*3e4a0*/  LOP3.LUT R25, R32, 0xffff, RZ, 0xc0, !PT ;  /* 0x0000ffff20197812 */ /* 0x004fc600078ec0ff */
[----:B------:R-:W2:Y:S01]  /*3e4b0*/  LDL.LU R32, [R1+0xc18] ;  /* 0x000c180001207983 */ /* 0x000ea20000300800 */
[----:B----4-:R-:W-:-:S03]  /*3e4c0*/  LOP3.LUT R26, R35, 0xffff, RZ, 0xc0, !PT ;  /* 0x0000ffff231a7812 */ /* 0x010fc600078ec0ff */
[----:B------:R0:W-:Y:S04]  /*3e4d0*/  STL [R1+0x8], R25 ;  /* 0x0000081901007387 */ /* 0x0001e80000100800 */
[----:B------:R-:W4:Y:S01]  /*3e4e0*/  LDL.LU R38, [R1+0xa0c] ;  /* 0x000a0c0001267983 */ /* 0x000f220000300800 */
[----:B------:R-:W-:-:S03]  /*3e4f0*/  LOP3.LUT R179, R34, 0xffff, RZ, 0xc0, !PT ;  /* 0x0000ffff22b37812 */ /* 0x000fc600078ec0ff */
[----:B------:R1:W-:Y:S01]  /*3e500*/  STL [R1+0x3c], R26 ;  /* 0x00003c1a01007387 */ /* 0x0003e20000100800 */
[----:B------:R-:W-:-:S03]  /*3e510*/  LOP3.LUT R180, R31, 0xffff, RZ, 0xc0, !PT ;  /* 0x0000ffff1fb47812 */ /* 0x000fc600078ec0ff */
[----:B------:R-:W4:Y:S04]  /*3e520*/  LDL.LU R31, [R1+0x81c] ;  /* 0x00081c00011f7983 */ /* 0x000f280000300800 */
[----:B------:R-:W4:Y:S04]  /*3e530*/  LDL.LU R35, [R1+0x818] ;  /* 0x0008180001237983 */ /* 0x000f280000300800 */
[----:B------:R-:W4:Y:S01]  /*3e540*/  LDL.LU R34, [R1+0x814] ;  /* 0x0008140001227983 */ /* 0x000f220000300800 */
[----:B------:R-:W-:Y:S02]  /*3e550*/  LOP3.LUT R77, R37, 0xffff, RZ, 0xc0, !PT ;  /* 0x0000ffff254d7812 */ /* 0x000fe400078ec0ff */
[----:B------:R-:W-:-:S02]  /*3e560*/  LOP3.LUT R78, R36, 0xffff, RZ, 0xc0, !PT ;  /* 0x0000ffff244e7812 */ /* 0x000fc400078ec0ff */
[----:B------:R-:W-:Y:S02]  /*3e570*/  PRMT R11, R77, 0x3340, R179 ;  /* 0x000033404d0b7816 */ /* 0x000fe400000000b3 */
[----:B------:R-:W-:Y:S02]  /*3e580*/  PRMT R24, R78, 0x3340, R180 ;  /* 0x000033404e187816 */ /* 0x000fe400000000b4 */
[----:B0-----:R-:W-:Y:S02]  /*3e590*/  PRMT R25, R25, 0x3340, R27 ;  /* 0x0000334019197816 */ /* 0x001fe4000000001b */
[----:B-1----:R-:W-:Y:S02]  /*3e5a0*/  PRMT R26, R4, 0x3340, R26 ;  /* 0x00003340041a7816 */ /* 0x002fe4000000001a */
[----:B------:R-:W-:Y:S02]  /*3e5b0*/  PRMT R4, R11, 0x5410, R6 ;  /* 0x000054100b047816 */ /* 0x000fe40000000006 */
[----:B------:R-:W-:Y:S01]  /*3e5c0*/  PRMT R7, R24, 0x5410, R7 ;  /* 0x0000541018077816 */ /* 0x000fe20000000007 */
[----:B------:R-:W-:Y:S01]  /*3e5d0*/  STL [R1], R27 ;  /* 0x0000001b01007387 */ /* 0x000fe20000100800 */
[----:B------:R-:W-:-:S03]  /*3e5e0*/  PRMT R6, R25, 0x5410, R8 ;  /* 0x0000541019067816 */ /* 0x000fc60000000008 */
[----:B------:R0:W-:Y:S01]  /*3e5f0*/  STL [R1+0x24], R9 ;  /* 0x0000240901007387 */ /* 0x0001e20000100800 */
[----:B------:R-:W-:-:S03]  /*3e600*/  LOP3.LUT R24, R30, 0xffff, RZ, 0xc0, !PT ;  /* 0x0000ffff1e187812 */ /* 0x000fc600078ec0ff */
[----:B------:R1:W-:Y:S04]  /*3e610*/  STL [R1+0xb14], R4 ;  /* 0x000b140401007387 */ /* 0x0003e80000100800 */
[----:B------:R-:W-:Y:S04]  /*3e620*/  STL [R1+0xb10], R7 ;  /* 0x000b100701007387 */ /* 0x000fe80000100800 */
[----:B------:R1:W-:Y:S04]  /*3e630*/  STL [R1+0xb0c], R6 ;  /* 0x000b0c0601007387 */ /* 0x0003e80000100800 */
[----:B------:R-:W4:Y:S01]  /*3e640*/  LDL.LU R30, [R1+0xc28] ;  /* 0x000c2800011e7983 */ /* 0x000f220000300800 */
[----:B0-----:R-:W-:-:S04]  /*3e650*/  PRMT R9, R9, 0x3340, R0 ;  /* 0x0000334009097816 */ /* 0x001fc80000000000 */
[----:B-1----:R-:W-:-:S05]  /*3e660*/  PRMT R4, R26, 0x5410, R9 ;  /* 0x000054101a047816 */ /* 0x002fca0000000009 */
[----:B------:R3:W-:Y:S04]  /*3e670*/  STL [R1+0xb08], R4 ;  /* 0x000b080401007387 */ /* 0x0007e80000100800 */
[----:B------:R-:W4:Y:S04]  /*3e680*/  LDL.LU R37, [R1+0xc24] ;  /* 0x000c240001257983 */ /* 0x000f280000300800 */
[----:B------:R-:W-:Y:S04]  /*3e690*/  STL [R1+0xec], R24 ;  /* 0x0000ec1801007387 */ /* 0x000fe80000100800 */
[----:B------:R-:W4:Y:S01]  /*3e6a0*/  LDL.LU R36, [R1+0xa14] ;  /* 0x000a140001247983 */ /* 0x000f220000300800 */
[----:B------:R-:W-:-:S02]  /*3e6b0*/  LOP3.LUT R185, R185, 0xffff, RZ, 0xc0, !PT ;  /* 0x0000ffffb9b97812 */ /* 0x000fc400078ec0ff */
[----:B------:R-:W-:Y:S02]  /*3e6c0*/  LOP3.LUT R81, R232, 0xffff, RZ, 0xc0, !PT ;  /* 0x0000ffffe8517812 */ /* 0x000fe400078ec0ff */
[----:B------:R-:W-:Y:S02]  /*3e6d0*/  LOP3.LUT R80, R13, 0xffff, RZ, 0xc0, !PT ;  /* 0x0000ffff0d507812 */ /* 0x000fe400078ec0ff */
[----:B------:R-:W-:Y:S02]  /*3e6e0*/  LOP3.LUT R188, R188, 0xffff, RZ, 0xc0, !PT ;  /* 0x0000ffffbcbc7812 */ /* 0x000fe400078ec0ff */
[--C-:B------:R-:W-:Y:S02]  /*3e6f0*/  PRMT R6, R185, 0x3340, R0.reuse ;  /* 0x00003340b9067816 */ /* 0x100fe40000000000 */
[----:B------:R-:W-:Y:S02]  /*3e700*/  PRMT R7, R80, 0x3340, R0 ;  /* 0x0000334050077816 */ /* 0x000fe40000000000 */
[----:B------:R-:W-:-:S02]  /*3e710*/  LOP3.LUT R9, R187, 0xffff, RZ, 0xc0, !PT ;  /* 0x0000ffffbb097812 */ /* 0x000fc400078ec0ff */
[----:B------:R-:W-:Y:S02]  /*3e720*/  PRMT R8, R188, 0x3340, R0 ;  /* 0x00003340bc087816 */ /* 0x000fe40000000000 */
[----:B---3--:R-:W-:-:S05]  /*3e730*/  LOP3.LUT R4, R33, 0xffff, RZ, 0xc0, !PT ;  /* 0x0000ffff21047812 */ /* 0x008fca00078ec0ff */
[----:B------:R-:W-:Y:S04]  /*3e740*/  STL [R1+0x104], R4 ;  /* 0x0001040401007387 */ /* 0x000fe80000100800 */
[----:B------:R-:W3:Y:S01]  /*3e750*/  LDL.LU R33, [R1+0xa10] ;  /* 0x000a100001217983 */ /* 0x000ee20000300800 */
[----:B--2---:R-:W-:-:S03]  /*3e760*/  LOP3.LUT R11, R32, 0xffff, RZ, 0xc0, !PT ;  /* 0x0000ffff200b7812 */ /* 0x004fc600078ec0ff */
[----:B------:R-:W2:Y:S04]  /*3e770*/  LDL.LU R32, [R1+0x824] ;  /* 0x0008240001207983 */ /* 0x000ea80000300800 */
[----:B------:R0:W-:Y:S01]  /*3e780*/  STL [R1+0x1c], R11 ;  /* 0x00001c0b01007387 */ /* 0x0001e20000100800 */
[----:B----4-:R-:W-:Y:S02]  /*3e790*/  LOP3.LUT R79, R38, 0xffff, RZ, 0xc0, !PT ;  /* 0x0000ffff264f7812 */ /* 0x010fe400078ec0ff */
[----:B------:R-:W-:Y:S02]  /*3e7a0*/  LOP3.LUT R26, R31, 0xffff, RZ, 0xc0, !PT ;  /* 0x0000ffff1f1a7812 */ /* 0x000fe400078ec0ff */
[----:B------:R-:W4:Y:S01]  /*3e7b0*/  LDL.LU R31, [R1+0x820] ;  /* 0x00082000011f7983 */ /* 0x000f220000300800 */
[----:B------:R-:W-:-:S02]  /*3e7c0*/  LOP3.LUT R25, R35, 0xffff, RZ, 0xc0, !PT ;  /* 0x0000ffff23197812 */ /* 0x000fc400078ec0ff */
[----:B------:R-:W-:Y:S01]  /*3e7d0*/  LOP3.LUT R186, R34, 0xffff, RZ, 0xc0, !PT ;  /* 0x0000ffff22ba7812 */ /* 0x000fe200078ec0ff */
[----:B------:R-:W-:Y:S01]  /*3e7e0*/  STL [R1+0xe8], R26 ;  /* 0x0000e81a01007387 */ /* 0x000fe20000100800 */
[----:B------:R-:W-:Y:S02]  /*3e7f0*/  PRMT R13, R79, 0x3340, R81 ;  /* 0x000033404f0d7816 */ /* 0x000fe40000000051 */
[----:B0-----:R-:W-:Y:S01]  /*3e800*/  PRMT R11, R11, 0x3340, R186 ;  /* 0x000033400b0b7816 */ /* 0x001fe200000000ba */
[----:B------:R-:W4:Y:S01]  /*3e810*/  LDL.LU R232, [R1+0x2178] ;  /* 0x0021780001e87983 */ /* 0x000f220000300800 */
[----:B------:R-:W-:-:S03]  /*3e820*/  PRMT R24, R24, 0x3340, R26 ;  /* 0x0000334018187816 */ /* 0x000fc6000000001a */
[----:B------:R0:W-:Y:S01]  /*3e830*/  STL [R1+0x100], R25 ;  /* 0x0001001901007387 */ /* 0x0001e20000100800 */
[----:B------:R-:W-:-:S03]  /*3e840*/  PRMT R7, R13, 0x5410, R7 ;  /* 0x000054100d077816 */ /* 0x000fc60000000007 */
[----:B------:R1:W-:Y:S01]  /*3e850*/  STL [R1+0xfc], R9 ;  /* 0x0000fc0901007387 */ /* 0x0003e20000100800 */
[----:B0-----:R-:W-:Y:S02]  /*3e860*/  PRMT R25, R4, 0x3340, R25 ;  /* 0x0000334004197816 */ /* 0x001fe40000000019 */
[----:B------:R-:W-:Y:S02]  /*3e870*/  PRMT R4, R11, 0x5410, R6 ;  /* 0x000054100b047816 */ /* 0x000fe40000000006 */
[----:B------:R-:W-:Y:S02]  /*3e880*/  PRMT R6, R24, 0x5410, R8 ;  /* 0x0000541018067816 */ /* 0x000fe40000000008 */
[----:B-1----:R-:W-:Y:S01]  /*3e890*/  PRMT R9, R9, 0x3340, R0 ;  /* 0x0000334009097816 */ /* 0x002fe20000000000 */
[----:B------:R0:W-:Y:S04]  /*3e8a0*/  STL [R1+0xb04], R4 ;  /* 0x000b040401007387 */ /* 0x0001e80000100800 */
[----:B------:R-:W-:Y:S04]  /*3e8b0*/  STL [R1+0xb00], R7 ;  /* 0x000b000701007387 */ /* 0x000fe80000100800 */
[----:B------:R-:W4:Y:S01]  /*3e8c0*/  LDL.LU R35, [R1+0xc30] ;  /* 0x000c300001237983 */ /* 0x000f220000300800 */
[----:B0-----:R-:W-:-:S03]  /*3e8d0*/  PRMT R4, R25, 0x5410, R9 ;  /* 0x0000541019047816 */ /* 0x001fc60000000009 */
[----:B------:R-:W-:Y:S04]  /*3e8e0*/  STL [R1+0xafc], R6 ;  /* 0x000afc0601007387 */ /* 0x000fe80000100800 */
[----:B------:R-:W4:Y:S01]  /*3e8f0*/  LDL.LU R34, [R1+0xc2c] ;  /* 0x000c2c0001227983 */ /* 0x000f220000300800 */
[----:B------:R-:W-:-:S03]  /*3e900*/  LOP3.LUT R24, R30, 0xffff, RZ, 0xc0, !PT ;  /* 0x0000ffff1e187812 */ /* 0x000fc600078ec0ff */
[----:B------:R0:W-:Y:S04]  /*3e910*/  STL [R1+0xaf8], R4 ;  /* 0x000af80401007387 */ /* 0x0001e80000100800 */
[----:B------:R-:W4:Y:S01]  /*3e920*/  LDL.LU R30, [R1+0xa1c] ;  /* 0x000a1c00011e7983 */ /* 0x000f220000300800 */
[----:B0-----:R-:W-:-:S03]  /*3e930*/  LOP3.LUT R4, R37, 0xffff, RZ, 0xc0, !PT ;  /* 0x0000ffff25047812 */ /* 0x001fc600078ec0ff */
[----:B------:R-:W-:Y:S01]  /*3e940*/  STL [R1+0xf8], R24 ;  /* 0x0000f81801007387 */ /* 0x000fe20000100800 */
[----:B------:R-:W-:Y:S02]  /*3e950*/  LOP3.LUT R82, R36, 0xffff, RZ, 0xc0, !PT ;  /* 0x0000ffff24527812 */ /* 0x000fe400078ec0ff */
[----:B------:R-:W-:Y:S01]  /*3e960*/  LOP3.LUT R83, R236, 0xffff, RZ, 0xc0, !PT ;  /* 0x0000ffffec537812 */ /* 0x000fe200078ec0ff */
[----:B------:R0:W-:Y:S01]  /*3e970*/  STL [R1+0xf4], R4 ;  /* 0x0000f40401007387 */ /* 0x0001e20000100800 */
[----:B------:R-:W-:Y:S02]  /*3e980*/  LOP3.LUT R86, R15, 0xffff, RZ, 0xc0, !PT ;  /* 0x0000ffff0f567812 */ /* 0x000fe400078ec0ff */
[----:B------:R-:W-:Y:S02]  /*3e990*/  LOP3.LUT R85, R243, 0xffff, RZ, 0xc0, !PT ;  /* 0x0000fffff3557812 */ /* 0x000fe400078ec0ff */
[----:B------:R-:W-:Y:S02]  /*3e9a0*/  LOP3.LUT R243, R14, 0xffff, RZ, 0xc0, !PT ;  /* 0x0000ffff0ef37812 */ /* 0x000fe400078ec0ff */
[----:B------:R-:W-:-:S02]  /*3e9b0*/  LOP3.LUT R190, R190, 0xffff, RZ, 0xc0, !PT ;  /* 0x0000ffffbebe7812 */ /* 0x000fc400078ec0ff */
[----:B------:R-:W-:Y:S02]  /*3e9c0*/  LOP3.LUT R9, R189, 0xffff, RZ, 0xc0, !PT ;  /* 0x0000ffffbd097812 */ /* 0x000fe400078ec0ff */
[--C-:B------:R-:W-:Y:S02]  /*3e9d0*/  PRMT R6, R86, 0x3340, R0.reuse ;  /* 0x0000334056067816 */ /* 0x100fe40000000000 */
[----:B------:R-:W-:Y:S02]  /*3e9e0*/  PRMT R11, R82, 0x3340, R83 ;  /* 0x00003340520b7816 */ /* 0x000fe40000000053 */
[--C-:B------:R-:W-:Y:S02]  /*3e9f0*/  PRMT R7, R243, 0x3340, R0.reuse ;  /* 0x00003340f3077816 */ /* 0x100fe40000000000 */
[----:B------:R-:W-:Y:S02]  /*3ea00*/  PRMT R8, R190, 0x3340, R0 ;  /* 0x00003340be087816 */ /* 0x000fe40000000000 */
[----:B------:R-:W-:-:S02]  /*3ea10*/  PRMT R6, R11, 0x5410, R6 ;  /* 0x000054100b067816 */ /* 0x000fc40000000006 */
[----:B---3--:R-:W-:Y:S02]  /*3ea20*/  LOP3.LUT R84, R33, 0xffff, RZ, 0xc0, !PT ;  /* 0x0000ffff21547812 */ /* 0x008fe400078ec0ff */
[----:B------:R-:W3:Y:S01]  /*3ea30*/  LDL.LU R33, [R1+0xa18] ;  /* 0x000a180001217983 */ /* 0x000ee20000300800 */
[----:B--2---:R-:W-:Y:S02]  /*3ea40*/  LOP3.LUT R25, R32, 0xffff, RZ, 0xc0, !PT ;  /* 0x0000ffff20197812 */ /* 0x004fe400078ec0ff */
[----:B------:R-:W-:-:S03]  /*3ea50*/  PRMT R13, R84, 0x3340, R85 ;  /* 0x00003340540d7816 */ /* 0x000fc60000000055 */
[----:B------:R-:W-:Y:S01]  /*3ea60*/  STL [R1+0xf0], R25 ;  /* 0x0000f01901007387 */ /* 0x000fe20000100800 */
[----:B------:R-:W-:-:S03]  /*3ea70*/  PRMT R14, R24, 0x3340, R25 ;  /* 0x00003340180e7816 */ /* 0x000fc60000000019 */
[----:B------:R-:W2:Y:S04]  /*3ea80*/  LDL.LU R32, [R1+0x82c] ;  /* 0x00082c0001207983 */ /* 0x000ea80000300800 */
[----:B------:R-:W2:Y:S01]  /*3ea90*/  LDL.LU R236, [R1+0x2174] ;  /* 0x0021740001ec7983 */ /* 0x000ea20000300800 */
[----:B----4-:R-:W-:-:S03]  /*3eaa0*/  LOP3.LUT R187, R31, 0xffff, RZ, 0xc0, !PT ;  /* 0x0000ffff1fbb7812 */ /* 0x010fc600078ec0ff */
[----:B------:R-:W4:Y:S01]  /*3eab0*/  LDL.LU R31, [R1+0x828] ;  /* 0x00082800011f7983 */ /* 0x000f220000300800 */
[----:B------:R-:W-:-:S03]  /*3eac0*/  PRMT R7, R13, 0x5410, R7 ;  /* 0x000054100d077816 */ /* 0x000fc60000000007 */
[----:B------:R-:W-:Y:S01]  /*3ead0*/  STL [R1+0x2108], R243 ;  /* 0x002108f301007387 */ /* 0x000fe20000100800 */
[----:B------:R-:W-:-:S03]  /*3eae0*/  PRMT R15, R4, 0x3340, R187 ;  /* 0x00003340040f7816 */ /* 0x000fc600000000bb */
[----:B------:R1:W-:Y:S01]  /*3eaf0*/  STL [R1+0x10c], R9 ;  /* 0x00010c0901007387 */ /* 0x0003e20000100800 */
[----:B0-----:R-:W-:-:S03]  /*3eb00*/  PRMT R4, R14, 0x5410, R8 ;  /* 0x000054100e047816 */ /* 0x001fc60000000008 */
[----:B------:R0:W-:Y:S01]  /*3eb10*/  STL [R1+0xaf4], R6 ;  /* 0x000af40601007387 */ /* 0x0001e20000100800 */
[----:B-1----:R-:W-:-:S03]  /*3eb20*/  PRMT R9, R9, 0x3340, R0 ;  /* 0x0000334009097816 */ /* 0x002fc60000000000 */
[----:B------:R-:W-:Y:S01]  /*3eb30*/  STL [R1+0xaf0], R7 ;  /* 0x000af00701007387 */ /* 0x000fe20000100800 */
[----:B0-----:R-:W-:-:S03]  /*3eb40*/  PRMT R6, R15, 0x5410, R9 ;  /* 0x000054100f067816 */ /* 0x001fc60000000009 */
[----:B------:R0:W-:Y:S04]  /*3eb50*/  STL [R1+0xa14], R4 ;  /* 0x000a140401007387 */ /* 0x0001e80000100800 */
[----:B------:R1:W-:Y:S01]  /*3eb60*/  STL [R1+0xa10], R6 ;  /* 0x000a100601007387 */ /* 0x0003e20000100800 */
[----:B0-----:R-:W-:-:S03]  /*3eb70*/  LOP3.LUT R4, R34, 0xffff, RZ, 0xc0, !PT ;  /* 0x0000ffff22047812 */ /* 0x001fc600078ec0ff */
[----:B------:R-:W4:Y:S04]  /*3eb80*/  LDL.LU R34, [R1+0xc38] ;  /* 0x000c380001227983 */ /* 0x000f280000300800 */
[----:B------:R-:W4:Y:S01]  /*3eb90*/  LDL.LU R37, [R1+0xc34] ;  /* 0x000c340001257983 */ /* 0x000f220000300800 */
[----:B------:R-:W-:-:S03]  /*3eba0*/  LOP3.LUT R148, R30, 0xffff, RZ, 0xc0, !PT ;  /* 0x0000ffff1e947812 */ /* 0x000fc600078ec0ff */
[----:B------:R0:W-:Y:S04]  /*3ebb0*/  STL [R1+0x108], R4 ;  /* 0x0001080401007387 */ /* 0x0001e80000100800 */
[----:B------:R-:W4:Y:S04]  /*3ebc0*/  LDL.LU R36, [R1+0xa24] ;  /* 0x000a240001247983 */ /* 0x000f280000300800 */
[----:B------:R-:W4:Y:S01]  /*3ebd0*/  LDL.LU R30, [R1+0xa20] ;  /* 0x000a2000011e7983 */ /* 0x000f220000300800 */
[----:B------:R-:W-:Y:S02]  /*3ebe0*/  LOP3.LUT R149, R233, 0xffff, RZ, 0xc0, !PT ;  /* 0x0000ffffe9957812 */ /* 0x000fe400078ec0ff */
[----:B------:R-:W-:-:S02]  /*3ebf0*/  LOP3.LUT R145, R17, 0xffff, RZ, 0xc0, !PT ;  /* 0x0000ffff11917812 */ /* 0x000fc400078ec0ff */
[----:B------:R-:W-:Y:S02]  /*3ec00*/  LOP3.LUT R90, R2, 0xffff, RZ, 0xc0, !PT ;  /* 0x0000ffff025a7812 */ /* 0x000fe400078ec0ff */
[----:B------:R-:W-:Y:S02]  /*3ec10*/  LOP3.LUT R2, R16, 0xffff, RZ, 0xc0, !PT ;  /* 0x0000ffff10027812 */ /* 0x000fe400078ec0ff */
[----:B------:R-:W-:Y:S02]  /*3ec20*/  LOP3.LUT R87, R35, 0xffff, RZ, 0xc0, !PT ;  /* 0x0000ffff23577812 */ /* 0x000fe400078ec0ff */
[----:B------:R-:W-:Y:S02]  /*3ec30*/  LOP3.LUT R192, R192, 0xffff, RZ, 0xc0, !PT ;  /* 0x0000ffffc0c07812 */ /* 0x000fe400078ec0ff */
[----:B-1----:R-:W-:Y:S02]  /*3ec40*/  PRMT R6, R145, 0x3340, R0 ;  /* 0x0000334091067816 */ /* 0x002fe40000000000 */
[----:B------:R-:W-:-:S02]  /*3ec50*/  PRMT R11, R148, 0x3340, R149 ;  /* 0x00003340940b7816 */ /* 0x000fc40000000095 */
[----:B------:R-:W-:Y:S02]  /*3ec60*/  LOP3.LUT R191, R191, 0xffff, RZ, 0xc0, !PT ;  /* 0x0000ffffbfbf7812 */ /* 0x000fe400078ec0ff */
[--C-:B------:R-:W-:Y:S02]  /*3ec70*/  PRMT R7, R2, 0x3340, R0.reuse ;  /* 0x0000334002077816 */ /* 0x100fe40000000000 */
[--C-:B------:R-:W-:Y:S02]  /*3ec80*/  PRMT R8, R192, 0x3340, R0.reuse ;  /* 0x00003340c0087816 */ /* 0x100fe40000000000 */
[----:B------:R-:W-:Y:S02]  /*3ec90*/  PRMT R9, R191, 0x3340, R0 ;  /* 0x00003340bf097816 */ /* 0x000fe40000000000 */
[----:B---3--:R-:W-:Y:S02]  /*3eca0*/  LOP3.LUT R88, R33, 0xffff, RZ, 0xc0, !PT ;  /* 0x0000ffff21587812 */ /* 0x008fe400078ec0ff */
[----:B------:R-:W3:Y:S02]  /*3ecb0*/  LDL.LU R33, [R1+0x834] ;  /* 0x0008340001217983 */ /* 0x000ee40000300800 */
[----:B------:R-:W-:-:S02]  /*3ecc0*/  PRMT R13, R88, 0x3340, R90 ;  /* 0x00003340580d7816 */ /* 0x000fc4000000005a */
[----:B--2---:R-:W-:Y:S02]  /*3ecd0*/  LOP3.LUT R89, R32, 0xffff, RZ, 0xc0, !PT ;  /* 0x0000ffff20597812 */ /* 0x004fe400078ec0ff */
[----:B------:R-:W2:Y:S02]  /*3ece0*/  LDL.LU R32, [R1+0x830] ;  /* 0x0008300001207983 */ /* 0x000ea40000300800 */
[----:B------:R-:W-:Y:S02]  /*3ecf0*/  PRMT R14, R87, 0x3340, R89 ;  /* 0x00003340570e7816 */ /* 0x000fe40000000059 */
[----:B------:R-:W2:Y:S01]  /*3ed00*/  LDL.LU R233, [R1+0x2170] ;  /* 0x0021700001e97983 */ /* 0x000ea20000300800 */
[----:B----4-:R-:W-:-:S03]  /*3ed10*/  LOP3.LUT R189, R31, 0xffff, RZ, 0xc0, !PT ;  /* 0x0000ffff1fbd7812 */ /* 0x010fc600078ec0ff */
[----:B------:R1:W-:Y:S01]  /*3ed20*/  STL [R1+0x210c], R2 ;  /* 0x00210c0201007387 */ /* 0x0003e20000100800 */
[----:B------:R-:W-:Y:S02]  /*3ed30*/  PRMT R15, R4, 0x3340, R189 ;  /* 0x00003340040f7816 */ /* 0x000fe400000000bd */
[----:B0-----:R-:W-:Y:S02]  /*3ed40*/  PRMT R4, R14, 0x5410, R8 ;  /* 0x000054100e047816 */ /* 0x001fe40000000008 */
[----:B-1----:R-:W-:Y:S02]  /*3ed50*/  PRMT R2, R11, 0x5410, R6 ;  /* 0x000054100b027816 */ /* 0x002fe40000000006 */
[----:B------:R-:W-:-:S03]  /*3ed60*/  PRMT R6, R13, 0x5410, R7 ;  /* 0x000054100d067816 */ /* 0x000fc60000000007 */
[----:B------:R0:W-:Y:S04]  /*3ed70*/  STL [R1+0xa0c], R2 ;  /* 0x000a0c0201007387 */ /* 0x0001e80000100800 */
[----:B------:R-:W-:Y:S04]  /*3ed80*/  STL [R1+0xa08], R6 ;  /* 0x000a080601007387 */ /* 0x000fe80000100800 */
[----:B------:R-:W4:Y:S01]  /*3ed90*/  LDL.LU R35, [R1+0xc40] ;  /* 0x000c400001237983 */ /* 0x000f220000300800 */
[----:B0-----:R-:W-:-:S03]  /*3eda0*/  PRMT R2, R15, 0x5410, R9 ;  /* 0x000054100f027816 */ /* 0x001fc60000000009 */
[----:B------:R-:W-:Y:S04]  /*3edb0*/  STL [R1+0xa04], R4 ;  /* 0x000a040401007387 */ /* 0x000fe80000100800 */
[----:B------:R-:W4:Y:S04]  /*3edc0*/  LDL.LU R31, [R1+0xc3c] ;  /* 0x000c3c00011f7983 */ /* 0x000f280000300800 */
[----:B------:R0:W-:Y:S01]  /*3edd0*/  STL [R1+0xa00], R2 ;  /* 0x000a000201007387 */ /* 0x0001e20000100800 */
[----:B------:R-:W-:-:S03]  /*3ede0*/  LOP3.LUT R91, R34, 0xffff, RZ, 0xc0, !PT ;  /* 0x0000ffff225b7812 */ /* 0x000fc600078ec0ff */
[----:B------:R-:W4:Y:S01]  /*3edf0*/  LDL.LU R34, [R1+0xa2c] ;  /* 0x000a2c0001227983 */ /* 0x000f220000300800 */
[----:B------:R-:W-:-:S03]  /*3ee00*/  LOP3.LUT R146, R30, 0xffff, RZ, 0xc0, !PT ;  /* 0x0000ffff1e927812 */ /* 0x000fc600078ec0ff */
[----:B------:R-:W4:Y:S01]  /*3ee10*/  LDL.LU R30, [R1+0xa28] ;  /* 0x000a2800011e7983 */ /* 0x000f220000300800 */
[----:B0-----:R-:W-:Y:S02]  /*3ee20*/  LOP3.LUT R2, R36, 0xffff, RZ, 0xc0, !PT ;  /* 0x0000ffff24027812 */ /* 0x001fe400078ec0ff */
[----:B------:R-:W-:Y:S02]  /*3ee30*/  LOP3.LUT R4, R234, 0xffff, RZ, 0xc0, !PT ;  /* 0x0000ffffea047812 */ /* 0x000fe400078ec0ff */
[----:B------:R-:W-:Y:S01]  /*3ee40*/  LOP3.LUT R147, R235, 0xffff, RZ, 0xc0, !PT ;  /* 0x0000ffffeb937812 */ /* 0x000fe200078ec0ff */
[----:B------:R0:W-:Y:S01]  /*3ee50*/  STL [R1+0x118], R2 ;  /* 0x0001180201007387 */ /* 0x0001e20000100800 */
[----:B------:R-:W-:Y:S02]  /*3ee60*/  LOP3.LUT R141, R19, 0xffff, RZ, 0xc0, !PT ;  /* 0x0000ffff138d7812 */ /* 0x000fe400078ec0ff */
[----:B------:R-:W-:Y:S01]  /*3ee70*/  LOP3.LUT R7, R194, 0xffff, RZ, 0xc0, !PT ;  /* 0x0000ffffc2077812 */ /* 0x000fe200078ec0ff */
[----:B------:R-:W4:Y:S01]  /*3ee80*/  LDL.LU R36, [R1+0x83c] ;  /* 0x00083c0001247983 */ /* 0x000f220000300800 */
[----:B------:R-:W-:-:S02]  /*3ee90*/  PRMT R6, R141, 0x3340, R0 ;  /* 0x000033408d067816 */ /* 0x000fc40000000000 */
[----:B------:R-:W-:Y:S02]  /*3eea0*/  PRMT R11, R146, 0x3340, R147 ;  /* 0x00003340920b7816 */ /* 0x000fe40000000093 */
[----:B------:R-:W-:Y:S02]  /*3eeb0*/  LOP3.LUT R92, R37, 0xffff, RZ, 0xc0, !PT ;  /* 0x0000ffff255c7812 */ /* 0x000fe400078ec0ff */
[----:B------:R-:W-:Y:S02]  /*3eec0*/  LOP3.LUT R193, R193, 0xffff, RZ, 0xc0, !PT ;  /* 0x0000ffffc1c17812 */ /* 0x000fe400078ec0ff */
[----:B------:R-:W-:Y:S02]  /*3eed0*/  LOP3.LUT R142, R21, 0xffff, RZ, 0xc0, !PT ;  /* 0x0000ffff158e7812 */ /* 0x000fe400078ec0ff */
[----:B------:R-:W-:Y:S02]  /*3eee0*/  PRMT R15, R2, 0x3340, R4 ;  /* 0x00003340020f7816 */ /* 0x000fe40000000004 */
[----:B0-----:R-:W-:-:S02]  /*3eef0*/  PRMT R2, R11, 0x5410, R6 ;  /* 0x000054100b027816 */ /* 0x001fc40000000006 */
[--C-:B------:R-:W-:Y:S02]  /*3ef00*/  PRMT R8, R193, 0x3340, R0.reuse ;  /* 0x00003340c1087816 */ /* 0x100fe40000000000 */
[----:B------:R-:W-:Y:S02]  /*3ef10*/  PRMT R9, R142, 0x3340, R0 ;  /* 0x000033408e097816 */ /* 0x000fe40000000000 */
[----:B---3--:R-:W-:Y:S02]  /*3ef20*/  LOP3.LUT R93, R33, 0xffff, RZ, 0xc0, !PT ;  /* 0x0000ffff215d7812 */ /* 0x008fe400078ec0ff */
[----:B------:R-:W3:Y:S04]  /*3ef30*/  LDL.LU R33, [R1+0x838] ;  /* 0x0008380001217983 */ /* 0x000ee80000300800 */
[----:B------:R-:W3:Y:S01]  /*3ef40*/  LDL.LU R234, [R1+0x216c] ;  /* 0x00216c0001ea7983 */ /* 0x000ee20000300800 */
[----:B------:R-:W-:-:S03]  /*3ef50*/  PRMT R13, R91, 0x3340, R93 ;  /* 0x000033405b0d7816 */ /* 0x000fc6000000005d */
[----:B------:R-:W3:Y:S01]  /*3ef60*/  LDL.LU R235, [R1+0x2168] ;  /* 0x0021680001eb7983 */ /* 0x000ee20000300800 */
[----:B--2---:R-:W-:-:S03]  /*3ef70*/  LOP3.LUT R94, R32, 0xffff, RZ, 0xc0, !PT ;  /* 0x0000ffff205e7812 */ /* 0x004fc600078ec0ff */
[----:B------:R-:W-:Y:S04]  /*3ef80*/  STL [R1+0x114], R4 ;  /* 0x0001140401007387 */ /* 0x000fe80000100800 */
[----:B------:R0:W-:Y:S01]  /*3ef90*/  STL [R1+0x110], R7 ;  /* 0x0001100701007387 */ /* 0x0001e20000100800 */
[----:B------:R-:W-:-:S03]  /*3efa0*/  PRMT R14, R92, 0x3340, R94 ;  /* 0x000033405c0e7816 */ /* 0x000fc6000000005e */
[----:B------:R1:W-:Y:S01]  /*3efb0*/  STL [R1+0x9fc], R2 ;  /* 0x0009fc0201007387 */ /* 0x0003e20000100800 */
[----:B0-----:R-:W-:Y:S02]  /*3efc0*/  PRMT R7, R7, 0x3340, R0 ;  /* 0x0000334007077816 */ /* 0x001fe40000000000 */
[----:B------:R-:W-:Y:S02]  /*3efd0*/  PRMT R4, R14, 0x5410, R8 ;  /* 0x000054100e047816 */ /* 0x000fe40000000008 */
[----:B------:R-:W-:Y:S02]  /*3efe0*/  PRMT R6, R13, 0x5410, R7 ;  /* 0x000054100d067816 */ /* 0x000fe40000000007 */
[----:B-1----:R-:W-:-:S03]  /*3eff0*/  PRMT R2, R15, 0x5410, R9 ;  /* 0x000054100f027816 */ /* 0x002fc60000000009 */
[----:B------:R-:W-:Y:S04]  /*3f000*/  STL [R1+0x9f8], R6 ;  /* 0x0009f80601007387 */ /* 0x000fe80000100800 */
[----:B------:R-:W2:Y:S04]  /*3f010*/  LDL.LU R32, [R1+0xc48] ;  /* 0x000c480001207983 */ /* 0x000ea80000300800 */
[----:B------:R-:W-:Y:S01]  /*3f020*/  STL [R1+0x9f4], R4 ;  /* 0x0009f40401007387 */ /* 0x000fe20000100800 */
[----:B----4-:R-:W-:-:S03]  /*3f030*/  LOP3.LUT R95, R35, 0xffff, RZ, 0xc0, !PT ;  /* 0x0000ffff235f7812 */ /* 0x010fc600078ec0ff */
[----:B------:R0:W-:Y:S01]  /*3f040*/  STL [R1+0x9f0], R2 ;  /* 0x0009f00201007387 */ /* 0x0001e20000100800 */
[----:B------:R-:W-:-:S03]  /*3f050*/  LOP3.LUT R13, R31, 0xffff, RZ, 0xc0, !PT ;  /* 0x0000ffff1f0d7812 */ /* 0x000fc600078ec0ff */
[----:B------:R-:W4:Y:S04]  /*3f060*/  LDL.LU R31, [R1+0xc44] ;  /* 0x000c4400011f7983 */ /* 0x000f280000300800 */
[----:B------:R-:W4:Y:S04]  /*3f070*/  LDL.LU R35, [R1+0xa34] ;  /* 0x000a340001237983 */ /* 0x000f280000300800 */
[----:B------:R-:W-:Y:S01]  /*3f080*/  STL [R1+0x120], R13 ;  /* 0x0001200d01007387 */ /* 0x000fe20000100800 */
[----:B------:R-:W-:-:S03]  /*3f090*/  LOP3.LUT R14, R34, 0xffff, RZ, 0xc0, !PT ;  /* 0x0000ffff220e7812 */ /* 0x000fc600078ec0ff */
[----:B------:R-:W4:Y:S04]  /*3f0a0*/  LDL.LU R34, [R1+0xa30] ;  /* 0x000a300001227983 */ /* 0x000f280000300800 */
[----:B------:R1:W-:Y:S01]  /*3f0b0*/  STL [R1+0x11c], R14 ;  /* 0x00011c0e01007387 */ /* 0x0003e20000100800 */
[----:B0-----:R-:W-:-:S03]  /*3f0c0*/  LOP3.LUT R2, R30, 0xffff, RZ, 0xc0, !PT ;  /* 0x0000ffff1e027812 */ /* 0x001fc600078ec0ff */
[----:B------:R-:W4:Y:S01]  /*3f0d0*/  LDL.LU R30, [R1+0x844] ;  /* 0x00084400011e7983 */ /* 0x000f220000300800 */
[----:B------:R-:W-:Y:S02]  /*3f0e0*/  LOP3.LUT R98, R237, 0xffff, RZ, 0xc0, !PT ;  /* 0x0000ffffed627812 */ /* 0x000fe400078ec0ff */
[----:B------:R-:W-:Y:S01]  /*3f0f0*/  LOP3.LUT R140, R196, 0xffff, RZ, 0xc0, !PT ;  /* 0x0000ffffc48c7812 */ /* 0x000fe200078ec0ff */
[----:B------:R0:W-:Y:S01]  /*3f100*/  STL [R1+0x140], R2 ;  /* 0x0001400201007387 */ /* 0x0001e20000100800 */
[----:B------:R-:W-:Y:S02]  /*3f110*/  LOP3.LUT R138, R195, 0xffff, RZ, 0xc0, !PT ;  /* 0x0000ffffc38a7812 */ /* 0x000fe400078ec0ff */
[----:B------:R-:W-:Y:S01]  /*3f120*/  LOP3.LUT R96, R36, 0xffff, RZ, 0xc0, !PT ;  /* 0x0000ffff24607812 */ /* 0x000fe200078ec0ff */
[----:B------:R-:W4:Y:S01]  /*3f130*/  LDL.LU R237, [R1+0x2164] ;  /* 0x0021640001ed7983 */ /* 0x000f220000300800 */
[----:B------:R-:W-:Y:S02]  /*3f140*/  LOP3.LUT R220, R220, 0xffff, RZ, 0xc0, !PT ;  /* 0x0000ffffdcdc7812 */ /* 0x000fe400078ec0ff */
[----:B------:R-:W-:-:S02]  /*3f150*/  LOP3.LUT R139, R23, 0xffff, RZ, 0xc0, !PT ;  /* 0x0000ffff178b7812 */ /* 0x000fc400078ec0ff */
[----:B------:R-:W-:Y:S02]  /*3f160*/  PRMT R6, R140, 0x3340, R0 ;  /* 0x000033408c067816 */ /* 0x000fe40000000000 */
[----:B------:R-:W-:Y:S02]  /*3f170*/  PRMT R11, R95, 0x3340, R96 ;  /* 0x000033405f0b7816 */ /* 0x000fe40000000060 */
[----:B------:R-:W-:Y:S02]  /*3f180*/  LOP3.LUT R4, R22, 0xffff, RZ, 0xc0, !PT ;  /* 0x0000ffff16047812 */ /* 0x000fe400078ec0ff */
[--C-:B------:R-:W-:Y:S02]  /*3f190*/  PRMT R7, R138, 0x3340, R0.reuse ;  /* 0x000033408a077816 */ /* 0x100fe40000000000 */
[----:B------:R-:W-:Y:S02]  /*3f1a0*/  PRMT R8, R139, 0x3340, R0 ;  /* 0x000033408b087816 */ /* 0x000fe40000000000 */
[----:B-1----:R-:W-:-:S02]  /*3f1b0*/  PRMT R14, R14, 0x3340, R98 ;  /* 0x000033400e0e7816 */ /* 0x002fc40000000062 */
[----:B------:R-:W-:Y:S02]  /*3f1c0*/  PRMT R15, R2, 0x3340, R220 ;  /* 0x00003340020f7816 */ /* 0x000fe400000000dc */
[----:B0-----:R-:W-:Y:S02]  /*3f1d0*/  PRMT R2, R11, 0x5410, R6 ;  /* 0x000054100b027816 */ /* 0x001fe40000000006 */
[----:B------:R-:W-:Y:S02]  /*3f1e0*/  PRMT R9, R4, 0x3340, R0 ;  /* 0x0000334004097816 */ /* 0x000fe40000000000 */
[----:B---3--:R-:W-:Y:S02]  /*3f1f0*/  LOP3.LUT R97, R33, 0xffff, RZ, 0xc0, !PT ;  /* 0x0000ffff21617812 */ /* 0x008fe400078ec0ff */
[----:B------:R-:W3:Y:S02]  /*3f200*/  LDL.LU R33, [R1+0x840] ;  /* 0x0008400001217983 */ /* 0x000ee40000300800 */
[----:B------:R-:W-:-:S02]  /*3f210*/  PRMT R13, R13, 0x3340, R97 ;  /* 0x000033400d0d7816 */ /* 0x000fc40000000061 */
[----:B------:R0:W-:Y:S02]  /*3f220*/  STL [R1+0x2110], R4 ;  /* 0x0021100401007387 */ /* 0x0001e40000100800 */
[----:B------:R-:W-:Y:S02]  /*3f230*/  PRMT R6, R13, 0x5410, R7 ;  /* 0x000054100d067816 */ /* 0x000fe40000000007 */
[----:B------:R1:W-:Y:S01]  /*3f240*/  STL [R1+0x9ec], R2 ;  /* 0x0009ec0201007387 */ /* 0x0003e20000100800 */
[----:B0-----:R-:W-:-:S03]  /*3f250*/  PRMT R4, R14, 0x5410, R8 ;  /* 0x000054100e047816 */ /* 0x001fc60000000008 */
[----:B------:R-:W-:Y:S01]  /*3f260*/  STL [R1+0x9e8], R6 ;  /* 0x0009e80601007387 */ /* 0x000fe20000100800 */
[----:B-1----:R-:W-:-:S03]  /*3f270*/  PRMT R2, R15, 0x5410, R9 ;  /* 0x000054100f027816 */ /* 0x002fc60000000009 */
[----:B------:R-:W-:Y:S04]  /*3f280*/  STL [R1+0x9e4], R4 ;  /* 0x0009e40401007387 */ /* 0x000fe80000100800 */
[----:B------:R-:W3:Y:S04]  /*3f290*/  LDL.LU R36, [R1+0xc54] ;  /* 0x000c540001247983 */ /* 0x000ee80000300800 */
[----:B------:R0:W-:Y:S01]  /*3f2a0*/  STL [R1+0x9e0], R2 ;  /* 0x0009e00201007387 */ /* 0x0001e20000100800 */
[----:B--2---:R-:W-:-:S03]  /*3f2b0*/  LOP3.LUT R99, R32, 0xffff, RZ, 0xc0, !PT ;  /* 0x0000ffff20637812 */ /* 0x004fc600078ec0ff */
[----:B------:R-:W2:Y:S01]  /*3f2c0*/  LDL.LU R32, [R1+0xc50] ;  /* 0x000c500001207983 */ /* 0x000ea20000300800 */
[----:B----4-:R-:W-:-:S03]  /*3f2d0*/  LOP3.LUT R13, R31, 0xffff, RZ, 0xc0, !PT ;  /* 0x0000ffff1f0d7812 */ /* 0x010fc600078ec0ff */
[----:B------:R-:W4:Y:S01]  /*3f2e0*/  LDL.LU R31, [R1+0xc4c] ;  /* 0x000c4c00011f7983 */ /* 0x000f220000300800 */
[----:B------:R-:W-:-:S03]  /*3f2f0*/  LOP3.LUT R100, R35, 0xffff, RZ, 0xc0, !PT ;  /* 0x0000ffff23647812 */ /* 0x000fc600078ec0ff */
[----:B------:R1:W-:Y:S04]  /*3f300*/  STL [R1+0x134], R13 ;  /* 0x0001340d01007387 */ /* 0x0003e80000100800 */
        /* <DEDUP_REMOVED lines=11> */
[----:B------:R-:W-:Y:S01]  /*3f3c0*/  PRMT R11, R99, 0x3340, R101 ;  /* 0x00003340630b7816 */ /* 0x000fe20000000065 */
[----:B------:R-:W4:Y:S01]  /*3f3d0*/  LDL.LU R236, [R1+0x2160] ;  /* 0x0021600001ec7983 */ /* 0x000f220000300800 */
[----:B------:R-:W-:Y:S02]  /*3f3e0*/  LOP3.LUT R153, R153, 0xffff, RZ, 0xc0, !PT ;  /* 0x0000ffff99997812 */ /* 0x000fe400078ec0ff */
[----:B------:R-:W-:Y:S02]  /*3f3f0*/  LOP3.LUT R221, R152, 0xffff, RZ, 0xc0, !PT ;  /* 0x0000ffff98dd7812 */ /* 0x000fe400078ec0ff */
[----:B------:R-:W-:Y:S02]  /*3f400*/  PRMT R7, R232, 0x3340, R0 ;  /* 0x00003340e8077816 */ /* 0x000fe40000000000 */
[----:B------:R-:W-:Y:S02]  /*3f410*/  PRMT R15, R2, 0x3340, R4 ;  /* 0x00003340020f7816 */ /* 0x000fe40000000004 */
[----:B------:R-:W-:-:S02]  /*3f420*/  PRMT R8, R153, 0x3340, R0 ;  /* 0x0000334099087816 */ /* 0x000fc40000000000 */
[----:B------:R-:W-:Y:S02]  /*3f430*/  PRMT R9, R221, 0x3340, R0 ;  /* 0x00003340dd097816 */ /* 0x000fe40000000000 */
[----:B---3--:R-:W-:Y:S02]  /*3f440*/  LOP3.LUT R14, R33, 0xffff, RZ, 0xc0, !PT ;  /* 0x0000ffff210e7812 */ /* 0x008fe400078ec0ff */
[----:B------:R-:W3:Y:S02]  /*3f450*/  LDL.LU R33, [R1+0x848] ;  /* 0x0008480001217983 */ /* 0x000ee40000300800 */
[----:B-1----:R-:W-:Y:S02]  /*3f460*/  PRMT R13, R13, 0x3340, R14 ;  /* 0x000033400d0d7816 */ /* 0x002fe4000000000e */
[----:B------:R1:W-:Y:S04]  /*3f470*/  STL [R1+0x12c], R14 ;  /* 0x00012c0e01007387 */ /* 0x0003e80000100800 */
[----:B------:R1:W-:Y:S01]  /*3f480*/  STL [R1+0x128], R4 ;  /* 0x0001280401007387 */ /* 0x0003e20000100800 */
[----:B0-----:R-:W-:-:S02]  /*3f490*/  PRMT R2, R13, 0x5410, R7 ;  /* 0x000054100d027816 */ /* 0x001fc40000000007 */
[----:B-1----:R-:W-:Y:S02]  /*3f4a0*/  PRMT R14, R100, 0x3340, R136 ;  /* 0x00003340640e7816 */ /* 0x002fe40000000088 */
[----:B------:R-:W-:Y:S01]  /*3f4b0*/  PRMT R4, R11, 0x5410, R6 ;  /* 0x000054100b047816 */ /* 0x000fe20000000006 */
[----:B------:R-:W-:Y:S01]  /*3f4c0*/  STL [R1+0x2114], R221 ;  /* 0x002114dd01007387 */ /* 0x000fe20000100800 */
[----:B------:R-:W-:-:S03]  /*3f4d0*/  PRMT R6, R14, 0x5410, R8 ;  /* 0x000054100e067816 */ /* 0x000fc60000000008 */
[----:B------:R0:W-:Y:S04]  /*3f4e0*/  STL [R1+0x9dc], R4 ;  /* 0x0009dc0401007387 */ /* 0x0001e80000100800 */
[----:B------:R1:W-:Y:S01]  /*3f4f0*/  STL [R1+0x9d8], R2 ;  /* 0x0009d80201007387 */ /* 0x0003e20000100800 */
[----:B0-----:R-:W-:-:S03]  /*3f500*/  PRMT R4, R15, 0x5410, R9 ;  /* 0x000054100f047816 */ /* 0x001fc60000000009 */
[----:B------:R-:W-:Y:S01]  /*3f510*/  STL [R1+0x9d4], R6 ;  /* 0x0009d40601007387 */ /* 0x000fe20000100800 */
[----:B-1----:R-:W-:-:S03]  /*3f520*/  LOP3.LUT R2, R36, 0xffff, RZ, 0xc0, !PT ;  /* 0x0000ffff24027812 */ /* 0x002fc600078ec0ff */
[----:B------:R0:W-:Y:S01]  /*3f530*/  STL [R1+0x9d0], R4 ;  /* 0x0009d00401007387 */ /* 0x0001e20000100800 */
[----:B--2---:R-:W-:-:S03]  /*3f540*/  LOP3.LUT R102, R32, 0xffff, RZ, 0xc0, !PT ;  /* 0x0000ffff20667812 */ /* 0x004fc600078ec0ff */
[----:B------:R-:W2:Y:S04]  /*3f550*/  LDL.LU R32, [R1+0xc60] ;  /* 0x000c600001207983 */ /* 0x000ea80000300800 */
[----:B------:R-:W-:Y:S04]  /*3f560*/  STL [R1+0x14c], R2 ;  /* 0x00014c0201007387 */ /* 0x000fe80000100800 */
[----:B------:R-:W2:Y:S01]  /*3f570*/  LDL.LU R38, [R1+0xc5c] ;  /* 0x000c5c0001267983 */ /* 0x000ea20000300800 */
[----:B----4-:R-:W-:-:S03]  /*3f580*/  LOP3.LUT R103, R31, 0xffff, RZ, 0xc0, !PT ;  /* 0x0000ffff1f677812 */ /* 0x010fc600078ec0ff */
[----:B------:R-:W4:Y:S01]  /*3f590*/  LDL.LU R31, [R1+0xc58] ;  /* 0x000c5800011f7983 */ /* 0x000f220000300800 */
[----:B0-----:R-:W-:-:S03]  /*3f5a0*/  LOP3.LUT R4, R30, 0xffff, RZ, 0xc0, !PT ;  /* 0x0000ffff1e047812 */ /* 0x001fc600078ec0ff */
[----:B------:R-:W4:Y:S01]  /*3f5b0*/  LDL.LU R30, [R1+0xa3c] ;  /* 0x000a3c00011e7983 */ /* 0x000f220000300800 */
[----:B------:R-:W-:Y:S02]  /*3f5c0*/  LOP3.LUT R14, R35, 0xffff, RZ, 0xc0, !PT ;  /* 0x0000ffff230e7812 */ /* 0x000fe400078ec0ff */
[----:B------:R-:W-:-:S03]  /*3f5d0*/  LOP3.LUT R134, R208, 0xffff, RZ, 0xc0, !PT ;  /* 0x0000ffffd0867812 */ /* 0x000fc600078ec0ff */
[----:B------:R0:W-:Y:S01]  /*3f5e0*/  STL [R1+0x144], R14 ;  /* 0x0001440e01007387 */ /* 0x0001e20000100800 */
[----:B------:R-:W-:-:S03]  /*3f5f0*/  LOP3.LUT R104, R34, 0xffff, RZ, 0xc0, !PT ;  /* 0x0000ffff22687812 */ /* 0x000fc600078ec0ff */
[----:B------:R1:W-:Y:S01]  /*3f600*/  STL [R1+0x148], R4 ;  /* 0x0001480401007387 */ /* 0x0003e20000100800 */
[----:B------:R-:W-:-:S03]  /*3f610*/  LOP3.LUT R135, R199, 0xffff, RZ, 0xc0, !PT ;  /* 0x0000ffffc7877812 */ /* 0x000fc600078ec0ff */
[----:B------:R-:W4:Y:S01]  /*3f620*/  LDL.LU R35, [R1+0x85c] ;  /* 0x00085c0001237983 */ /* 0x000f220000300800 */
[----:B------:R-:W-:-:S03]  /*3f630*/  LOP3.LUT R233, R233, 0xffff, RZ, 0xc0, !PT ;  /* 0x0000ffffe9e97812 */ /* 0x000fc600078ec0ff */
[----:B------:R-:W4:Y:S01]  /*3f640*/  LDL.LU R37, [R1+0x858] ;  /* 0x0008580001257983 */ /* 0x000f220000300800 */
[----:B------:R-:W-:Y:S02]  /*3f650*/  LOP3.LUT R155, R155, 0xffff, RZ, 0xc0, !PT ;  /* 0x0000ffff9b9b7812 */ /* 0x000fe400078ec0ff */
[----:B------:R-:W-:Y:S01]  /*3f660*/  LOP3.LUT R9, R210, 0xffff, RZ, 0xc0, !PT ;  /* 0x0000ffffd2097812 */ /* 0x000fe200078ec0ff */
[----:B------:R-:W4:Y:S01]  /*3f670*/  LDL.LU R34, [R1+0x854] ;  /* 0x0008540001227983 */ /* 0x000f220000300800 */
[----:B------:R-:W-:Y:S02]  /*3f680*/  PRMT R6, R134, 0x3340, R0 ;  /* 0x0000334086067816 */ /* 0x000fe40000000000 */
[----:B------:R-:W-:Y:S02]  /*3f690*/  PRMT R11, R102, 0x3340, R104 ;  /* 0x00003340660b7816 */ /* 0x000fe40000000068 */
[----:B------:R-:W-:Y:S02]  /*3f6a0*/  PRMT R7, R135, 0x3340, R0 ;  /* 0x0000334087077816 */ /* 0x000fe40000000000 */
[----:B------:R-:W-:Y:S01]  /*3f6b0*/  PRMT R15, R2, 0x3340, R4 ;  /* 0x00003340020f7816 */ /* 0x000fe20000000004 */
[----:B------:R1:W-:Y:S01]  /*3f6c0*/  STL [R1+0x154], R9 ;  /* 0x0001540901007387 */ /* 0x0003e20000100800 */
[----:B------:R-:W-:-:S02]  /*3f6d0*/  PRMT R8, R155, 0x3340, R0 ;  /* 0x000033409b087816 */ /* 0x000fc40000000000 */
[----:B0-----:R-:W-:Y:S02]  /*3f6e0*/  PRMT R14, R14, 0x3340, R233 ;  /* 0x000033400e0e7816 */ /* 0x001fe400000000e9 */
[----:B------:R-:W-:Y:S02]  /*3f6f0*/  PRMT R2, R11, 0x5410, R6 ;  /* 0x000054100b027816 */ /* 0x000fe40000000006 */
[----:B-1----:R-:W-:Y:S02]  /*3f700*/  PRMT R4, R14, 0x5410, R8 ;  /* 0x000054100e047816 */ /* 0x002fe40000000008 */
[----:B------:R-:W-:Y:S01]  /*3f710*/  PRMT R9, R9, 0x3340, R0 ;  /* 0x0000334009097816 */ /* 0x000fe20000000000 */
[----:B------:R0:W-:Y:S03]  /*3f720*/  STL [R1+0x9cc], R2 ;  /* 0x0009cc0201007387 */ /* 0x0001e60000100800 */
[----:B0-----:R-:W-:-:S02]  /*3f730*/  PRMT R2, R15, 0x5410, R9 ;  /* 0x000054100f027816 */ /* 0x001fc40000000009 */
[----:B---3--:R-:W-:-:S04]  /*3f740*/  LOP3.LUT R133, R33, 0xffff, RZ, 0xc0, !PT ;  /* 0x0000ffff21857812 */ /* 0x008fc800078ec0ff */
[----:B------:R-:W-:-:S04]  /*3f750*/  PRMT R13, R103, 0x3340, R133 ;  /* 0x00003340670d7816 */ /* 0x000fc80000000085 */
[----:B------:R-:W-:-:S05]  /*3f760*/  PRMT R6, R13, 0x5410, R7 ;  /* 0x000054100d067816 */ /* 0x000fca0000000007 */
[----:B------:R-:W-:Y:S04]  /*3f770*/  STL [R1+0x9c8], R6 ;  /* 0x0009c80601007387 */ /* 0x000fe80000100800 */
[----:B------:R-:W3:Y:S04]  /*3f780*/  LDL.LU R36, [R1+0xc68] ;  /* 0x000c680001247983 */ /* 0x000ee80000300800 */
[----:B------:R-:W-:Y:S04]  /*3f790*/  STL [R1+0x9c4], R4 ;  /* 0x0009c40401007387 */ /* 0x000fe80000100800 */
[----:B------:R-:W3:Y:S04]  /*3f7a0*/  LDL.LU R33, [R1+0xc64] ;  /* 0x000c640001217983 */ /* 0x000ee80000300800 */
[----:B------:R0:W-:Y:S01]  /*3f7b0*/  STL [R1+0x9c0], R2 ;  /* 0x0009c00201007387 */ /* 0x0001e20000100800 */
[----:B--2---:R-:W-:-:S03]  /*3f7c0*/  LOP3.LUT R14, R32, 0xffff, RZ, 0xc0, !PT ;  /* 0x0000ffff200e7812 */ /* 0x004fc600078ec0ff */
[----:B------:R-:W2:Y:S01]  /*3f7d0*/  LDL.LU R32, [R1+0xa48] ;  /* 0x000a480001207983 */ /* 0x000ea20000300800 */
[----:B0-----:R-:W-:-:S03]  /*3f7e0*/  LOP3.LUT R2, R38, 0xffff, RZ, 0xc0, !PT ;  /* 0x0000ffff26027812 */ /* 0x001fc600078ec0ff */
[----:B------:R0:W-:Y:S01]  /*3f7f0*/  STL [R1+0x158], R14 ;  /* 0x0001580e01007387 */ /* 0x0001e20000100800 */
[----:B----4-:R-:W-:-:S03]  /*3f800*/  LOP3.LUT R105, R31, 0xffff, RZ, 0xc0, !PT ;  /* 0x0000ffff1f697812 */ /* 0x010fc600078ec0ff */
[----:B------:R-:W4:Y:S04]  /*3f810*/  LDL.LU R31, [R1+0xa44] ;  /* 0x000a4400011f7983 */ /* 0x000f280000300800 */
[----:B------:R-:W-:Y:S01]  /*3f820*/  STL [R1+0x164], R2 ;  /* 0x0001640201007387 */ /* 0x000fe20000100800 */
[----:B------:R-:W-:-:S03]  /*3f830*/  LOP3.LUT R106, R30, 0xffff, RZ, 0xc0, !PT ;  /* 0x0000ffff1e6a7812 */ /* 0x000fc600078ec0ff */
[----:B------:R-:W4:Y:S01]  /*3f840*/  LDL.LU R30, [R1+0x864] ;  /* 0x00086400011e7983 */ /* 0x000f220000300800 */
[----:B------:R-:W-:Y:S02]  /*3f850*/  LOP3.LUT R107, R211, 0xffff, RZ, 0xc0, !PT ;  /* 0x0000ffffd36b7812 */ /* 0x000fe400078ec0ff */
[----:B------:R-:W-:Y:S02]  /*3f860*/  LOP3.LUT R132, R234, 0xffff, RZ, 0xc0, !PT ;  /* 0x0000ffffea847812 */ /* 0x000fe400078ec0ff */
[----:B------:R-:W-:Y:S02]  /*3f870*/  LOP3.LUT R157, R157, 0xffff, RZ, 0xc0, !PT ;  /* 0x0000ffff9d9d7812 */ /* 0x000fe400078ec0ff */
[----:B------:R-:W-:Y:S02]  /*3f880*/  LOP3.LUT R8, R215, 0xffff, RZ, 0xc0, !PT ;  /* 0x0000ffffd7087812 */ /* 0x000fe400078ec0ff */
[----:B------:R-:W-:Y:S02]  /*3f890*/  LOP3.LUT R15, R35, 0xffff, RZ, 0xc0, !PT ;  /* 0x0000ffff230f7812 */ /* 0x000fe400078ec0ff */
[----:B------:R-:W4:Y:S01]  /*3f8a0*/  LDL.LU R35, [R1+0x860] ;  /* 0x0008600001237983 */ /* 0x000f220000300800 */
[----:B------:R-:W-:-:S02]  /*3f8b0*/  LOP3.LUT R4, R37, 0xffff, RZ, 0xc0, !PT ;  /* 0x0000ffff25047812 */ /* 0x000fc400078ec0ff */
[----:B------:R-:W-:Y:S01]  /*3f8c0*/  LOP3.LUT R108, R34, 0xffff, RZ, 0xc0, !PT ;  /* 0x0000ffff226c7812 */ /* 0x000fe200078ec0ff */
[----:B------:R1:W-:Y:S01]  /*3f8d0*/  STL [R1+0x150], R15 ;  /* 0x0001500f01007387 */ /* 0x0003e20000100800 */
[----:B------:R-:W-:Y:S02]  /*3f8e0*/  PRMT R6, R107, 0x3340, R0 ;  /* 0x000033406b067816 */ /* 0x000fe40000000000 */
[----:B------:R-:W-:Y:S01]  /*3f8f0*/  PRMT R11, R105, 0x3340, R108 ;  /* 0x00003340690b7816 */ /* 0x000fe2000000006c */
[----:B------:R-:W-:Y:S01]  /*3f900*/  STL [R1+0x160], R4 ;  /* 0x0001600401007387 */ /* 0x000fe20000100800 */
[----:B------:R-:W-:Y:S02]  /*3f910*/  PRMT R7, R157, 0x3340, R0 ;  /* 0x000033409d077816 */ /* 0x000fe40000000000 */
[----:B------:R-:W-:Y:S01]  /*3f920*/  PRMT R13, R106, 0x3340, R132 ;  /* 0x000033406a0d7816 */ /* 0x000fe20000000084 */
[----:B------:R1:W-:Y:S01]  /*3f930*/  STL [R1+0x15c], R8 ;  /* 0x00015c0801007387 */ /* 0x0003e20000100800 */
[----:B------:R-:W-:-:S02]  /*3f940*/  LOP3.LUT R234, R213, 0xffff, RZ, 0xc0, !PT ;  /* 0x0000ffffd5ea7812 */ /* 0x000fc400078ec0ff */
[----:B0-----:R-:W-:Y:S02]  /*3f950*/  PRMT R14, R14, 0x3340, R15 ;  /* 0x000033400e0e7816 */ /* 0x001fe4000000000f */
[----:B-1----:R-:W-:Y:S02]  /*3f960*/  PRMT R15, R2, 0x3340, R4 ;  /* 0x00003340020f7816 */ /* 0x002fe40000000004 */
[----:B------:R-:W-:Y:S02]  /*3f970*/  PRMT R2, R11, 0x5410, R6 ;  /* 0x000054100b027816 */ /* 0x000fe40000000006 */
[--C-:B------:R-:W-:Y:S02]  /*3f980*/  PRMT R8, R8, 0x3340, R0.reuse ;  /* 0x0000334008087816 */ /* 0x100fe40000000000 */
[----:B------:R-:W-:Y:S02]  /*3f990*/  PRMT R6, R13, 0x5410, R7 ;  /* 0x000054100d067816 */ /* 0x000fe40000000007 */
[----:B------:R-:W-:-:S02]  /*3f9a0*/  PRMT R9, R234, 0x3340, R0 ;  /* 0x00003340ea097816 */ /* 0x000fc40000000000 */
[----:B------:R-:W-:Y:S01]  /*3f9b0*/  PRMT R4, R14, 0x5410, R8 ;  /* 0x000054100e047816 */ /* 0x000fe20000000008 */
[----:B------:R0:W-:Y:S04]  /*3f9c0*/  STL [R1+0x9bc], R2 ;  /* 0x0009bc0201007387 */ /* 0x0001e80000100800 */
[----:B------:R-:W-:Y:S04]  /*3f9d0*/  STL [R1+0x9b8], R6 ;  /* 0x0009b80601007387 */ /* 0x000fe80000100800 */
[----:B------:R-:W4:Y:S01]  /*3f9e0*/  LDL.LU R34, [R1+0xc70] ;  /* 0x000c700001227983 */ /* 0x000f220000300800 */
[----:B0-----:R-:W-:-:S03]  /*3f9f0*/  PRMT R2, R15, 0x5410, R9 ;  /* 0x000054100f027816 */ /* 0x001fc60000000009 */
[----:B------:R3:W-:Y:S04]  /*3fa00*/  STL [R1+0x9b4], R4 ;  /* 0x0009b40401007387 */ /* 0x0007e80000100800 */
[----:B------:R0:W-:Y:S01]  /*3fa10*/  STL [R1+0x9b0], R2 ;  /* 0x0009b00201007387 */ /* 0x0001e20000100800 */
[----:B------:R-:W-:Y:S02]  /*3fa20*/  LOP3.LUT R110, R237, 0xffff, RZ, 0xc0, !PT ;  /* 0x0000ffffed6e7812 */ /* 0x000fe400078ec0ff */
[----:B---3--:R-:W-:Y:S02]  /*3fa30*/  LOP3.LUT R4, R33, 0xffff, RZ, 0xc0, !PT ;  /* 0x0000ffff21047812 */ /* 0x008fe400078ec0ff */
[----:B------:R-:W3:Y:S01]  /*3fa40*/  LDL.LU R33, [R1+0xa58] ;  /* 0x000a580001217983 */ /* 0x000ee20000300800 */
[----:B--2---:R-:W-:-:S03]  /*3fa50*/  LOP3.LUT R109, R32, 0xffff, RZ, 0xc0, !PT ;  /* 0x0000ffff206d7812 */ /* 0x004fc600078ec0ff */
[----:B------:R-:W2:Y:S04]  /*3fa60*/  LDL.LU R32, [R1+0xa54] ;  /* 0x000a540001207983 */ /* 0x000ea80000300800 */
[----:B------:R-:W-:Y:S01]  /*3fa70*/  STL [R1+0x17c], R4 ;  /* 0x00017c0401007387 */ /* 0x000fe20000100800 */
[----:B----4-:R-:W-:-:S03]  /*3fa80*/  LOP3.LUT R112, R31, 0xffff, RZ, 0xc0, !PT ;  /* 0x0000ffff1f707812 */ /* 0x010fc600078ec0ff */
[----:B------:R-:W4:Y:S01]  /*3fa90*/  LDL.LU R31, [R1+0x86c] ;  /* 0x00086c00011f7983 */ /* 0x000f220000300800 */
[----:B------:R-:W-:-:S03]  /*3faa0*/  LOP3.LUT R127, R30, 0xffff, RZ, 0xc0, !PT ;  /* 0x0000ffff1e7f7812 */ /* 0x000fc600078ec0ff */
[----:B------:R-:W4:Y:S04]  /*3fab0*/  LDL.LU R30, [R1+0x868] ;  /* 0x00086800011e7983 */ /* 0x000f280000300800 */
[----:B------:R-:W4:Y:S01]  /*3fac0*/  LDL.LU R237, [R1+0x215c] ;  /* 0x00215c0001ed7983 */ /* 0x000f220000300800 */
[----:B------:R-:W-:Y:S02]  /*3fad0*/  LOP3.LUT R159, R159, 0xffff, RZ, 0xc0, !PT ;  /* 0x0000ffff9f9f7812 */ /* 0x000fe400078ec0ff */
[----:B0-----:R-:W-:Y:S02]  /*3fae0*/  LOP3.LUT R2, R158, 0xffff, RZ, 0xc0, !PT ;  /* 0x0000ffff9e027812 */ /* 0x001fe400078ec0ff */
[----:B------:R-:W-:Y:S02]  /*3faf0*/  LOP3.LUT R128, R235, 0xffff, RZ, 0xc0, !PT ;  /* 0x0000ffffeb807812 */ /* 0x000fe400078ec0ff */
[----:B------:R-:W-:Y:S01]  /*3fb00*/  LOP3.LUT R15, R35, 0xffff, RZ, 0xc0, !PT ;  /* 0x0000ffff230f7812 */ /* 0x000fe200078ec0ff */
[----:B------:R-:W4:Y:S01]  /*3fb10*/  LDL.LU R235, [R1+0x2158] ;  /* 0x0021580001eb7983 */ /* 0x000f220000300800 */
[----:B------:R-:W-:-:S02]  /*3fb20*/  LOP3.LUT R9, R224, 0xffff, RZ, 0xc0, !PT ;  /* 0x0000ffffe0097812 */ /* 0x000fc400078ec0ff */
[----:B------:R-:W-:Y:S02]  /*3fb30*/  PRMT R6, R159, 0x3340, R0 ;  /* 0x000033409f067816 */ /* 0x000fe40000000000 */
[----:B------:R-:W-:Y:S01]  /*3fb40*/  PRMT R11, R109, 0x3340, R110 ;  /* 0x000033406d0b7816 */ /* 0x000fe2000000006e */
[----:B------:R-:W-:Y:S01]  /*3fb50*/  STL [R1+0x170], R15 ;  /* 0x0001700f01007387 */ /* 0x000fe20000100800 */
[----:B------:R-:W-:Y:S02]  /*3fb60*/  LOP3.LUT R111, R36, 0xffff, RZ, 0xc0, !PT ;  /* 0x0000ffff246f7812 */ /* 0x000fe400078ec0ff */
[----:B------:R-:W-:Y:S01]  /*3fb70*/  LOP3.LUT R129, R225, 0xffff, RZ, 0xc0, !PT ;  /* 0x0000ffffe1817812 */ /* 0x000fe200078ec0ff */
[----:B------:R0:W-:Y:S01]  /*3fb80*/  STL [R1+0x2118], R2 ;  /* 0x0021180201007387 */ /* 0x0001e20000100800 */
[----:B------:R-:W-:Y:S02]  /*3fb90*/  PRMT R7, R2, 0x3340, R0 ;  /* 0x0000334002077816 */ /* 0x000fe40000000000 */
[----:B------:R-:W-:Y:S01]  /*3fba0*/  PRMT R13, R112, 0x3340, R128 ;  /* 0x00003340700d7816 */ /* 0x000fe20000000080 */
[----:B------:R1:W-:Y:S01]  /*3fbb0*/  STL [R1+0x16c], R9 ;  /* 0x00016c0901007387 */ /* 0x0003e20000100800 */
[----:B------:R-:W-:-:S02]  /*3fbc0*/  PRMT R8, R129, 0x3340, R0 ;  /* 0x0000334081087816 */ /* 0x000fc40000000000 */
[----:B------:R-:W-:Y:S02]  /*3fbd0*/  PRMT R14, R111, 0x3340, R127 ;  /* 0x000033406f0e7816 */ /* 0x000fe4000000007f */
[----:B0-----:R-:W-:Y:S02]  /*3fbe0*/  PRMT R2, R11, 0x5410, R6 ;  /* 0x000054100b027816 */ /* 0x001fe40000000006 */
[----:B------:R-:W-:Y:S02]  /*3fbf0*/  PRMT R15, R4, 0x3340, R15 ;  /* 0x00003340040f7816 */ /* 0x000fe4000000000f */
[----:B-1----:R-:W-:Y:S01]  /*3fc00*/  PRMT R9, R9, 0x3340, R0 ;  /* 0x0000334009097816 */ /* 0x002fe20000000000 */
[----:B------:R0:W-:Y:S01]  /*3fc10*/  STL [R1+0x860], R2 ;  /* 0x0008600201007387 */ /* 0x0001e20000100800 */
[----:B------:R-:W-:Y:S02]  /*3fc20*/  PRMT R6, R13, 0x5410, R7 ;  /* 0x000054100d067816 */ /* 0x000fe40000000007 */
[----:B------:R-:W-:-:S03]  /*3fc30*/  PRMT R4, R14, 0x5410, R8 ;  /* 0x000054100e047816 */ /* 0x000fc60000000008 */
[----:B------:R-:W-:Y:S01]  /*3fc40*/  STL [R1+0x85c], R6 ;  /* 0x00085c0601007387 */ /* 0x000fe20000100800 */
[----:B0-----:R-:W-:-:S03]  /*3fc50*/  PRMT R2, R15, 0x5410, R9 ;  /* 0x000054100f027816 */ /* 0x001fc60000000009 */
[----:B------:R0:W-:Y:S01]  /*3fc60*/  STL [R1+0x858], R4 ;  /* 0x0008580401007387 */ /* 0x0001e20000100800 */
[----:B------:R-:W-:-:S03]  /*3fc70*/  LOP3.LUT R225, R34, 0xffff, RZ, 0xc0, !PT ;  /* 0x0000ffff22e17812 */ /* 0x000fc600078ec0ff */
[----:B------:R1:W-:Y:S04]  /*3fc80*/  STL [R1+0x854], R2 ;  /* 0x0008540201007387 */ /* 0x0003e80000100800 */
[----:B------:R-:W4:Y:S04]  /*3fc90*/  LDL.LU R37, [R1+0xc84] ;  /* 0x000c840001257983 */ /* 0x000f280000300800 */
[----:B------:R-:W4:Y:S04]  /*3fca0*/  LDL.LU R34, [R1+0xc80] ;  /* 0x000c800001227983 */ /* 0x000f280000300800 */
[----:B------:R-:W4:Y:S04]  /*3fcb0*/  LDL.LU R36, [R1+0xa68] ;  /* 0x000a680001247983 */ /* 0x000f280000300800 */
[----:B------:R-:W4:Y:S01]  /*3fcc0*/  LDL.LU R35, [R1+0xa64] ;  /* 0x000a640001237983 */ /* 0x000f220000300800 */
[----:B------:R-:W-:-:S02]  /*3fcd0*/  LOP3.LUT R161, R161, 0xffff, RZ, 0xc0, !PT ;  /* 0x0000ffffa1a17812 */ /* 0x000fc400078ec0ff */
[----:B------:R-:W-:Y:S02]  /*3fce0*/  LOP3.LUT R123, R236, 0xffff, RZ, 0xc0, !PT ;  /* 0x0000ffffec7b7812 */ /* 0x000fe400078ec0ff */
[----:B0-----:R-:W-:Y:S02]  /*3fcf0*/  LOP3.LUT R4, R160, 0xffff, RZ, 0xc0, !PT ;  /* 0x0000ffffa0047812 */ /* 0x001fe400078ec0ff */
[--C-:B------:R-:W-:Y:S02]  /*3fd00*/  PRMT R6, R161, 0x3340, R0.reuse ;  /* 0x00003340a1067816 */ /* 0x100fe40000000000 */
[----:B------:R-:W-:Y:S02]  /*3fd10*/  PRMT R7, R4, 0x3340, R0 ;  /* 0x0000334004077816 */ /* 0x000fe40000000000 */
[----:B---3--:R-:W-:Y:S02]  /*3fd20*/  LOP3.LUT R113, R33, 0xffff, RZ, 0xc0, !PT ;  /* 0x0000ffff21717812 */ /* 0x008fe400078ec0ff */
[----:B------:R-:W3:Y:S01]  /*3fd30*/  LDL.LU R33, [R1+0x874] ;  /* 0x0008740001217983 */ /* 0x000ee20000300800 */
[----:B--2---:R-:W-:-:S04]  /*3fd40*/  LOP3.LUT R115, R32, 0xffff, RZ, 0xc0, !PT ;  /* 0x0000ffff20737812 */ /* 0x004fc800078ec0ff */
[----:B------:R-:W-:Y:S02]  /*3fd50*/  PRMT R13, R115, 0x3340, R123 ;  /* 0x00003340730d7816 */ /* 0x000fe4000000007b */
[----:B----4-:R-:W-:Y:S02]  /*3fd60*/  LOP3.LUT R122, R31, 0xffff, RZ, 0xc0, !PT ;  /* 0x0000ffff1f7a7812 */ /* 0x010fe400078ec0ff */
[----:B------:R-:W-:Y:S02]  /*3fd70*/  LOP3.LUT R224, R30, 0xffff, RZ, 0xc0, !PT ;  /* 0x0000ffff1ee07812 */ /* 0x000fe400078ec0ff */
[----:B------:R-:W-:Y:S02]  /*3fd80*/  LOP3.LUT R114, R237, 0xffff, RZ, 0xc0, !PT ;  /* 0x0000ffffed727812 */ /* 0x000fe400078ec0ff */
[----:B------:R-:W2:Y:S04]  /*3fd90*/  LDL.LU R237, [R1+0x2154] ;  /* 0x0021540001ed7983 */ /* 0x000ea80000300800 */
[----:B------:R-:W4:Y:S04]  /*3fda0*/  LDL.LU R32, [R1+0x870] ;  /* 0x0008700001207983 */ /* 0x000f280000300800 */
[----:B------:R-:W2:Y:S01]  /*3fdb0*/  LDL.LU R30, [R1+0x64c] ;  /* 0x00064c00011e7983 */ /* 0x000ea20000300800 */
[----:B------:R-:W-:-:S04]  /*3fdc0*/  PRMT R11, R113, 0x3340, R114 ;  /* 0x00003340710b7816 */ /* 0x000fc80000000072 */
[----:B-1----:R-:W-:Y:S02]  /*3fdd0*/  PRMT R2, R11, 0x5410, R6 ;  /* 0x000054100b027816 */ /* 0x002fe40000000006 */
[----:B------:R-:W-:Y:S01]  /*3fde0*/  PRMT R6, R13, 0x5410, R7 ;  /* 0x000054100d067816 */ /* 0x000fe20000000007 */
[----:B------:R0:W-:Y:S04]  /*3fdf0*/  STL [R1+0x211c], R4 ;  /* 0x00211c0401007387 */ /* 0x0001e80000100800 */
[----:B------:R1:W-:Y:S04]  /*3fe00*/  STL [R1+0x850], R2 ;  /* 0x0008500201007387 */ /* 0x0003e80000100800 */
[----:B------:R-:W-:Y:S04]  /*3fe10*/  STL [R1+0x84c], R6 ;  /* 0x00084c0601007387 */ /* 0x000fe80000100800 */
[----:B------:R-:W2:Y:S01]  /*3fe20*/  LDL.LU R31, [R1+0xc94] ;  /* 0x000c9400011f7983 */ /* 0x000ea20000300800 */
[----:B------:R-:W-:-:S02]  /*3fe30*/  LOP3.LUT R235, R235, 0xffff, RZ, 0xc0, !PT ;  /* 0x0000ffffebeb7812 */ /* 0x000fc400078ec0ff */
[----:B------:R-:W-:Y:S02]  /*3fe40*/  LOP3.LUT R124, R244, 0xffff, RZ, 0xc0, !PT ;  /* 0x0000fffff47c7812 */ /* 0x000fe400078ec0ff */
[----:B------:R-:W-:Y:S02]  /*3fe50*/  LOP3.LUT R236, R231, 0xffff, RZ, 0xc0, !PT ;  /* 0x0000ffffe7ec7812 */ /* 0x000fe400078ec0ff */
[----:B------:R-:W-:Y:S02]  /*3fe60*/  PRMT R8, R124, 0x3340, R0 ;  /* 0x000033407c087816 */ /* 0x000fe40000000000 */
[----:B------:R-:W-:Y:S02]  /*3fe70*/  PRMT R14, R235, 0x3340, R122 ;  /* 0x00003340eb0e7816 */ /* 0x000fe4000000007a */
[----:B------:R-:W-:Y:S02]  /*3fe80*/  PRMT R9, R236, 0x3340, R0 ;  /* 0x00003340ec097816 */ /* 0x000fe40000000000 */
[----:B------:R-:W-:-:S02]  /*3fe90*/  PRMT R15, R225, 0x3340, R224 ;  /* 0x00003340e10f7816 */ /* 0x000fc400000000e0 */
[----:B0-----:R-:W-:Y:S02]  /*3fea0*/  PRMT R4, R14, 0x5410, R8 ;  /* 0x000054100e047816 */ /* 0x001fe40000000008 */
[----:B-1----:R-:W-:-:S03]  /*3feb0*/  PRMT R2, R15, 0x5410, R9 ;  /* 0x000054100f027816 */ /* 0x002fc60000000009 */
[----:B------:R-:W-:Y:S01]  /*3fec0*/  STL [R1+0x848], R4 ;  /* 0x0008480401007387 */ /* 0x000fe20000100800 */
[----:B------:R-:W-:-:S03]  /*3fed0*/  LOP3.LUT R13, R37, 0xffff, RZ, 0xc0, !PT ;  /* 0x0000ffff250d7812 */ /* 0x000fc600078ec0ff */
[----:B------:R0:W-:Y:S01]  /*3fee0*/  STL [R1+0x844], R2 ;  /* 0x0008440201007387 */ /* 0x0001e20000100800 */
[----:B------:R-:W-:-:S03]  /*3fef0*/  LOP3.LUT R14, R34, 0xffff, RZ, 0xc0, !PT ;  /* 0x0000ffff220e7812 */ /* 0x000fc600078ec0ff */
[----:B------:R-:W2:Y:S01]  /*3ff00*/  LDL.LU R34, [R1+0xc90] ;  /* 0x000c900001227983 */ /* 0x000ea20000300800 */
[----:B0-----:R-:W-:-:S03]  /*3ff10*/  LOP3.LUT R2, R36, 0xffff, RZ, 0xc0, !PT ;  /* 0x0000ffff24027812 */ /* 0x001fc600078ec0ff */
[----:B------:R0:W-:Y:S04]  /*3ff20*/  STL [R1+0x184], R13 ;  /* 0x0001840d01007387 */ /* 0x0001e80000100800 */
[----:B------:R1:W-:Y:S01]  /*3ff30*/  STL [R1+0x180], R14 ;  /* 0x0001800e01007387 */ /* 0x0003e20000100800 */
[----:B------:R-:W-:Y:S02]  /*3ff40*/  LOP3.LUT R116, R35, 0xffff, RZ, 0xc0, !PT ;  /* 0x0000ffff23747812 */ /* 0x000fe400078ec0ff */
[----:B------:R-:W-:Y:S02]  /*3ff50*/  LOP3.LUT R163, R163, 0xffff, RZ, 0xc0, !PT ;  /* 0x0000ffffa3a37812 */ /* 0x000fe400078ec0ff */
[----:B------:R-:W-:Y:S02]  /*3ff60*/  LOP3.LUT R120, R247, 0xffff, RZ, 0xc0, !PT ;  /* 0x0000fffff7787812 */ /* 0x000fe400078ec0ff */
[----:B------:R-:W-:-:S02]  /*3ff70*/  LOP3.LUT R121, R246, 0xffff, RZ, 0xc0, !PT ;  /* 0x0000fffff6797812 */ /* 0x000fc400078ec0ff */
[----:B------:R-:W-:Y:S02]  /*3ff80*/  LOP3.LUT R9, R165, 0xffff, RZ, 0xc0, !PT ;  /* 0x0000ffffa5097812 */ /* 0x000fe400078ec0ff */
[--C-:B------:R-:W-:Y:S02]  /*3ff90*/  PRMT R6, R163, 0x3340, R0.reuse ;  /* 0x00003340a3067816 */ /* 0x100fe40000000000 */
[--C-:B------:R-:W-:Y:S02]  /*3ffa0*/  PRMT R7, R120, 0x3340, R0.reuse ;  /* 0x0000334078077816 */ /* 0x100fe40000000000 */
[----:B------:R-:W-:Y:S02]  /*3ffb0*/  PRMT R8, R121, 0x3340, R0 ;  /* 0x0000334079087816 */ /* 0x000fe40000000000 */
[----:B---3--:R-:W-:Y:S02]  /*3ffc0*/  LOP3.LUT R118, R33, 0xffff, RZ, 0xc0, !PT ;  /* 0x0000ffff21767812 */ /* 0x008fe400078ec0ff */
[----:B------:R-:W3:Y:S04]  /*3ffd0*/  LDL.LU R33, [R1+0xa78] ;  /* 0x000a780001217983 */ /* 0x000ee80000300800 */
[----:B------:R1:W-:Y:S04]  /*3ffe0*/  STL [R1+0x198], R2 ;  /* 0x0001980201007387 */ /* 0x0003e80000100800 */
[----:B------:R-:W3:Y:S04]  /*3fff0*/  LDL.LU R38, [R1+0xa74] ;  /* 0x000a740001267983 */ /* 0x000ee80000300800 */
[----:B------:R-:W3:Y:S01]  /*40000*/  LDL.LU R37, [R1+0x884] ;  /* 0x0008840001257983 */ /* 0x000ee20000300800 */
[----:B0-----:R-:W-:-:S02]  /*40010*/  PRMT R13, R13, 0x3340, R118 ;  /* 0x000033400d0d7816 */ /* 0x001fc40000000076 */
[----:B----4-:R-:W-:Y:S02]  /*40020*/  LOP3.LUT R119, R32, 0xffff, RZ, 0xc0, !PT ;  /* 0x0000ffff20777812 */ /* 0x010fe400078ec0ff */
[----:B------:R-:W4:Y:S01]  /*40030*/  LDL.LU R32, [R1+0x880] ;  /* 0x0008800001207983 */ /* 0x000f220000300800 */
[----:B--2---:R-:W-:Y:S02]  /*40040*/  LOP3.LUT R4, R30, 0xffff, RZ, 0xc0, !PT ;  /* 0x0000ffff1e047812 */ /* 0x004fe400078ec0ff */
[----:B------:R-:W-:-:S03]  /*40050*/  LOP3.LUT R117, R237, 0xffff, RZ, 0xc0, !PT ;  /* 0x0000ffffed757812 */ /* 0x000fc600078ec0ff */
[----:B------:R0:W-:Y:S04]  /*40060*/  STL [R1+0x194], R4 ;  /* 0x0001940401007387 */ /* 0x0001e80000100800 */
[----:B------:R-:W2:Y:S04]  /*40070*/  LDL.LU R237, [R1+0x2150] ;  /* 0x0021500001ed7983 */ /* 0x000ea80000300800 */
[----:B------:R-:W2:Y:S01]  /*40080*/  LDL.LU R30, [R1+0x660] ;  /* 0x00066000011e7983 */ /* 0x000ea20000300800 */
[----:B------:R-:W-:Y:S02]  /*40090*/  PRMT R11, R116, 0x3340, R117 ;  /* 0x00003340740b7816 */ /* 0x000fe40000000075 */
[----:B------:R-:W-:Y:S01]  /*400a0*/  PRMT R15, R2, 0x3340, R4 ;  /* 0x00003340020f7816 */ /* 0x000fe20000000004 */
[----:B------:R0:W-:Y:S01]  /*400b0*/  STL [R1+0x190], R9 ;  /* 0x0001900901007387 */ /* 0x0001e20000100800 */
[----:B-1----:R-:W-:-:S02]  /*400c0*/  PRMT R14, R14, 0x3340, R119 ;  /* 0x000033400e0e7816 */ /* 0x002fc40000000077 */
[----:B------:R-:W-:Y:S02]  /*400d0*/  PRMT R2, R11, 0x5410, R6 ;  /* 0x000054100b027816 */ /* 0x000fe40000000006 */
[----:B------:R-:W-:Y:S02]  /*400e0*/  PRMT R6, R13, 0x5410, R7 ;  /* 0x000054100d067816 */ /* 0x000fe40000000007 */
[----:B0-----:R-:W-:Y:S02]  /*400f0*/  PRMT R4, R14, 0x5410, R8 ;  /* 0x000054100e047816 */ /* 0x001fe40000000008 */
[----:B------:R-:W-:Y:S01]  /*40100*/  PRMT R9, R9, 0x3340, R0 ;  /* 0x0000334009097816 */ /* 0x000fe20000000000 */
[----:B------:R0:W-:Y:S01]  /*40110*/  STL [R1+0x840], R2 ;  /* 0x0008400201007387 */ /* 0x0001e20000100800 */
[----:B------:R-:W-:-:S03]  /*40120*/  LOP3.LUT R11, R31, 0xffff, RZ, 0xc0, !PT ;  /* 0x0000ffff1f0b7812 */ /* 0x000fc600078ec0ff */
[----:B------:R-:W-:Y:S01]  /*40130*/  STL [R1+0x83c], R6 ;  /* 0x00083c0601007387 */ /* 0x000fe20000100800 */
[----:B0-----:R-:W-:-:S03]  /*40140*/  PRMT R2, R15, 0x5410, R9 ;  /* 0x000054100f027816 */ /* 0x001fc60000000009 */
[----:B------:R-:W-:Y:S04]  /*40150*/  STL [R1+0x838], R4 ;  /* 0x0008380401007387 */ /* 0x000fe80000100800 */
[----:B------:R-:W2:Y:S04]  /*40160*/  LDL.LU R36, [R1+0xca4] ;  /* 0x000ca40001247983 */ /* 0x000ea80000300800 */
[----:B------:R0:W-:Y:S04]  /*40170*/  STL [R1+0x834], R2 ;  /* 0x0008340201007387 */ /* 0x0001e80000100800 */
[----:B------:R-:W2:Y:S01]  /*40180*/  LDL.LU R31, [R1+0xca0] ;  /* 0x000ca000011f7983 */ /* 0x000ea20000300800 */
[----:B------:R-:W-:-:S03]  /*40190*/  LOP3.LUT R13, R34, 0xffff, RZ, 0xc0, !PT ;  /* 0x0000ffff220d7812 */ /* 0x000fc600078ec0ff */
[----:B------:R1:W-:Y:S04]  /*401a0*/  STL [R1+0x18c], R11 ;  /* 0x00018c0b01007387 */ /* 0x0003e80000100800 */
[----:B------:R-:W2:Y:S04]  /*401b0*/  LDL.LU R35, [R1+0xa88] ;  /* 0x000a880001237983 */ /* 0x000ea80000300800 */
[----:B------:R-:W2:Y:S04]  /*401c0*/  LDL.LU R34, [R1+0xa84] ;  /* 0x000a840001227983 */ /* 0x000ea80000300800 */
[----:B------:R2:W-:Y:S01]  /*401d0*/  STL [R1+0x188], R13 ;  /* 0x0001880d01007387 */ /* 0x0005e20000100800 */
[----:B------:R-:W-:-:S02]  /*401e0*/  LOP3.LUT R69, R238, 0xffff, RZ, 0xc0, !PT ;  /* 0x0000ffffee457812 */ /* 0x000fc400078ec0ff */
[----:B------:R-:W-:Y:S02]  /*401f0*/  LOP3.LUT R7, R249, 0xffff, RZ, 0xc0, !PT ;  /* 0x0000fffff9077812 */ /* 0x000fe400078ec0ff */
[----:B------:R-:W-:Y:S02]  /*40200*/  LOP3.LUT R8, R167, 0xffff, RZ, 0xc0, !PT ;  /* 0x0000ffffa7087812 */ /* 0x000fe400078ec0ff */
[----:B0-----:R-:W-:Y:S02]  /*40210*/  LOP3.LUT R2, R166, 0xffff, RZ, 0xc0, !PT ;  /* 0x0000ffffa6027812 */ /* 0x001fe400078ec0ff */
[--C-:B------:R-:W-:Y:S02]  /*40220*/  PRMT R6, R69, 0x3340, R0.reuse ;  /* 0x0000334045067816 */ /* 0x100fe40000000000 */
[----:B------:R-:W-:Y:S02]  /*40230*/  PRMT R9, R2, 0x3340, R0 ;  /* 0x0000334002097816 */ /* 0x000fe40000000000 */
[----:B---3--:R-:W-:-:S02]  /*40240*/  LOP3.LUT R65, R33, 0xffff, RZ, 0xc0, !PT ;  /* 0x0000ffff21417812 */ /* 0x008fc400078ec0ff */
[----:B------:R-:W3:Y:S01]  /*40250*/  LDL.LU R33, [R1+0x894] ;  /* 0x0008940001217983 */ /* 0x000ee20000300800 */
[----:B------:R-:W-:Y:S02]  /*40260*/  LOP3.LUT R4, R38, 0xffff, RZ, 0xc0, !PT ;  /* 0x0000ffff26047812 */ /* 0x000fe400078ec0ff */
[----:B------:R-:W-:-:S04]  /*40270*/  LOP3.LUT R66, R37, 0xffff, RZ, 0xc0, !PT ;  /* 0x0000ffff25427812 */ /* 0x000fc800078ec0ff */
[----:B-1----:R-:W-:Y:S02]  /*40280*/  PRMT R11, R11, 0x3340, R66 ;  /* 0x000033400b0b7816 */ /* 0x002fe40000000042 */
[----:B----4-:R-:W-:Y:S02]  /*40290*/  LOP3.LUT R67, R32, 0xffff, RZ, 0xc0, !PT ;  /* 0x0000ffff20437812 */ /* 0x010fe400078ec0ff */
[----:B------:R-:W4:Y:S04]  /*402a0*/  LDL.LU R32, [R1+0x890] ;  /* 0x0008900001207983 */ /* 0x000f280000300800 */
[----:B------:R-:W-:Y:S01]  /*402b0*/  STL [R1+0x1a8], R4 ;  /* 0x0001a80401007387 */ /* 0x000fe20000100800 */
[----:B--2---:R-:W-:-:S03]  /*402c0*/  LOP3.LUT R68, R30, 0xffff, RZ, 0xc0, !PT ;  /* 0x0000ffff1e447812 */ /* 0x004fc600078ec0ff */
[----:B------:R-:W2:Y:S01]  /*402d0*/  LDL.LU R30, [R1+0x668] ;  /* 0x00066800011e7983 */ /* 0x000ea20000300800 */
[----:B------:R-:W-:-:S03]  /*402e0*/  LOP3.LUT R237, R237, 0xffff, RZ, 0xc0, !PT ;  /* 0x0000ffffeded7812 */ /* 0x000fc600078ec0ff */
[----:B------:R-:W2:Y:S01]  /*402f0*/  LDL.LU R238, [R1+0x214c] ;  /* 0x00214c0001ee7983 */ /* 0x000ea20000300800 */
[----:B------:R-:W-:-:S03]  /*40300*/  PRMT R13, R13, 0x3340, R67 ;  /* 0x000033400d0d7816 */ /* 0x000fc60000000043 */
[----:B------:R0:W-:Y:S01]  /*40310*/  STL [R1+0x1a0], R7 ;  /* 0x0001a00701007387 */ /* 0x0001e20000100800 */
[----:B------:R-:W-:-:S03]  /*40320*/  PRMT R14, R65, 0x3340, R68 ;  /* 0x00003340410e7816 */ /* 0x000fc60000000044 */
[----:B------:R1:W-:Y:S01]  /*40330*/  STL [R1+0x19c], R8 ;  /* 0x00019c0801007387 */ /* 0x0003e20000100800 */
[----:B------:R-:W-:-:S03]  /*40340*/  PRMT R15, R4, 0x3340, R237 ;  /* 0x00003340040f7816 */ /* 0x000fc600000000ed */
[----:B------:R1:W-:Y:S01]  /*40350*/  STL [R1+0x2120], R2 ;  /* 0x0021200201007387 */ /* 0x0003e20000100800 */
[--C-:B0-----:R-:W-:Y:S02]  /*40360*/  PRMT R7, R7, 0x3340, R0.reuse ;  /* 0x0000334007077816 */ /* 0x101fe40000000000 */
[----:B-1----:R-:W-:Y:S02]  /*40370*/  PRMT R8, R8, 0x3340, R0 ;  /* 0x0000334008087816 */ /* 0x002fe40000000000 */
[----:B------:R-:W-:Y:S02]  /*40380*/  PRMT R2, R11, 0x5410, R6 ;  /* 0x000054100b027816 */ /* 0x000fe40000000006 */
[----:B------:R-:W-:Y:S02]  /*40390*/  PRMT R6, R13, 0x5410, R7 ;  /* 0x000054100d067816 */ /* 0x000fe40000000007 */
[----:B------:R-:W-:Y:S01]  /*403a0*/  PRMT R4, R14, 0x5410, R8 ;  /* 0x000054100e047816 */ /* 0x000fe20000000008 */
[----:B------:R0:W-:Y:S04]  /*403b0*/  STL [R1+0x830], R2 ;  /* 0x0008300201007387 */ /* 0x0001e80000100800 */
[----:B------:R-:W-:Y:S01]  /*403c0*/  STL [R1+0x82c], R6 ;  /* 0x00082c0601007387 */ /* 0x000fe20000100800 */
[----:B------:R-:W-:-:S02]  /*403d0*/  LOP3.LUT R57, R31, 0xffff, RZ, 0xc0, !PT ;  /* 0x0000ffff1f397812 */ /* 0x000fc400078ec0ff */
[----:B0-----:R-:W-:Y:S01]  /*403e0*/  PRMT R2, R15, 0x5410, R9 ;  /* 0x000054100f027816 */ /* 0x001fe20000000009 */
[----:B------:R-:W-:Y:S04]  /*403f0*/  STL [R1+0x828], R4 ;  /* 0x0008280401007387 */ /* 0x000fe80000100800 */
[----:B------:R0:W-:Y:S04]  /*40400*/  STL [R1+0x824], R2 ;  /* 0x0008240201007387 */ /* 0x0001e80000100800 */
[----:B------:R-:W2:Y:S01]  /*40410*/  LDL.LU R31, [R1+0xcb8] ;  /* 0x000cb800011f7983 */ /* 0x000ea20000300800 */
[----:B------:R-:W-:-:S03]  /*40420*/  LOP3.LUT R58, R35, 0xffff, RZ, 0xc0, !PT ;  /* 0x0000ffff233a7812 */ /* 0x000fc600078ec0ff */
[----:B------:R-:W2:Y:S01]  /*40430*/  LDL.LU R35, [R1+0xcb4] ;  /* 0x000cb40001237983 */ /* 0x000ea20000300800 */
[----:B0-----:R-:W-:-:S03]  /*40440*/  LOP3.LUT R2, R34, 0xffff, RZ, 0xc0, !PT ;  /* 0x0000ffff22027812 */ /* 0x001fc600078ec0ff */
[----:B------:R-:W2:Y:S04]  /*40450*/  LDL.LU R34, [R1+0xcb0] ;  /* 0x000cb00001227983 */ /* 0x000ea80000300800 */
[----:B------:R-:W-:Y:S01]  /*40460*/  STL [R1+0x1b8], R2 ;  /* 0x0001b80201007387 */ /* 0x000fe20000100800 */
        /* <DEDUP_REMOVED lines=9> */
[----:B------:R-:W3:Y:S02]  /*40500*/  LDL.LU R33, [R1+0xa94] ;  /* 0x000a940001217983 */ /* 0x000ee40000300800 */
[----:B------:R-:W-:-:S02]  /*40510*/  PRMT R11, R63, 0x3340, R64 ;  /* 0x000033403f0b7816 */ /* 0x000fc40000000040 */
[----:B----4-:R-:W-:Y:S02]  /*40520*/  LOP3.LUT R59, R32, 0xffff, RZ, 0xc0, !PT ;  /* 0x0000ffff203b7812 */ /* 0x010fe400078ec0ff */
[----:B------:R-:W4:Y:S04]  /*40530*/  LDL.LU R32, [R1+0x8a8] ;  /* 0x0008a80001207983 */ /* 0x000f280000300800 */
[----:B------:R-:W4:Y:S04]  /*40540*/  LDL.LU R241, [R1+0x2148] ;  /* 0x0021480001f17983 */ /* 0x000f280000300800 */
[----:B------:R-:W4:Y:S01]  /*40550*/  LDL.LU R239, [R1+0x2144] ;  /* 0x0021440001ef7983 */ /* 0x000f220000300800 */
[----:B--2---:R-:W-:-:S03]  /*40560*/  LOP3.LUT R60, R30, 0xffff, RZ, 0xc0, !PT ;  /* 0x0000ffff1e3c7812 */ /* 0x004fc600078ec0ff */
[----:B------:R-:W2:Y:S04]  /*40570*/  LDL.LU R30, [R1+0x8a4] ;  /* 0x0008a400011e7983 */ /* 0x000ea80000300800 */
[----:B------:R-:W2:Y:S01]  /*40580*/  LDL.LU R39, [R1+0x8a0] ;  /* 0x0008a00001277983 */ /* 0x000ea20000300800 */
[----:B------:R-:W-:-:S03]  /*40590*/  LOP3.LUT R238, R238, 0xffff, RZ, 0xc0, !PT ;  /* 0x0000ffffeeee7812 */ /* 0x000fc600078ec0ff */
[----:B------:R-:W2:Y:S01]  /*405a0*/  LDL.LU R38, [R1+0x674] ;  /* 0x0006740001267983 */ /* 0x000ea20000300800 */
[----:B------:R-:W-:-:S03]  /*405b0*/  PRMT R13, R57, 0x3340, R59 ;  /* 0x00003340390d7816 */ /* 0x000fc6000000003b */
[----:B------:R0:W-:Y:S01]  /*405c0*/  STL [R1+0x1b0], R7 ;  /* 0x0001b00701007387 */ /* 0x0001e20000100800 */
[----:B------:R-:W-:-:S03]  /*405d0*/  PRMT R14, R58, 0x3340, R60 ;  /* 0x000033403a0e7816 */ /* 0x000fc6000000003c */
[----:B------:R1:W-:Y:S01]  /*405e0*/  STL [R1+0x2124], R4 ;  /* 0x0021240401007387 */ /* 0x0003e20000100800 */
[----:B------:R-:W-:Y:S02]  /*405f0*/  PRMT R15, R2, 0x3340, R238 ;  /* 0x00003340020f7816 */ /* 0x000fe400000000ee */
[----:B0-----:R-:W-:Y:S02]  /*40600*/  PRMT R7, R7, 0x3340, R0 ;  /* 0x0000334007077816 */ /* 0x001fe40000000000 */
[----:B-1----:R-:W-:Y:S02]  /*40610*/  PRMT R4, R11, 0x5410, R6 ;  /* 0x000054100b047816 */ /* 0x002fe40000000006 */
[----:B------:R-:W-:Y:S02]  /*40620*/  PRMT R2, R13, 0x5410, R7 ;  /* 0x000054100d027816 */ /* 0x000fe40000000007 */
[----:B------:R-:W-:Y:S01]  /*40630*/  PRMT R6, R14, 0x5410, R8 ;  /* 0x000054100e067816 */ /* 0x000fe20000000008 */
[----:B------:R0:W-:Y:S04]  /*40640*/  STL [R1+0x820], R4 ;  /* 0x0008200401007387 */ /* 0x0001e80000100800 */
[----:B------:R1:W-:Y:S01]  /*40650*/  STL [R1+0x81c], R2 ;  /* 0x00081c0201007387 */ /* 0x0003e20000100800 */
[----:B0-----:R-:W-:-:S03]  /*40660*/  PRMT R4, R15, 0x5410, R9 ;  /* 0x000054100f047816 */ /* 0x001fc60000000009 */
[----:B------:R0:W-:Y:S04]  /*40670*/  STL [R1+0x818], R6 ;  /* 0x0008180601007387 */ /* 0x0001e80000100800 */
[----:B------:R-:W2:Y:S01]  /*40680*/  LDL.LU R37, [R1+0xe04] ;  /* 0x000e040001257983 */ /* 0x000ea20000300800 */
[----:B-1----:R-:W-:-:S03]  /*40690*/  LOP3.LUT R2, R31, 0xffff, RZ, 0xc0, !PT ;  /* 0x0000ffff1f027812 */ /* 0x002fc600078ec0ff */
[----:B------:R4:W-:Y:S04]  /*406a0*/  STL [R1+0x814], R4 ;  /* 0x0008140401007387 */ /* 0x0009e80000100800 */
[----:B------:R-:W2:Y:S01]  /*406b0*/  LDL.LU R31, [R1+0xe00] ;  /* 0x000e0000011f7983 */ /* 0x000ea20000300800 */
[----:B------:R-:W-:-:S03]  /*406c0*/  LOP3.LUT R13, R34, 0xffff, RZ, 0xc0, !PT ;  /* 0x0000ffff220d7812 */ /* 0x000fc600078ec0ff */
[----:B------:R-:W-:Y:S01]  /*406d0*/  STL [R1+0x1cc], R2 ;  /* 0x0001cc0201007387 */ /* 0x000fe20000100800 */
[----:B------:R-:W-:-:S03]  /*406e0*/  LOP3.LUT R54, R35, 0xffff, RZ, 0xc0, !PT ;  /* 0x0000ffff23367812 */ /* 0x000fc600078ec0ff */
[----:B------:R-:W2:Y:S04]  /*406f0*/  LDL.LU R36, [R1+0xcc0] ;  /* 0x000cc00001247983 */ /* 0x000ea80000300800 */
[----:B------:R1:W-:Y:S04]  /*40700*/  STL [R1+0x1ac], R13 ;  /* 0x0001ac0d01007387 */ /* 0x0003e80000100800 */
[----:B------:R-:W2:Y:S04]  /*40710*/  LDL.LU R35, [R1+0xaa4] ;  /* 0x000aa40001237983 */ /* 0x000ea80000300800 */
[----:B------:R-:W2:Y:S01]  /*40720*/  LDL.LU R34, [R1+0xa40] ;  /* 0x000a400001227983 */ /* 0x000ea20000300800 */
[----:B------:R-:W-:-:S02]  /*40730*/  LOP3.LUT R56, R240, 0xffff, RZ, 0xc0, !PT ;  /* 0x0000fffff0387812 */ /* 0x000fc400078ec0ff */
[----:B------:R-:W-:Y:S02]  /*40740*/  LOP3.LUT R49, R242, 0xffff, RZ, 0xc0, !PT ;  /* 0x0000fffff2317812 */ /* 0x000fe400078ec0ff */
[--C-:B0-----:R-:W-:Y:S02]  /*40750*/  PRMT R6, R56, 0x3340, R0.reuse ;  /* 0x0000334038067816 */ /* 0x101fe40000000000 */
[----:B------:R-:W-:Y:S02]  /*40760*/  LOP3.LUT R51, R171, 0xffff, RZ, 0xc0, !PT ;  /* 0x0000ffffab337812 */ /* 0x000fe400078ec0ff */
[--C-:B------:R-:W-:Y:S02]  /*40770*/  PRMT R7, R49, 0x3340, R0.reuse ;  /* 0x0000334031077816 */ /* 0x100fe40000000000 */
[----:B------:R-:W-:Y:S02]  /*40780*/  PRMT R8, R51, 0x3340, R0 ;  /* 0x0000334033087816 */ /* 0x000fe40000000000 */
[----:B---3--:R-:W-:-:S02]  /*40790*/  LOP3.LUT R46, R33, 0xffff, RZ, 0xc0, !PT ;  /* 0x0000ffff212e7812 */ /* 0x008fc400078ec0ff */
[----:B------:R-:W3:Y:S01]  /*407a0*/  LDL.LU R33, [R1+0x8b4] ;  /* 0x0008b40001217983 */ /* 0x000ee20000300800 */
[----:B----4-:R-:W-:-:S05]  /*407b0*/  LOP3.LUT R4, R32, 0xffff, RZ, 0xc0, !PT ;  /* 0x0000ffff20047812 */ /* 0x010fca00078ec0ff */
[----:B------:R0:W-:Y:S04]  /*407c0*/  STL [R1+0x1c8], R4 ;  /* 0x0001c80401007387 */ /* 0x0001e80000100800 */
[----:B------:R-:W4:Y:S01]  /*407d0*/  LDL.LU R32, [R1+0x8b0] ;  /* 0x0008b00001207983 */ /* 0x000f220000300800 */
[----:B--2---:R-:W-:-:S03]  /*407e0*/  LOP3.LUT R55, R30, 0xffff, RZ, 0xc0, !PT ;  /* 0x0000ffff1e377812 */ /* 0x004fc600078ec0ff */
[----:B------:R-:W2:Y:S04]  /*407f0*/  LDL.LU R30, [R1+0x684] ;  /* 0x00068400011e7983 */ /* 0x000ea80000300800 */
[----:B------:R-:W2:Y:S01]  /*40800*/  LDL.LU R240, [R1+0x2140] ;  /* 0x0021400001f07983 */ /* 0x000ea20000300800 */
[----:B------:R-:W-:-:S03]  /*40810*/  LOP3.LUT R47, R39, 0xffff, RZ, 0xc0, !PT ;  /* 0x0000ffff272f7812 */ /* 0x000fc600078ec0ff */
[----:B------:R-:W2:Y:S01]  /*40820*/  LDL.LU R242, [R1+0x213c] ;  /* 0x00213c0001f27983 */ /* 0x000ea20000300800 */
[----:B------:R-:W-:Y:S02]  /*40830*/  PRMT R11, R54, 0x3340, R55 ;  /* 0x00003340360b7816 */ /* 0x000fe40000000037 */
[----:B------:R-:W-:Y:S02]  /*40840*/  LOP3.LUT R48, R38, 0xffff, RZ, 0xc0, !PT ;  /* 0x0000ffff26307812 */ /* 0x000fe400078ec0ff */
[----:B------:R-:W-:Y:S02]  /*40850*/  LOP3.LUT R239, R239, 0xffff, RZ, 0xc0, !PT ;  /* 0x0000ffffefef7812 */ /* 0x000fe400078ec0ff */
[----:B------:R-:W-:Y:S02]  /*40860*/  PRMT R15, R2, 0x3340, R4 ;  /* 0x00003340020f7816 */ /* 0x000fe40000000004 */
[----:B-1----:R-:W-:Y:S02]  /*40870*/  PRMT R13, R13, 0x3340, R47 ;  /* 0x000033400d0d7816 */ /* 0x002fe4000000002f */
[----:B0-----:R-:W-:-:S02]  /*40880*/  PRMT R4, R11, 0x5410, R6 ;  /* 0x000054100b047816 */ /* 0x001fc40000000006 */
[----:B------:R-:W-:Y:S02]  /*40890*/  PRMT R14, R46, 0x3340, R48 ;  /* 0x000033402e0e7816 */ /* 0x000fe40000000030 */
[----:B------:R-:W-:Y:S01]  /*408a0*/  PRMT R9, R239, 0x3340, R0 ;  /* 0x00003340ef097816 */ /* 0x000fe20000000000 */
[----:B------:R0:W-:Y:S01]  /*408b0*/  STL [R1+0x810], R4 ;  /* 0x0008100401007387 */ /* 0x0001e20000100800 */
[----:B------:R-:W-:Y:S02]  /*408c0*/  PRMT R6, R13, 0x5410, R7 ;  /* 0x000054100d067816 */ /* 0x000fe40000000007 */
[----:B------:R-:W-:-:S03]  /*408d0*/  PRMT R2, R14, 0x5410, R8 ;  /* 0x000054100e027816 */ /* 0x000fc60000000008 */
[----:B------:R-:W-:Y:S01]  /*408e0*/  STL [R1+0x80c], R6 ;  /* 0x00080c0601007387 */ /* 0x000fe20000100800 */
[----:B0-----:R-:W-:-:S03]  /*408f0*/  PRMT R4, R15, 0x5410, R9 ;  /* 0x000054100f047816 */ /* 0x001fc60000000009 */
[----:B------:R0:W-:Y:S04]  /*40900*/  STL [R1+0x808], R2 ;  /* 0x0008080201007387 */ /* 0x0001e80000100800 */
[----:B------:R-:W-:Y:S01]  /*40910*/  STL [R1+0x804], R4 ;  /* 0x0008040401007387 */ /* 0x000fe20000100800 */
[----:B------:R-:W-:-:S03]  /*40920*/  LOP3.LUT R14, R37, 0xffff, RZ, 0xc0, !PT ;  /* 0x0000ffff250e7812 */ /* 0x000fc600078ec0ff */
[----:B------:R-:W2:Y:S01]  /*40930*/  LDL.LU R37, [R1+0xe0c] ;  /* 0x000e0c0001257983 */ /* 0x000ea20000300800 */
[----:B0-----:R-:W-:-:S03]  /*40940*/  LOP3.LUT R2, R31, 0xffff, RZ, 0xc0, !PT ;  /* 0x0000ffff1f027812 */ /* 0x001fc600078ec0ff */
[----:B------:R-:W2:Y:S04]  /*40950*/  LDL.LU R31, [R1+0xe08] ;  /* 0x000e0800011f7983 */ /* 0x000ea80000300800 */
[----:B------:R0:W-:Y:S04]  /*40960*/  STL [R1+0x1d8], R14 ;  /* 0x0001d80e01007387 */ /* 0x0001e80000100800 */
[----:B------:R-:W-:Y:S01]  /*40970*/  STL [R1+0x1d4], R2 ;  /* 0x0001d40201007387 */ /* 0x000fe20000100800 */
[----:B------:R-:W-:Y:S02]  /*40980*/  LOP3.LUT R13, R35, 0xffff, RZ, 0xc0, !PT ;  /* 0x0000ffff230d7812 */ /* 0x000fe400078ec0ff */
[----:B------:R-:W-:-:S03]  /*40990*/  LOP3.LUT R15, R34, 0xffff, RZ, 0xc0, !PT ;  /* 0x0000ffff220f7812 */ /* 0x000fc600078ec0ff */
[----:B------:R-:W-:Y:S04]  /*409a0*/  STL [R1+0x1bc], R13 ;  /* 0x0001bc0d01007387 */ /* 0x000fe80000100800 */
[----:B------:R1:W-:Y:S01]  /*409b0*/  STL [R1+0x1d0], R15 ;  /* 0x0001d00f01007387 */ /* 0x0003e20000100800 */
[----:B------:R-:W-:Y:S02]  /*409c0*/  LOP3.LUT R42, R36, 0xffff, RZ, 0xc0, !PT ;  /* 0x0000ffff242a7812 */ /* 0x000fe400078ec0ff */
[----:B------:R-:W-:Y:S02]  /*409d0*/  LOP3.LUT R41, R241, 0xffff, RZ, 0xc0, !PT ;  /* 0x0000fffff1297812 */ /* 0x000fe400078ec0ff */
[----:B------:R-:W-:Y:S02]  /*409e0*/  LOP3.LUT R38, R173, 0xffff, RZ, 0xc0, !PT ;  /* 0x0000ffffad267812 */ /* 0x000fe400078ec0ff */
[----:B------:R-:W-:-:S02]  /*409f0*/  PRMT R6, R41, 0x3340, R0 ;  /* 0x0000334029067816 */ /* 0x000fc40000000000 */
[----:B0-----:R-:W-:Y:S02]  /*40a00*/  PRMT R14, R14, 0x3340, R15 ;  /* 0x000033400e0e7816 */ /* 0x001fe4000000000f */
[----:B------:R-:W-:Y:S02]  /*40a10*/  PRMT R7, R38, 0x3340, R0 ;  /* 0x0000334026077816 */ /* 0x000fe40000000000 */
[----:B---3--:R-:W-:Y:S02]  /*40a20*/  LOP3.LUT R4, R33, 0xffff, RZ, 0xc0, !PT ;  /* 0x0000ffff21047812 */ /* 0x008fe400078ec0ff */
[----:B------:R-:W3:Y:S04]  /*40a30*/  LDL.LU R33, [R1+0xc6c] ;  /* 0x000c6c0001217983 */ /* 0x000ee80000300800 */
[----:B------:R0:W-:Y:S04]  /*40a40*/  STL [R1+0x1c0], R4 ;  /* 0x0001c00401007387 */ /* 0x0001e80000100800 */
[----:B------:R-:W3:Y:S01]  /*40a50*/  LDL.LU R34, [R1+0xab4] ;  /* 0x000ab40001227983 */ /* 0x000ee20000300800 */
[----:B-1----:R-:W-:-:S02]  /*40a60*/  PRMT R15, R2, 0x3340, R4 ;  /* 0x00003340020f7816 */ /* 0x002fc40000000004 */
[----:B----4-:R-:W-:Y:S02]  /*40a70*/  LOP3.LUT R43, R32, 0xffff, RZ, 0xc0, !PT ;  /* 0x0000ffff202b7812 */ /* 0x010fe400078ec0ff */
[----:B------:R-:W4:Y:S01]  /*40a80*/  LDL.LU R32, [R1+0xa50] ;  /* 0x000a500001207983 */ /* 0x000f220000300800 */
[----:B--2---:R-:W-:-:S03]  /*40a90*/  LOP3.LUT R40, R30, 0xffff, RZ, 0xc0, !PT ;  /* 0x0000ffff1e287812 */ /* 0x004fc600078ec0ff */
[----:B------:R-:W2:Y:S01]  /*40aa0*/  LDL.LU R30, [R1+0xa4c] ;  /* 0x000a4c00011e7983 */ /* 0x000ea20000300800 */
[----:B------:R-:W-:-:S03]  /*40ab0*/  PRMT R11, R42, 0x3340, R43 ;  /* 0x000033402a0b7816 */ /* 0x000fc6000000002b */
[----:B------:R-:W2:Y:S01]  /*40ac0*/  LDL.LU R241, [R1+0x2138] ;  /* 0x0021380001f17983 */ /* 0x000ea20000300800 */
[----:B------:R-:W-:-:S03]  /*40ad0*/  LOP3.LUT R39, R242, 0xffff, RZ, 0xc0, !PT ;  /* 0x0000fffff2277812 */ /* 0x000fc600078ec0ff */
[----:B------:R-:W2:Y:S01]  /*40ae0*/  LDL.LU R242, [R1+0x2134] ;  /* 0x0021340001f27983 */ /* 0x000ea20000300800 */
[----:B------:R-:W-:-:S03]  /*40af0*/  LOP3.LUT R240, R240, 0xffff, RZ, 0xc0, !PT ;  /* 0x0000fffff0f07812 */ /* 0x000fc600078ec0ff */
[----:B------:R-:W2:Y:S04]  /*40b00*/  LDL.LU R35, [R1+0x690] ;  /* 0x0006900001237983 */ /* 0x000ea80000300800 */
[----:B------:R-:W2:Y:S01]  /*40b10*/  LDL.LU R36, [R1+0x68c] ;  /* 0x00068c0001247983 */ /* 0x000ea20000300800 */
[----:B------:R-:W-:-:S03]  /*40b20*/  PRMT R13, R13, 0x3340, R40 ;  /* 0x000033400d0d7816 */ /* 0x000fc60000000028 */
[----:B------:R-:W2:Y:S01]  /*40b30*/  LDL.LU R50, [R1+0x428] ;  /* 0x0004280001327983 */ /* 0x000ea20000300800 */
[----:B0-----:R-:W-:Y:S02]  /*40b40*/  PRMT R4, R11, 0x5410, R6 ;  /* 0x000054100b047816 */ /* 0x001fe40000000006 */
[--C-:B------:R-:W-:Y:S02]  /*40b50*/  PRMT R8, R39, 0x3340, R0.reuse ;  /* 0x0000334027087816 */ /* 0x100fe40000000000 */
[----:B------:R-:W-:Y:S01]  /*40b60*/  PRMT R9, R240, 0x3340, R0 ;  /* 0x00003340f0097816 */ /* 0x000fe20000000000 */
[----:B------:R0:W-:Y:S01]  /*40b70*/  STL [R1+0x800], R4 ;  /* 0x0008000401007387 */ /* 0x0001e20000100800 */
[----:B------:R-:W-:Y:S02]  /*40b80*/  PRMT R6, R13, 0x5410, R7 ;  /* 0x000054100d067816 */ /* 0x000fe40000000007 */
[----:B------:R-:W-:-:S03]  /*40b90*/  PRMT R2, R14, 0x5410, R8 ;  /* 0x000054100e027816 */ /* 0x000fc60000000008 */
[----:B------:R-:W-:Y:S01]  /*40ba0*/  STL [R1+0x684], R6 ;  /* 0x0006840601007387 */ /* 0x000fe20000100800 */
[----:B0-----:R-:W-:-:S03]  /*40bb0*/  PRMT R4, R15, 0x5410, R9 ;  /* 0x000054100f047816 */ /* 0x001fc60000000009 */
[----:B------:R0:W-:Y:S04]  /*40bc0*/  STL [R1+0x668], R2 ;  /* 0x0006680201007387 */ /* 0x0001e80000100800 */
[----:B------:R2:W-:Y:S01]  /*40bd0*/  STL [R1+0x674], R4 ;  /* 0x0006740401007387 */ /* 0x0005e20000100800 */
[----:B------:R-:W-:-:S03]  /*40be0*/  LOP3.LUT R14, R37, 0xffff, RZ, 0xc0, !PT ;  /* 0x0000ffff250e7812 */ /* 0x000fc600078ec0ff */
[----:B------:R-:W2:Y:S04]  /*40bf0*/  LDL.LU R52, [R1+0xe14] ;  /* 0x000e140001347983 */ /* 0x000ea80000300800 */
[----:B------:R-:W2:Y:S01]  /*40c00*/  LDL.LU R45, [R1+0xe10] ;  /* 0x000e1000012d7983 */ /* 0x000ea20000300800 */
[----:B0-----:R-:W-:-:S03]  /*40c10*/  LOP3.LUT R2, R31, 0xffff, RZ, 0xc0, !PT ;  /* 0x0000ffff1f027812 */ /* 0x001fc600078ec0ff */
[----:B------:R-:W-:Y:S04]  /*40c20*/  STL [R1+0x1f0], R14 ;  /* 0x0001f00e01007387 */ /* 0x000fe80000100800 */
[----:B------:R-:W2:Y:S04]  /*40c30*/  LDL.LU R31, [R1+0xc7c] ;  /* 0x000c7c00011f7983 */ /* 0x000ea80000300800 */
[----:B------:R-:W-:Y:S04]  /*40c40*/  STL [R1+0x1ec], R2 ;  /* 0x0001ec0201007387 */ /* 0x000fe80000100800 */
[----:B------:R-:W2:Y:S04]  /*40c50*/  LDL.LU R44, [R1+0xc78] ;  /* 0x000c7800012c7983 */ /* 0x000ea80000300800 */
[----:B------:R-:W2:Y:S04]  /*40c60*/  LDL.LU R125, [R1+0xa60] ;  /* 0x000a6000017d7983 */ /* 0x000ea80000300800 */
[----:B------:R-:W2:Y:S01]  /*40c70*/  LDL.LU R53, [R1+0xa5c] ;  /* 0x000a5c0001357983 */ /* 0x000ea20000300800 */
[----:B------:R-:W-:-:S02]  /*40c80*/  LOP3.LUT R7, R174, 0xffff, RZ, 0xc0, !PT ;  /* 0x0000ffffae077812 */ /* 0x000fc400078ec0ff */
[----:B------:R-:W-:-:S04]  /*40c90*/  LOP3.LUT R37, R175, 0xffff, RZ, 0xc0, !PT ;  /* 0x0000ffffaf257812 */ /* 0x000fc800078ec0ff */
[----:B------:R-:W-:Y:S02]  /*40ca0*/  PRMT R6, R37, 0x3340, R0 ;  /* 0x0000334025067816 */ /* 0x000fe40000000000 */
[----:B---3--:R-:W-:Y:S02]  /*40cb0*/  LOP3.LUT R33, R33, 0xffff, RZ, 0xc0, !PT ;  /* 0x0000ffff21217812 */ /* 0x008fe400078ec0ff */
[----:B------:R-:W-:Y:S02]  /*40cc0*/  LOP3.LUT R34, R34, 0xffff, RZ, 0xc0, !PT ;  /* 0x0000ffff22227812 */ /* 0x000fe400078ec0ff */
[----:B----4-:R-:W-:-:S05]  /*40cd0*/  LOP3.LUT R15, R32, 0xffff, RZ, 0xc0, !PT ;  /* 0x0000ffff200f7812 */ /* 0x010fca00078ec0ff */
[----:B------:R-:W-:Y:S01]  /*40ce0*/  STL [R1+0x1e4], R15 ;  /* 0x0001e40f01007387 */ /* 0x000fe20000100800 */
[----:B--2---:R-:W-:-:S03]  /*40cf0*/  LOP3.LUT R4, R30, 0xffff, RZ, 0xc0, !PT ;  /* 0x0000ffff1e047812 */ /* 0x004fc600078ec0ff */
[----:B------:R-:W2:Y:S04]  /*40d00*/  LDL.LU R32, [R1+0x698] ;  /* 0x0006980001207983 */ /* 0x000ea80000300800 */
[----:B------:R-:W-:Y:S04]  /*40d10*/  STL [R1+0x1e0], R4 ;  /* 0x0001e00401007387 */ /* 0x000fe80000100800 */
[----:B------:R-:W3:Y:S01]  /*40d20*/  LDL.LU R30, [R1+0x694] ;  /* 0x00069400011e7983 */ /* 0x000ee20000300800 */
[----:B------:R-:W-:-:S03]  /*40d30*/  LOP3.LUT R35, R35, 0xffff, RZ, 0xc0, !PT ;  /* 0x0000ffff23237812 */ /* 0x000fc600078ec0ff */
[----:B------:R0:W-:Y:S01]  /*40d40*/  STL [R1+0x2cc], R7 ;  /* 0x0002cc0701007387 */ /* 0x0001e20000100800 */
[----:B------:R-:W-:Y:S02]  /*40d50*/  LOP3.LUT R36, R36, 0xffff, RZ, 0xc0, !PT ;  /* 0x0000ffff24247812 */ /* 0x000fe400078ec0ff */
[----:B------:R-:W-:Y:S02]  /*40d60*/  LOP3.LUT R8, R50, 0xffff, RZ, 0xc0, !PT ;  /* 0x0000ffff32087812 */ /* 0x000fe400078ec0ff */
[----:B------:R-:W-:Y:S02]  /*40d70*/  PRMT R11, R33, 0x3340, R35 ;  /* 0x00003340210b7816 */ /* 0x000fe40000000023 */
[----:B0-----:R-:W-:Y:S01]  /*40d80*/  PRMT R7, R7, 0x3340, R0 ;  /* 0x0000334007077816 */ /* 0x001fe20000000000 */
[----:B------:R0:W-:Y:S01]  /*40d90*/  STL [R1+0x1dc], R8 ;  /* 0x0001dc0801007387 */ /* 0x0001e20000100800 */
[----:B------:R-:W-:Y:S02]  /*40da0*/  PRMT R13, R34, 0x3340, R36 ;  /* 0x00003340220d7816 */ /* 0x000fe40000000024 */
[----:B------:R-:W-:Y:S01]  /*40db0*/  LOP3.LUT R241, R241, 0xffff, RZ, 0xc0, !PT ;  /* 0x0000fffff1f17812 */ /* 0x000fe200078ec0ff */
[----:B------:R-:W4:Y:S01]  /*40dc0*/  LDL.LU R50, [R1+0x430] ;  /* 0x0004300001327983 */ /* 0x000f220000300800 */
[----:B------:R-:W-:-:S02]  /*40dd0*/  PRMT R14, R14, 0x3340, R15 ;  /* 0x000033400e0e7816 */ /* 0x000fc4000000000f */
[----:B------:R-:W-:Y:S02]  /*40de0*/  PRMT R15, R2, 0x3340, R4 ;  /* 0x00003340020f7816 */ /* 0x000fe40000000004 */
[----:B0-----:R-:W-:Y:S02]  /*40df0*/  PRMT R8, R8, 0x3340, R0 ;  /* 0x0000334008087816 */ /* 0x001fe40000000000 */
[----:B------:R-:W-:Y:S02]  /*40e00*/  PRMT R2, R11, 0x5410, R6 ;  /* 0x000054100b027816 */ /* 0x000fe40000000006 */
[----:B------:R-:W-:Y:S02]  /*40e10*/  PRMT R6, R13, 0x5410, R7 ;  /* 0x000054100d067816 */ /* 0x000fe40000000007 */
[----:B------:R-:W-:Y:S02]  /*40e20*/  PRMT R9, R241, 0x3340, R0 ;  /* 0x00003340f1097816 */ /* 0x000fe40000000000 */
[----:B------:R-:W-:Y:S01]  /*40e30*/  PRMT R4, R14, 0x5410, R8 ;  /* 0x000054100e047816 */ /* 0x000fe20000000008 */
[----:B------:R0:W-:Y:S04]  /*40e40*/  STL [R1+0x664], R2 ;  /* 0x0006640201007387 */ /* 0x0001e80000100800 */
[----:B------:R-:W-:Y:S04]  /*40e50*/  STL [R1+0x660], R6 ;  /* 0x0006600601007387 */ /* 0x000fe80000100800 */
[----:B------:R1:W-:Y:S01]  /*40e60*/  STL [R1+0x65c], R4 ;  /* 0x00065c0401007387 */ /* 0x0003e20000100800 */
[----:B0-----:R-:W-:-:S02]  /*40e70*/  PRMT R2, R15, 0x5410, R9 ;  /* 0x000054100f027816 */ /* 0x001fc40000000009 */
[----:B------:R-:W-:-:S03]  /*40e80*/  LOP3.LUT R26, R52, 0xffff, RZ, 0xc0, !PT ;  /* 0x0000ffff341a7812 */ /* 0x000fc600078ec0ff */
[----:B------:R0:W-:Y:S01]  /*40e90*/  STL [R1+0x64c], R2 ;  /* 0x00064c0201007387 */ /* 0x0001e20000100800 */
[----:B-1----:R-:W-:-:S03]  /*40ea0*/  LOP3.LUT R4, R45, 0xffff, RZ, 0xc0, !PT ;  /* 0x0000ffff2d047812 */ /* 0x002fc600078ec0ff */
[----:B------:R-:W4:Y:S01]  /*40eb0*/  LDL.LU R52, [R1+0xe1c] ;  /* 0x000e1c0001347983 */ /* 0x000f220000300800 */
[----:B------:R-:W-:-:S03]  /*40ec0*/  LOP3.LUT R27, R44, 0xffff, RZ, 0xc0, !PT ;  /* 0x0000ffff2c1b7812 */ /* 0x000fc600078ec0ff */
[----:B------:R-:W-:Y:S04]  /*40ed0*/  STL [R1+0x1f8], R4 ;  /* 0x0001f80401007387 */ /* 0x000fe80000100800 */
[----:B------:R-:W4:Y:S04]  /*40ee0*/  LDL.LU R45, [R1+0xe18] ;  /* 0x000e1800012d7983 */ /* 0x000f280000300800 */
[----:B------:R-:W4:Y:S01]  /*40ef0*/  LDL.LU R44, [R1+0xc8c] ;  /* 0x000c8c00012c7983 */ /* 0x000f220000300800 */
[----:B------:R-:W-:-:S03]  /*40f00*/  LOP3.LUT R15, R53, 0xffff, RZ, 0xc0, !PT ;  /* 0x0000ffff350f7812 */ /* 0x000fc600078ec0ff */
[----:B------:R-:W4:Y:S01]  /*40f10*/  LDL.LU R131, [R1+0xc88] ;  /* 0x000c880001837983 */ /* 0x000f220000300800 */
[----:B------:R-:W-:-:S03]  /*40f20*/  LOP3.LUT R28, R125, 0xffff, RZ, 0xc0, !PT ;  /* 0x0000ffff7d1c7812 */ /* 0x000fc600078ec0ff */
[----:B------:R1:W-:Y:S04]  /*40f30*/  STL [R1+0x1f4], R15 ;  /* 0x0001f40f01007387 */ /* 0x0003e80000100800 */
[----:B------:R-:W4:Y:S04]  /*40f40*/  LDL.LU R130, [R1+0xa70] ;  /* 0x000a700001827983 */ /* 0x000f280000300800 */
[----:B------:R-:W4:Y:S04]  /*40f50*/  LDL.LU R126, [R1+0xa6c] ;  /* 0x000a6c00017e7983 */ /* 0x000f280000300800 */
[----:B------:R-:W4:Y:S04]  /*40f60*/  LDL.LU R125, [R1+0x87c] ;  /* 0x00087c00017d7983 */ /* 0x000f280000300800 */
[----:B------:R-:W4:Y:S01]  /*40f70*/  LDL.LU R53, [R1+0x878] ;  /* 0x0008780001357983 */ /* 0x000f220000300800 */
[----:B------:R-:W-:-:S02]  /*40f80*/  LOP3.LUT R31, R31, 0xffff, RZ, 0xc0, !PT ;  /* 0x0000ffff1f1f7812 */ /* 0x000fc400078ec0ff */
[----:B0-----:R-:W-:Y:S02]  /*40f90*/  LOP3.LUT R2, R176, 0xffff, RZ, 0xc0, !PT ;  /* 0x0000ffffb0027812 */ /* 0x001fe400078ec0ff */
[----:B------:R-:W-:Y:S02]  /*40fa0*/  LOP3.LUT R242, R242, 0xffff, RZ, 0xc0, !PT ;  /* 0x0000fffff2f27812 */ /* 0x000fe400078ec0ff */
[----:B------:R-:W-:Y:S02]  /*40fb0*/  PRMT R7, R2, 0x3340, R0 ;  /* 0x0000334002077816 */ /* 0x000fe40000000000 */
[----:B------:R-:W-:Y:S02]  /*40fc0*/  PRMT R14, R26, 0x3340, R28 ;  /* 0x000033401a0e7816 */ /* 0x000fe4000000001c */
[----:B------:R-:W-:Y:S02]  /*40fd0*/  PRMT R9, R242, 0x3340, R0 ;  /* 0x00003340f2097816 */ /* 0x000fe40000000000 */
[----:B-1----:R-:W-:-:S02]  /*40fe0*/  PRMT R15, R4, 0x3340, R15 ;  /* 0x00003340040f7816 */ /* 0x002fc4000000000f */
[----:B--2---:R-:W-:Y:S02]  /*40ff0*/  LOP3.LUT R32, R32, 0xffff, RZ, 0xc0, !PT ;  /* 0x0000ffff20207812 */ /* 0x004fe400078ec0ff */
[----:B---3--:R-:W-:Y:S02]  /*41000*/  LOP3.LUT R29, R30, 0xffff, RZ, 0xc0, !PT ;  /* 0x0000ffff1e1d7812 */ /* 0x008fe400078ec0ff */
[----:B------:R-:W-:Y:S02]  /*41010*/  LOP3.LUT R30, R177, 0xffff, RZ, 0xc0, !PT ;  /* 0x0000ffffb11e7812 */ /* 0x000fe400078ec0ff */
[----:B------:R-:W-:Y:S02]  /*41020*/  PRMT R11, R31, 0x3340, R32 ;  /* 0x000033401f0b7816 */ /* 0x000fe40000000020 */
[----:B------:R-:W-:Y:S02]  /*41030*/  PRMT R6, R30, 0x3340, R0 ;  /* 0x000033401e067816 */ /* 0x000fe40000000000 */
[----:B------:R-:W-:-:S02]  /*41040*/  PRMT R13, R27, 0x3340, R29 ;  /* 0x000033401b0d7816 */ /* 0x000fc4000000001d */
[----:B----4-:R-:W-:Y:S02]  /*41050*/  LOP3.LUT R22, R50, 0xffff, RZ, 0xc0, !PT ;  /* 0x0000ffff32167812 */ /* 0x010fe400078ec0ff */
[----:B------:R-:W2:Y:S04]  /*41060*/  LDL.LU R50, [R1+0x438] ;  /* 0x0004380001327983 */ /* 0x000ea80000300800 */
[----:B------:R-:W3:Y:S01]  /*41070*/  LDL.LU R143, [R1+0x434] ;  /* 0x00043400018f7983 */ /* 0x000ee20000300800 */
[----:B------:R-:W-:-:S03]  /*41080*/  PRMT R8, R22, 0x3340, R0 ;  /* 0x0000334016087816 */ /* 0x000fc60000000000 */
[----:B------:R0:W-:Y:S01]  /*41090*/  STL [R1+0x2128], R2 ;  /* 0x0021280201007387 */ /* 0x0001e20000100800 */
[----:B------:R-:W-:Y:S02]  /*410a0*/  PRMT R4, R14, 0x5410, R8 ;  /* 0x000054100e047816 */ /* 0x000fe40000000008 */
[----:B0-----:R-:W-:Y:S02]  /*410b0*/  PRMT R2, R11, 0x5410, R6 ;  /* 0x000054100b027816 */ /* 0x001fe40000000006 */
[----:B------:R-:W-:-:S03]  /*410c0*/  PRMT R6, R13, 0x5410, R7 ;  /* 0x000054100d067816 */ /* 0x000fc60000000007 */
[----:B------:R0:W-:Y:S04]  /*410d0*/  STL [R1+0x648], R2 ;  /* 0x0006480201007387 */ /* 0x0001e80000100800 */
[----:B------:R-:W-:Y:S01]  /*410e0*/  STL [R1+0x640], R6 ;  /* 0x0006400601007387 */ /* 0x000fe20000100800 */
[----:B0-----:R-:W-:-:S03]  /*410f0*/  PRMT R2, R15, 0x5410, R9 ;  /* 0x000054100f027816 */ /* 0x001fc60000000009 */
[----:B------:R-:W-:Y:S01]  /*41100*/  STL [R1+0x638], R4 ;  /* 0x0006380401007387 */ /* 0x000fe20000100800 */
[----:B------:R-:W-:-:S03]  /*41110*/  LOP3.LUT R14, R52, 0xffff, RZ, 0xc0, !PT ;  /* 0x0000ffff340e7812 */ /* 0x000fc600078ec0ff */
[----:B------:R0:W-:Y:S01]  /*41120*/  STL [R1+0x634], R2 ;  /* 0x0006340201007387 */ /* 0x0001e20000100800 */
[----:B------:R-:W-:-:S03]  /*41130*/  LOP3.LUT R15, R45, 0xffff, RZ, 0xc0, !PT ;  /* 0x0000ffff2d0f7812 */ /* 0x000fc600078ec0ff */
[----:B------:R-:W4:Y:S01]  /*41140*/  LDL.LU R52, [R1+0xe24] ;  /* 0x000e240001347983 */ /* 0x000f220000300800 */
[----:B0-----:R-:W-:-:S03]  /*41150*/  LOP3.LUT R2, R44, 0xffff, RZ, 0xc0, !PT ;  /* 0x0000ffff2c027812 */ /* 0x001fc600078ec0ff */
[----:B------:R-:W4:Y:S04]  /*41160*/  LDL.LU R44, [R1+0xe20] ;  /* 0x000e2000012c7983 */ /* 0x000f280000300800 */
[----:B------:R-:W4:Y:S01]  /*41170*/  LDL.LU R45, [R1+0xc9c] ;  /* 0x000c9c00012d7983 */ /* 0x000f220000300800 */
[----:B------:R-:W-:-:S03]  /*41180*/  LOP3.LUT R23, R131, 0xffff, RZ, 0xc0, !PT ;  /* 0x0000ffff83177812 */ /* 0x000fc600078ec0ff */
[----:B------:R0:W-:Y:S01]  /*41190*/  STL [R1+0x22c], R2 ;  /* 0x00022c0201007387 */ /* 0x0001e20000100800 */
[----:B------:R-:W-:-:S03]  /*411a0*/  LOP3.LUT R16, R130, 0xffff, RZ, 0xc0, !PT ;  /* 0x0000ffff82107812 */ /* 0x000fc600078ec0ff */
[----:B------:R-:W4:Y:S01]  /*411b0*/  LDL.LU R150, [R1+0xc98] ;  /* 0x000c980001967983 */ /* 0x000f220000300800 */
[----:B------:R-:W-:-:S03]  /*411c0*/  LOP3.LUT R4, R125, 0xffff, RZ, 0xc0, !PT ;  /* 0x0000ffff7d047812 */ /* 0x000fc600078ec0ff */
[----:B------:R-:W4:Y:S01]  /*411d0*/  LDL.LU R131, [R1+0xa80] ;  /* 0x000a800001837983 */ /* 0x000f220000300800 */
[----:B------:R-:W-:-:S03]  /*411e0*/  LOP3.LUT R17, R126, 0xffff, RZ, 0xc0, !PT ;  /* 0x0000ffff7e117812 */ /* 0x000fc600078ec0ff */
[----:B------:R-:W-:Y:S04]  /*411f0*/  STL [R1+0x21c], R4 ;  /* 0x00021c0401007387 */ /* 0x000fe80000100800 */
[----:B------:R-:W4:Y:S04]  /*41200*/  LDL.LU R130, [R1+0xa7c] ;  /* 0x000a7c0001827983 */ /* 0x000f280000300800 */
[----:B------:R-:W4:Y:S04]  /*41210*/  LDL.LU R126, [R1+0x88c] ;  /* 0x00088c00017e7983 */ /* 0x000f280000300800 */
[----:B------:R-:W4:Y:S01]  /*41220*/  LDL.LU R125, [R1+0x888] ;  /* 0x00088800017d7983 */ /* 0x000f220000300800 */
[----:B------:R-:W-:-:S03]  /*41230*/  LOP3.LUT R24, R53, 0xffff, RZ, 0xc0, !PT ;  /* 0x0000ffff35187812 */ /* 0x000fc600078ec0ff */
[----:B------:R-:W4:Y:S01]  /*41240*/  LDL.LU R53, [R1+0x440] ;  /* 0x0004400001357983 */ /* 0x000f220000300800 */
[----:B------:R-:W-:Y:S02]  /*41250*/  LOP3.LUT R25, R178, 0xffff, RZ, 0xc0, !PT ;  /* 0x0000ffffb2197812 */ /* 0x000fe400078ec0ff */
[----:B------:R-:W-:Y:S02]  /*41260*/  LOP3.LUT R9, R209, 0xffff, RZ, 0xc0, !PT ;  /* 0x0000ffffd1097812 */ /* 0x000fe400078ec0ff */
[----:B------:R-:W-:Y:S02]  /*41270*/  PRMT R6, R25, 0x3340, R0 ;  /* 0x0000334019067816 */ /* 0x000fe40000000000 */
[----:B------:R-:W-:Y:S02]  /*41280*/  PRMT R11, R23, 0x3340, R24 ;  /* 0x00003340170b7816 */ /* 0x000fe40000000018 */
[----:B------:R-:W-:Y:S02]  /*41290*/  PRMT R21, R2, 0x3340, R4 ;  /* 0x0000334002157816 */ /* 0x000fe40000000004 */
[----:B------:R-:W-:-:S02]  /*412a0*/  PRMT R13, R14, 0x3340, R16 ;  /* 0x000033400e0d7816 */ /* 0x000fc40000000010 */
[----:B0-----:R-:W-:Y:S02]  /*412b0*/  PRMT R2, R11, 0x5410, R6 ;  /* 0x000054100b027816 */ /* 0x001fe40000000006 */
[----:B------:R-:W-:Y:S02]  /*412c0*/  PRMT R19, R15, 0x3340, R17 ;  /* 0x000033400f137816 */ /* 0x000fe40000000011 */
[----:B--2---:R-:W-:Y:S02]  /*412d0*/  LOP3.LUT R7, R50, 0xffff, RZ, 0xc0, !PT ;  /* 0x0000ffff32077812 */ /* 0x004fe400078ec0ff */
[----:B------:R-:W2:Y:S01]  /*412e0*/  LDL.LU R50, [R1+0x43c] ;  /* 0x00043c0001327983 */ /* 0x000ea20000300800 */
[----:B---3--:R-:W-:-:S03]  /*412f0*/  LOP3.LUT R8, R143, 0xffff, RZ, 0xc0, !PT ;  /* 0x0000ffff8f087812 */ /* 0x008fc600078ec0ff */
[----:B------:R0:W-:Y:S04]  /*41300*/  STL [R1+0x20c], R7 ;  /* 0x00020c0701007387 */ /* 0x0001e80000100800 */
[----:B------:R1:W-:Y:S04]  /*41310*/  STL [R1+0x208], R8 ;  /* 0x0002080801007387 */ /* 0x0003e80000100800 */
[----:B------:R3:W-:Y:S01]  /*41320*/  STL [R1+0x218], R9 ;  /* 0x0002180901007387 */ /* 0x0007e20000100800 */
[--C-:B0-----:R-:W-:Y:S02]  /*41330*/  PRMT R7, R7, 0x3340, R0.reuse ;  /* 0x0000334007077816 */ /* 0x101fe40000000000 */
[----:B-1----:R-:W-:Y:S01]  /*41340*/  PRMT R8, R8, 0x3340, R0 ;  /* 0x0000334008087816 */ /* 0x002fe20000000000 */
[----:B------:R0:W-:Y:S01]  /*41350*/  STL [R1+0x630], R2 ;  /* 0x0006300201007387 */ /* 0x0001e20000100800 */
[----:B------:R-:W-:-:S02]  /*41360*/  PRMT R6, R13, 0x5410, R7 ;  /* 0x000054100d067816 */ /* 0x000fc40000000007 */
[----:B---3--:R-:W-:Y:S02]  /*41370*/  PRMT R9, R9, 0x3340, R0 ;  /* 0x0000334009097816 */ /* 0x008fe40000000000 */
[----:B------:R-:W-:Y:S01]  /*41380*/  PRMT R4, R19, 0x5410, R8 ;  /* 0x0000541013047816 */ /* 0x000fe20000000008 */
[----:B------:R1:W-:Y:S01]  /*41390*/  STL [R1+0x628], R6 ;  /* 0x0006280601007387 */ /* 0x0003e20000100800 */
[----:B0-----:R-:W-:-:S03]  /*413a0*/  PRMT R2, R21, 0x5410, R9 ;  /* 0x0000541015027816 */ /* 0x001fc60000000009 */
[----:B------:R-:W-:Y:S04]  /*413b0*/  STL [R1+0x624], R4 ;  /* 0x0006240401007387 */ /* 0x000fe80000100800 */
[----:B------:R0:W-:Y:S04]  /*413c0*/  STL [R1+0x620], R2 ;  /* 0x0006200201007387 */ /* 0x0001e80000100800 */
[----:B------:R-:W3:Y:S04]  /*413d0*/  LDL.LU R151, [R1+0xe2c] ;  /* 0x000e2c0001977983 */ /* 0x000ee80000300800 */
[----:B------:R-:W3:Y:S01]  /*413e0*/  LDL.LU R144, [R1+0xe28] ;  /* 0x000e280001907983 */ /* 0x000ee20000300800 */
[----:B----4-:R-:W-:-:S02]  /*413f0*/  LOP3.LUT R44, R44, 0xffff, RZ, 0xc0, !PT ;  /* 0x0000ffff2c2c7812 */ /* 0x010fc400078ec0ff */
[----:B------:R-:W-:-:S03]  /*41400*/  LOP3.LUT R45, R45, 0xffff, RZ, 0xc0, !PT ;  /* 0x0000ffff2d2d7812 */ /* 0x000fc600078ec0ff */
[----:B------:R4:W-:Y:S01]  /*41410*/  STL [R1+0x210], R44 ;  /* 0x0002102c01007387 */ /* 0x0009e20000100800 */
[----:B-1----:R-:W-:-:S03]  /*41420*/  LOP3.LUT R6, R52, 0xffff, RZ, 0xc0, !PT ;  /* 0x0000ffff34067812 */ /* 0x002fc600078ec0ff */
[----:B------:R-:W3:Y:S04]  /*41430*/  LDL.LU R143, [R1+0xcac] ;  /* 0x000cac00018f7983 */ /* 0x000ee80000300800 */
[----:B------:R1:W-:Y:S04]  /*41440*/  STL [R1+0x54], R45 ;  /* 0x0000542d01007387 */ /* 0x0003e80000100800 */
[----:B------:R-:W3:Y:S01]  /*41450*/  LDL.LU R52, [R1+0xca8] ;  /* 0x000ca80001347983 */ /* 0x000ee20000300800 */
[----:B0-----:R-:W-:Y:S02]  /*41460*/  LOP3.LUT R2, R150, 0xffff, RZ, 0xc0, !PT ;  /* 0x0000ffff96027812 */ /* 0x001fe400078ec0ff */
[----:B------:R-:W-:-:S03]  /*41470*/  LOP3.LUT R7, R131, 0xffff, RZ, 0xc0, !PT ;  /* 0x0000ffff83077812 */ /* 0x000fc600078ec0ff */
[----:B------:R-:W-:Y:S01]  /*41480*/  STL [R1+0x240], R2 ;  /* 0x0002400201007387 */ /* 0x000fe20000100800 */
[----:B------:R-:W-:-:S03]  /*41490*/  LOP3.LUT R245, R130, 0xffff, RZ, 0xc0, !PT ;  /* 0x0000ffff82f57812 */ /* 0x000fc600078ec0ff */
[----:B------:R-:W3:Y:S01]  /*414a0*/  LDL.LU R150, [R1+0xa90] ;  /* 0x000a900001967983 */ /* 0x000ee20000300800 */
[----:B------:R-:W-:Y:S02]  /*414b0*/  LOP3.LUT R4, R125, 0xffff, RZ, 0xc0, !PT ;  /* 0x0000ffff7d047812 */ /* 0x000fe400078ec0ff */
[----:B------:R-:W-:-:S03]  /*414c0*/  LOP3.LUT R244, R126, 0xffff, RZ, 0xc0, !PT ;  /* 0x0000ffff7ef47812 */ /* 0x000fc600078ec0ff */
[----:B------:R-:W-:Y:S01]  /*414d0*/  STL [R1+0x238], R4 ;  /* 0x0002380401007387 */ /* 0x000fe20000100800 */
[----:B------:R-:W-:-:S03]  /*414e0*/  LOP3.LUT R8, R53, 0xffff, RZ, 0xc0, !PT ;  /* 0x0000ffff35087812 */ /* 0x000fc600078ec0ff */
[----:B------:R-:W3:Y:S04]  /*414f0*/  LDL.LU R131, [R1+0xa8c] ;  /* 0x000a8c0001837983 */ /* 0x000ee80000300800 */
[----:B------:R-:W3:Y:S04]  /*41500*/  LDL.LU R130, [R1+0x89c] ;  /* 0x00089c0001827983 */ /* 0x000ee80000300800 */
[----:B------:R-:W3:Y:S04]  /*41510*/  LDL.LU R126, [R1+0x898] ;  /* 0x00089800017e7983 */ /* 0x000ee80000300800 */
[----:B------:R-:W3:Y:S04]  /*41520*/  LDL.LU R125, [R1+0x448] ;  /* 0x00044800017d7983 */ /* 0x000ee80000300800 */
[----:B------:R-:W3:Y:S01]  /*41530*/  LDL.LU R53, [R1+0x444] ;  /* 0x0004440001357983 */ /* 0x000ee20000300800 */
[----:B------:R-:W-:-:S02]  /*41540*/  LOP3.LUT R19, R212, 0xffff, RZ, 0xc0, !PT ;  /* 0x0000ffffd4137812 */ /* 0x000fc400078ec0ff */
[--C-:B------:R-:W-:Y:S02]  /*41550*/  PRMT R9, R8, 0x3340, R0.reuse ;  /* 0x0000334008097816 */ /* 0x100fe40000000000 */
[----:B------:R-:W-:Y:S02]  /*41560*/  PRMT R21, R6, 0x3340, R7 ;  /* 0x0000334006157816 */ /* 0x000fe40000000007 */
[----:B------:R-:W-:Y:S01]  /*41570*/  LOP3.LUT R230, R230, 0xffff, RZ, 0xc0, !PT ;  /* 0x0000ffffe6e67812 */ /* 0x000fe200078ec0ff */
[----:B------:R0:W-:Y:S01]  /*41580*/  STL [R1+0x2c4], R19 ;  /* 0x0002c41301007387 */ /* 0x0001e20000100800 */
[----:B----4-:R-:W-:Y:S02]  /*41590*/  PRMT R44, R44, 0x3340, R245 ;  /* 0x000033402c2c7816 */ /* 0x010fe400000000f5 */
[----:B------:R-:W-:Y:S02]  /*415a0*/  PRMT R13, R230, 0x3340, R0 ;  /* 0x00003340e60d7816 */ /* 0x000fe40000000000 */
[----:B-1----:R-:W-:-:S02]  /*415b0*/  PRMT R45, R45, 0x3340, R244 ;  /* 0x000033402d2d7816 */ /* 0x002fc400000000f4 */
[----:B0-----:R-:W-:Y:S02]  /*415c0*/  PRMT R19, R19, 0x3340, R0 ;  /* 0x0000334013137816 */ /* 0x001fe40000000000 */
[----:B--2---:R-:W-:Y:S02]  /*415d0*/  LOP3.LUT R231, R50, 0xffff, RZ, 0xc0, !PT ;  /* 0x0000ffff32e77812 */ /* 0x004fe400078ec0ff */
[----:B------:R-:W-:Y:S02]  /*415e0*/  PRMT R50, R2, 0x3340, R4 ;  /* 0x0000334002327816 */ /* 0x000fe40000000004 */
[----:B------:R-:W-:Y:S02]  /*415f0*/  PRMT R11, R231, 0x3340, R0 ;  /* 0x00003340e70b7816 */ /* 0x000fe40000000000 */
[----:B------:R-:W-:Y:S02]  /*41600*/  PRMT R2, R21, 0x5410, R9 ;  /* 0x0000541015027816 */ /* 0x000fe40000000009 */
[----:B------:R-:W-:-:S02]  /*41610*/  PRMT R9, R44, 0x5410, R11 ;  /* 0x000054102c097816 */ /* 0x000fc4000000000b */
[----:B------:R-:W-:Y:S01]  /*41620*/  PRMT R4, R45, 0x5410, R13 ;  /* 0x000054102d047816 */ /* 0x000fe2000000000d */
[----:B------:R0:W-:Y:S04]  /*41630*/  STL [R1+0x61c], R2 ;  /* 0x00061c0201007387 */ /* 0x0001e80000100800 */
[----:B------:R-:W-:Y:S01]  /*41640*/  STL [R1+0x618], R9 ;  /* 0x0006180901007387 */ /* 0x000fe20000100800 */
[----:B0-----:R-:W-:-:S03]  /*41650*/  PRMT R2, R50, 0x5410, R19 ;  /* 0x0000541032027816 */ /* 0x001fc60000000013 */
[----:B------:R-:W-:Y:S04]  /*41660*/  STL [R1+0x614], R4 ;  /* 0x0006140401007387 */ /* 0x000fe80000100800 */
[----:B------:R0:W-:Y:S01]  /*41670*/  STL [R1+0x610], R2 ;  /* 0x0006100201007387 */ /* 0x0001e20000100800 */
[----:B---3--:R-:W-:Y:S02]  /*41680*/  LOP3.LUT R21, R151, 0xffff, RZ, 0xc0, !PT ;  /* 0x0000ffff97157812 */ /* 0x008fe400078ec0ff */
[----:B------:R-:W-:-:S03]  /*41690*/  LOP3.LUT R249, R144, 0xffff, RZ, 0xc0, !PT ;  /* 0x0000ffff90f97812 */ /* 0x000fc600078ec0ff */
[----:B------:R1:W-:Y:S04]  /*416a0*/  STL [R1+0x38], R21 ;  /* 0x0000381501007387 */ /* 0x0003e80000100800 */
[----:B------:R-:W2:Y:S04]  /*416b0*/  LDL.LU R243, [R1+0xe38] ;  /* 0x000e380001f37983 */ /* 0x000ea80000300800 */
[----:B------:R-:W3:Y:S01]  /*416c0*/  LDL.LU R144, [R1+0xe34] ;  /* 0x000e340001907983 */ /* 0x000ee20000300800 */
[----:B------:R-:W-:-:S05]  /*416d0*/  LOP3.LUT R45, R143, 0xffff, RZ, 0xc0, !PT ;  /* 0x0000ffff8f2d7812 */ /* 0x000fca00078ec0ff */
[----:B------:R-:W-:Y:S01]  /*416e0*/  STL [R1+0x234], R45 ;  /* 0x0002342d01007387 */ /* 0x000fe20000100800 */
[----:B0-----:R-:W-:-:S03]  /*416f0*/  LOP3.LUT R2, R52, 0xffff, RZ, 0xc0, !PT ;  /* 0x0000ffff34027812 */ /* 0x001fc600078ec0ff */
[----:B------:R-:W4:Y:S04]  /*41700*/  LDL.LU R143, [R1+0xe30] ;  /* 0x000e3000018f7983 */ /* 0x000f280000300800 */
[----:B------:R-:W-:Y:S04]  /*41710*/  STL [R1+0x230], R2 ;  /* 0x0002300201007387 */ /* 0x000fe80000100800 */
[----:B------:R-:W4:Y:S01]  /*41720*/  LDL.LU R52, [R1+0xcbc] ;  /* 0x000cbc0001347983 */ /* 0x000f220000300800 */
[----:B------:R-:W-:Y:S02]  /*41730*/  LOP3.LUT R13, R218, 0xffff, RZ, 0xc0, !PT ;  /* 0x0000ffffda0d7812 */ /* 0x000fe400078ec0ff */
[----:B------:R-:W-:-:S02]  /*41740*/  LOP3.LUT R248, R150, 0xffff, RZ, 0xc0, !PT ;  /* 0x0000ffff96f87812 */ /* 0x000fc400078ec0ff */
[----:B------:R-:W-:Y:S02]  /*41750*/  LOP3.LUT R50, R130, 0xffff, RZ, 0xc0, !PT ;  /* 0x0000ffff82327812 */ /* 0x000fe400078ec0ff */
[----:B------:R-:W-:-:S03]  /*41760*/  LOP3.LUT R4, R126, 0xffff, RZ, 0xc0, !PT ;  /* 0x0000ffff7e047812 */ /* 0x000fc600078ec0ff */
[----:B------:R-:W-:Y:S04]  /*41770*/  STL [R1+0x228], R50 ;  /* 0x0002283201007387 */ /* 0x000fe80000100800 */
[----:B------:R-:W4:Y:S01]  /*41780*/  LDL.LU R151, [R1+0xaa0] ;  /* 0x000aa00001977983 */ /* 0x000f220000300800 */
[----:B------:R-:W-:-:S03]  /*41790*/  LOP3.LUT R11, R53, 0xffff, RZ, 0xc0, !PT ;  /* 0x0000ffff350b7812 */ /* 0x000fc600078ec0ff */
[----:B------:R-:W-:Y:S01]  /*417a0*/  STL [R1+0x224], R4 ;  /* 0x0002240401007387 */ /* 0x000fe20000100800 */
[----:B------:R-:W-:-:S03]  /*417b0*/  LOP3.LUT R246, R125, 0xffff, RZ, 0xc0, !PT ;  /* 0x0000ffff7df67812 */ /* 0x000fc600078ec0ff */
[----:B------:R0:W-:Y:S04]  /*417c0*/  STL [R1+0x220], R11 ;  /* 0x0002200b01007387 */ /* 0x0001e80000100800 */
[----:B------:R-:W4:Y:S04]  /*417d0*/  LDL.LU R130, [R1+0xa9c] ;  /* 0x000a9c0001827983 */ /* 0x000f280000300800 */
[----:B------:R-:W4:Y:S04]  /*417e0*/  LDL.LU R125, [R1+0xa98] ;  /* 0x000a9800017d7983 */ /* 0x000f280000300800 */
[----:B------:R-:W4:Y:S01]  /*417f0*/  LDL.LU R150, [R1+0x8ac] ;  /* 0x0008ac0001967983 */ /* 0x000f220000300800 */
[----:B------:R-:W-:-:S03]  /*41800*/  PRMT R9, R246, 0x3340, R0 ;  /* 0x00003340f6097816 */ /* 0x000fc60000000000 */
[----:B------:R-:W4:Y:S01]  /*41810*/  LDL.LU R126, [R1+0x450] ;  /* 0x00045000017e7983 */ /* 0x000f220000300800 */
[----:B-1----:R-:W-:-:S03]  /*41820*/  PRMT R21, R21, 0x3340, R248 ;  /* 0x0000334015157816 */ /* 0x002fc600000000f8 */
[----:B------:R1:W-:Y:S01]  /*41830*/  STL [R1+0x60], R13 ;  /* 0x0000600d01007387 */ /* 0x0003e20000100800 */
[----:B------:R-:W-:-:S03]  /*41840*/  LOP3.LUT R19, R217, 0xffff, RZ, 0xc0, !PT ;  /* 0x0000ffffd9137812 */ /* 0x000fc600078ec0ff */
[----:B------:R-:W4:Y:S01]  /*41850*/  LDL.LU R53, [R1+0x44c] ;  /* 0x00044c0001357983 */ /* 0x000f220000300800 */
[----:B------:R-:W-:Y:S02]  /*41860*/  PRMT R9, R21, 0x5410, R9 ;  /* 0x0000541015097816 */ /* 0x000fe40000000009 */
[----:B------:R-:W-:Y:S01]  /*41870*/  LOP3.LUT R247, R131, 0xffff, RZ, 0xc0, !PT ;  /* 0x0000ffff83f77812 */ /* 0x000fe200078ec0ff */
[----:B------:R1:W-:Y:S04]  /*41880*/  STL [R1+0x2c0], R19 ;  /* 0x0002c01301007387 */ /* 0x0003e80000100800 */
[----:B------:R-:W-:Y:S04]  /*41890*/  STL [R1+0x60c], R9 ;  /* 0x00060c0901007387 */ /* 0x000fe80000100800 */
[----:B------:R-:W4:Y:S01]  /*418a0*/  LDL.LU R131, [R1+0x644] ;  /* 0x0006440001837983 */ /* 0x000f220000300800 */
[----:B0-----:R-:W-:-:S02]  /*418b0*/  PRMT R11, R11, 0x3340, R0 ;  /* 0x000033400b0b7816 */ /* 0x001fc40000000000 */
[----:B------:R-:W-:Y:S02]  /*418c0*/  PRMT R44, R249, 0x3340, R247 ;  /* 0x00003340f92c7816 */ /* 0x000fe400000000f7 */
[----:B-1----:R-:W-:Y:S02]  /*418d0*/  PRMT R13, R13, 0x3340, R0 ;  /* 0x000033400d0d7816 */ /* 0x002fe40000000000 */
[----:B------:R-:W-:Y:S02]  /*418e0*/  PRMT R45, R45, 0x3340, R50 ;  /* 0x000033402d2d7816 */ /* 0x000fe40000000032 */
[----:B------:R-:W-:Y:S02]  /*418f0*/  PRMT R50, R2, 0x3340, R4 ;  /* 0x0000334002327816 */ /* 0x000fe40000000004 */
[----:B------:R-:W-:Y:S02]  /*41900*/  PRMT R4, R44, 0x5410, R11 ;  /* 0x000054102c047816 */ /* 0x000fe4000000000b */
[----:B------:R-:W-:-:S02]  /*41910*/  PRMT R2, R45, 0x5410, R13 ;  /* 0x000054102d027816 */ /* 0x000fc4000000000d */
[----:B------:R-:W-:Y:S01]  /*41920*/  PRMT R19, R19, 0x3340, R0 ;  /* 0x0000334013137816 */ /* 0x000fe20000000000 */
[----:B------:R0:W-:Y:S04]  /*41930*/  STL [R1+0x608], R4 ;  /* 0x0006080401007387 */ /* 0x0001e80000100800 */
[----:B------:R2:W-:Y:S01]  /*41940*/  STL [R1+0x604], R2 ;  /* 0x0006040201007387 */ /* 0x0005e20000100800 */
[----:B0-----:R-:W-:-:S05]  /*41950*/  PRMT R4, R50, 0x5410, R19 ;  /* 0x0000541032047816 */ /* 0x001fca0000000013 */
[----:B------:R0:W-:Y:S01]  /*41960*/  STL [R1+0x600], R4 ;  /* 0x0006000401007387 */ /* 0x0001e20000100800 */
[----:B--2---:R-:W-:Y:S02]  /*41970*/  LOP3.LUT R2, R243, 0xffff, RZ, 0xc0, !PT ;  /* 0x0000fffff3027812 */ /* 0x004fe400078ec0ff */
[----:B---3--:R-:W-:-:S03]  /*41980*/  LOP3.LUT R21, R144, 0xffff, RZ, 0xc0, !PT ;  /* 0x0000ffff90157812 */ /* 0x008fc600078ec0ff */
[----:B------:R-:W-:Y:S04]  /*41990*/  STL [R1+0x24c], R2 ;  /* 0x00024c0201007387 */ /* 0x000fe80000100800 */
[----:B------:R1:W-:Y:S04]  /*419a0*/  STL [R1+0x5c], R21 ;  /* 0x00005c1501007387 */ /* 0x0003e80000100800 */
[----:B------:R-:W2:Y:S01]  /*419b0*/  LDL.LU R144, [R1+0xe44] ;  /* 0x000e440001907983 */ /* 0x000ea20000300800 */
[----:B----4-:R-:W-:-:S05]  /*419c0*/  LOP3.LUT R44, R143, 0xffff, RZ, 0xc0, !PT ;  /* 0x0000ffff8f2c7812 */ /* 0x010fca00078ec0ff */
[----:B------:R3:W-:Y:S01]  /*419d0*/  STL [R1+0x58], R44 ;  /* 0x0000582c01007387 */ /* 0x0007e20000100800 */
[----:B------:R-:W-:-:S03]  /*419e0*/  LOP3.LUT R45, R52, 0xffff, RZ, 0xc0, !PT ;  /* 0x0000ffff342d7812 */ /* 0x000fc600078ec0ff */
[----:B------:R-:W4:Y:S04]  /*419f0*/  LDL.LU R143, [R1+0xe40] ;  /* 0x000e4000018f7983 */ /* 0x000f280000300800 */
[----:B------:R-:W-:Y:S04]  /*41a00*/  STL [R1+0x244], R45 ;  /* 0x0002442d01007387 */ /* 0x000fe80000100800 */
[----:B------:R-:W4:Y:S01]  /*41a10*/  LDL.LU R52, [R1+0xe3c] ;  /* 0x000e3c0001347983 */ /* 0x000f220000300800 */
[----:B------:R-:W-:Y:S02]  /*41a20*/  LOP3.LUT R13, R222, 0xffff, RZ, 0xc0, !PT ;  /* 0x0000ffffde0d7812 */ /* 0x000fe400078ec0ff */
[----:B0-----:R-:W-:-:S05]  /*41a30*/  LOP3.LUT R4, R151, 0xffff, RZ, 0xc0, !PT ;  /* 0x0000ffff97047812 */ /* 0x001fca00078ec0ff */
[----:B------:R-:W-:Y:S01]  /*41a40*/  STL [R1+0x248], R4 ;  /* 0x0002480401007387 */ /* 0x000fe20000100800 */
[----:B------:R-:W-:Y:S02]  /*41a50*/  LOP3.LUT R130, R130, 0xffff, RZ, 0xc0, !PT ;  /* 0x0000ffff82827812 */ /* 0x000fe400078ec0ff */
[----:B------:R-:W-:-:S03]  /*41a60*/  LOP3.LUT R125, R125, 0xffff, RZ, 0xc0, !PT ;  /* 0x0000ffff7d7d7812 */ /* 0x000fc600078ec0ff */
[----:B------:R0:W-:Y:S01]  /*41a70*/  STL [R1+0x50], R130 ;  /* 0x0000508201007387 */ /* 0x0001e20000100800 */
[----:B------:R-:W-:-:S03]  /*41a80*/  LOP3.LUT R50, R150, 0xffff, RZ, 0xc0, !PT ;  /* 0x0000ffff96327812 */ /* 0x000fc600078ec0ff */
[----:B------:R0:W-:Y:S01]  /*41a90*/  STL [R1+0x4c], R125 ;  /* 0x00004c7d01007387 */ /* 0x0001e20000100800 */
[----:B------:R-:W-:-:S03]  /*41aa0*/  LOP3.LUT R9, R126, 0xffff, RZ, 0xc0, !PT ;  /* 0x0000ffff7e097812 */ /* 0x000fc600078ec0ff */
[----:B------:R-:W-:Y:S04]  /*41ab0*/  STL [R1+0x23c], R50 ;  /* 0x00023c3201007387 */ /* 0x000fe80000100800 */
[----:B------:R0:W-:Y:S01]  /*41ac0*/  STL [R1+0x44], R9 ;  /* 0x0000440901007387 */ /* 0x0001e20000100800 */
[----:B------:R-:W-:-:S03]  /*41ad0*/  LOP3.LUT R11, R53, 0xffff, RZ, 0xc0, !PT ;  /* 0x0000ffff350b7812 */ /* 0x000fc600078ec0ff */
[----:B------:R-:W4:Y:S04]  /*41ae0*/  LDL.LU R243, [R1+0xcc4] ;  /* 0x000cc40001f37983 */ /* 0x000f280000300800 */
[----:B------:R-:W4:Y:S04]  /*41af0*/  LDL.LU R151, [R1+0xab0] ;  /* 0x000ab00001977983 */ /* 0x000f280000300800 */
[----:B------:R0:W-:Y:S04]  /*41b00*/  STL [R1+0x40], R11 ;  /* 0x0000400b01007387 */ /* 0x0001e80000100800 */
[----:B------:R-:W4:Y:S01]  /*41b10*/  LDL.LU R150, [R1+0xaac] ;  /* 0x000aac0001967983 */ /* 0x000f220000300800 */
[----:B------:R-:W-:-:S03]  /*41b20*/  LOP3.LUT R19, R131, 0xffff, RZ, 0xc0, !PT ;  /* 0x0000ffff83137812 */ /* 0x000fc600078ec0ff */
[----:B------:R-:W4:Y:S04]  /*41b30*/  LDL.LU R126, [R1+0xaa8] ;  /* 0x000aa800017e7983 */ /* 0x000f280000300800 */
[----:B------:R-:W4:Y:S04]  /*41b40*/  LDL.LU R53, [R1+0x8b8] ;  /* 0x0008b80001357983 */ /* 0x000f280000300800 */
[----:B------:R-:W4:Y:S01]  /*41b50*/  LDL.LU R131, [R1+0x650] ;  /* 0x0006500001837983 */ /* 0x000f220000300800 */
[----:B-1----:R-:W-:-:S03]  /*41b60*/  PRMT R21, R21, 0x3340, R130 ;  /* 0x0000334015157816 */ /* 0x002fc60000000082 */
[----:B------:R1:W-:Y:S01]  /*41b70*/  STL [R1+0x64], R13 ;  /* 0x0000640d01007387 */ /* 0x0003e20000100800 */
[----:B---3--:R-:W-:-:S03]  /*41b80*/  PRMT R44, R44, 0x3340, R125 ;  /* 0x000033402c2c7816 */ /* 0x008fc6000000007d */
[----:B------:R3:W-:Y:S04]  /*41b90*/  STL [R1+0x254], R19 ;  /* 0x0002541301007387 */ /* 0x0007e80000100800 */
[----:B0-----:R-:W4:Y:S04]  /*41ba0*/  LDL.LU R130, [R1+0x658] ;  /* 0x0006580001827983 */ /* 0x001f280000300800 */
[----:B------:R-:W4:Y:S01]  /*41bb0*/  LDL.LU R125, [R1+0x654] ;  /* 0x00065400017d7983 */ /* 0x000f220000300800 */
[----:B------:R-:W-:Y:S02]  /*41bc0*/  PRMT R9, R9, 0x3340, R0 ;  /* 0x0000334009097816 */ /* 0x000fe40000000000 */
[----:B------:R-:W-:-:S02]  /*41bd0*/  PRMT R45, R45, 0x3340, R50 ;  /* 0x000033402d2d7816 */ /* 0x000fc40000000032 */
[----:B------:R-:W-:Y:S02]  /*41be0*/  PRMT R50, R2, 0x3340, R4 ;  /* 0x0000334002327816 */ /* 0x000fe40000000004 */
[----:B------:R-:W-:Y:S02]  /*41bf0*/  PRMT R2, R21, 0x5410, R9 ;  /* 0x0000541015027816 */ /* 0x000fe40000000009 */
[--C-:B------:R-:W-:Y:S02]  /*41c00*/  PRMT R11, R11, 0x3340, R0.reuse ;  /* 0x000033400b0b7816 */ /* 0x100fe40000000000 */
[--C-:B-1----:R-:W-:Y:S02]  /*41c10*/  PRMT R13, R13, 0x3340, R0.reuse ;  /* 0x000033400d0d7816 */ /* 0x102fe40000000000 */
[----:B---3--:R-:W-:Y:S01]  /*41c20*/  PRMT R19, R19, 0x3340, R0 ;  /* 0x0000334013137816 */ /* 0x008fe20000000000 */
[----:B------:R0:W-:Y:S01]  /*41c30*/  STL [R1+0x5fc], R2 ;  /* 0x0005fc0201007387 */ /* 0x0001e20000100800 */
[----:B------:R-:W-:-:S02]  /*41c40*/  PRMT R9, R44, 0x5410, R11 ;  /* 0x000054102c097816 */ /* 0x000fc4000000000b */
[----:B------:R-:W-:-:S03]  /*41c50*/  PRMT R4, R50, 0x5410, R19 ;  /* 0x0000541032047816 */ /* 0x000fc60000000013 */
[----:B------:R-:W-:Y:S01]  /*41c60*/  STL [R1+0x5f8], R9 ;  /* 0x0005f80901007387 */ /* 0x000fe20000100800 */
[----:B0-----:R-:W-:-:S05]  /*41c70*/  PRMT R2, R45, 0x5410, R13 ;  /* 0x000054102d027816 */ /* 0x001fca000000000d */
[----:B------:R4:W-:Y:S04]  /*41c80*/  STL [R1+0x5f4], R2 ;  /* 0x0005f40201007387 */ /* 0x0009e80000100800 */
[----:B------:R0:W-:Y:S01]  /*41c90*/  STL [R1+0x5f0], R4 ;  /* 0x0005f00401007387 */ /* 0x0001e20000100800 */
[----:B--2---:R-:W-:-:S03]  /*41ca0*/  LOP3.LUT R45, R144, 0xffff, RZ, 0xc0, !PT ;  /* 0x0000ffff902d7812 */ /* 0x004fc600078ec0ff */
[----:B------:R-:W2:Y:S04]  /*41cb0*/  LDL.LU R144, [R1+0xe4c] ;  /* 0x000e4c0001907983 */ /* 0x000ea80000300800 */
[----:B------:R-:W-:Y:S01]  /*41cc0*/  STL [R1+0x258], R45 ;  /* 0x0002582d01007387 */ /* 0x000fe20000100800 */
[----:B----4-:R-:W-:-:S03]  /*41cd0*/  LOP3.LUT R2, R143, 0xffff, RZ, 0xc0, !PT ;  /* 0x0000ffff8f027812 */ /* 0x010fc600078ec0ff */
[----:B------:R-:W3:Y:S01]  /*41ce0*/  LDL.LU R143, [R1+0xe48] ;  /* 0x000e4800018f7983 */ /* 0x000ee20000300800 */
[----:B------:R-:W-:-:S05]  /*41cf0*/  LOP3.LUT R21, R52, 0xffff, RZ, 0xc0, !PT ;  /* 0x0000ffff34157812 */ /* 0x000fca00078ec0ff */
[----:B------:R1:W-:Y:S04]  /*41d00*/  STL [R1+0x78], R21 ;  /* 0x0000781501007387 */ /* 0x0003e80000100800 */
[----:B------:R-:W-:Y:S04]  /*41d10*/  STL [R1+0x264], R2 ;  /* 0x0002640201007387 */ /* 0x000fe80000100800 */
[----:B------:R-:W4:Y:S01]  /*41d20*/  LDL.LU R52, [R1+0xccc] ;  /* 0x000ccc0001347983 */ /* 0x000f220000300800 */
[----:B------:R-:W-:Y:S02]  /*41d30*/  LOP3.LUT R11, R226, 0xffff, RZ, 0xc0, !PT ;  /* 0x0000ffffe20b7812 */ /* 0x000fe400078ec0ff */
[----:B------:R-:W-:-:S02]  /*41d40*/  LOP3.LUT R44, R243, 0xffff, RZ, 0xc0, !PT ;  /* 0x0000fffff32c7812 */ /* 0x000fc400078ec0ff */
[----:B------:R-:W-:-:S03]  /*41d50*/  LOP3.LUT R50, R151, 0xffff, RZ, 0xc0, !PT ;  /* 0x0000ffff97327812 */ /* 0x000fc600078ec0ff */
[----:B------:R1:W-:Y:S04]  /*41d60*/  STL [R1+0x74], R44 ;  /* 0x0000742c01007387 */ /* 0x0003e80000100800 */
[----:B------:R-:W-:Y:S01]  /*41d70*/  STL [R1+0x250], R50 ;  /* 0x0002503201007387 */ /* 0x000fe20000100800 */
[----:B0-----:R-:W-:Y:S02]  /*41d80*/  LOP3.LUT R4, R150, 0xffff, RZ, 0xc0, !PT ;  /* 0x0000ffff96047812 */ /* 0x001fe400078ec0ff */
[----:B------:R-:W-:Y:S02]  /*41d90*/  LOP3.LUT R126, R126, 0xffff, RZ, 0xc0, !PT ;  /* 0x0000ffff7e7e7812 */ /* 0x000fe400078ec0ff */
[----:B------:R-:W-:-:S03]  /*41da0*/  LOP3.LUT R53, R53, 0xffff, RZ, 0xc0, !PT ;  /* 0x0000ffff35357812 */ /* 0x000fc600078ec0ff */
[----:B------:R0:W-:Y:S01]  /*41db0*/  STL [R1+0x70], R126 ;  /* 0x0000707e01007387 */ /* 0x0001e20000100800 */
[----:B------:R-:W-:-:S03]  /*41dc0*/  LOP3.LUT R9, R131, 0xffff, RZ, 0xc0, !PT ;  /* 0x0000ffff83097812 */ /* 0x000fc600078ec0ff */
[----:B------:R-:W-:Y:S04]  /*41dd0*/  STL [R1+0x260], R4 ;  /* 0x0002600401007387 */ /* 0x000fe80000100800 */
[----:B------:R0:W-:Y:S04]  /*41de0*/  STL [R1+0x6c], R53 ;  /* 0x00006c3501007387 */ /* 0x0001e80000100800 */
[----:B------:R-:W4:Y:S04]  /*41df0*/  LDL.LU R151, [R1+0xcc8] ;  /* 0x000cc80001977983 */ /* 0x000f280000300800 */
[----:B------:R0:W-:Y:S01]  /*41e00*/  STL [R1+0x68], R9 ;  /* 0x0000680901007387 */ /* 0x0001e20000100800 */
[----:B------:R-:W-:-:S03]  /*41e10*/  LOP3.LUT R13, R130, 0xffff, RZ, 0xc0, !PT ;  /* 0x0000ffff820d7812 */ /* 0x000fc600078ec0ff */
[----:B------:R-:W4:Y:S01]  /*41e20*/  LDL.LU R131, [R1+0xabc] ;  /* 0x000abc0001837983 */ /* 0x000f220000300800 */
[----:B------:R-:W-:-:S03]  /*41e30*/  LOP3.LUT R19, R125, 0xffff, RZ, 0xc0, !PT ;  /* 0x0000ffff7d137812 */ /* 0x000fc600078ec0ff */
[----:B------:R-:W4:Y:S04]  /*41e40*/  LDL.LU R150, [R1+0xab8] ;  /* 0x000ab80001967983 */ /* 0x000f280000300800 */
[----:B------:R-:W4:Y:S04]  /*41e50*/  LDL.LU R130, [R1+0x8c0] ;  /* 0x0008c00001827983 */ /* 0x000f280000300800 */
[----:B------:R0:W-:Y:S01]  /*41e60*/  STL [R1+0x88], R11 ;  /* 0x0000880b01007387 */ /* 0x0001e20000100800 */
[----:B-1----:R-:W-:-:S03]  /*41e70*/  PRMT R21, R21, 0x3340, R126 ;  /* 0x0000334015157816 */ /* 0x002fc6000000007e */
[----:B------:R-:W4:Y:S01]  /*41e80*/  LDL.LU R125, [R1+0x8bc] ;  /* 0x0008bc00017d7983 */ /* 0x000f220000300800 */
[----:B------:R-:W-:-:S03]  /*41e90*/  PRMT R44, R44, 0x3340, R53 ;  /* 0x000033402c2c7816 */ /* 0x000fc60000000035 */
[----:B------:R1:W-:Y:S04]  /*41ea0*/  STL [R1+0x25c], R13 ;  /* 0x00025c0d01007387 */ /* 0x0003e80000100800 */
[----:B------:R1:W-:Y:S04]  /*41eb0*/  STL [R1+0x288], R19 ;  /* 0x0002881301007387 */ /* 0x0003e80000100800 */
[----:B0-----:R-:W4:Y:S04]  /*41ec0*/  LDL.LU R126, [R1+0x670] ;  /* 0x00067000017e7983 */ /* 0x001f280000300800 */
[----:B------:R-:W4:Y:S01]  /*41ed0*/  LDL.LU R53, [R1+0x66c] ;  /* 0x00066c0001357983 */ /* 0x000f220000300800 */
[----:B------:R-:W-:-:S02]  /*41ee0*/  PRMT R9, R9, 0x3340, R0 ;  /* 0x0000334009097816 */ /* 0x000fc40000000000 */
[----:B------:R-:W-:Y:S02]  /*41ef0*/  PRMT R45, R45, 0x3340, R50 ;  /* 0x000033402d2d7816 */ /* 0x000fe40000000032 */
[----:B------:R-:W-:Y:S02]  /*41f00*/  PRMT R50, R2, 0x3340, R4 ;  /* 0x0000334002327816 */ /* 0x000fe40000000004 */
[--C-:B------:R-:W-:Y:S02]  /*41f10*/  PRMT R11, R11, 0x3340, R0.reuse ;  /* 0x000033400b0b7816 */ /* 0x100fe40000000000 */
[----:B------:R-:W-:Y:S02]  /*41f20*/  PRMT R4, R21, 0x5410, R9 ;  /* 0x0000541015047816 */ /* 0x000fe40000000009 */
[--C-:B-1----:R-:W-:Y:S02]  /*41f30*/  PRMT R13, R13, 0x3340, R0.reuse ;  /* 0x000033400d0d7816 */ /* 0x102fe40000000000 */
[----:B------:R-:W-:Y:S01]  /*41f40*/  PRMT R19, R19, 0x3340, R0 ;  /* 0x0000334013137816 */ /* 0x000fe20000000000 */
[----:B------:R0:W-:Y:S01]  /*41f50*/  STL [R1+0x5ec], R4 ;  /* 0x0005ec0401007387 */ /* 0x0001e20000100800 */
[----:B------:R-:W-:-:S02]  /*41f60*/  PRMT R9, R44, 0x5410, R11 ;  /* 0x000054102c097816 */ /* 0x000fc4000000000b */
[----:B------:R-:W-:-:S03]  /*41f70*/  PRMT R2, R45, 0x5410, R13 ;  /* 0x000054102d027816 */ /* 0x000fc6000000000d */
[----:B------:R-:W-:Y:S01]  /*41f80*/  STL [R1+0x5e8], R9 ;  /* 0x0005e80901007387 */ /* 0x000fe20000100800 */
[----:B0-----:R-:W-:-:S03]  /*41f90*/  PRMT R4, R50, 0x5410, R19 ;  /* 0x0000541032047816 */ /* 0x001fc60000000013 */
[----:B------:R3:W-:Y:S04]  /*41fa0*/  STL [R1+0x5e0], R2 ;  /* 0x0005e00201007387 */ /* 0x0007e80000100800 */
[----:B------:R0:W-:Y:S01]  /*41fb0*/  STL [R1+0x5dc], R4 ;  /* 0x0005dc0401007387 */ /* 0x0001e20000100800 */
[----:B--2---:R-:W-:-:S03]  /*41fc0*/  LOP3.LUT R45, R144, 0xffff, RZ, 0xc0, !PT ;  /* 0x0000ffff902d7812 */ /* 0x004fc600078ec0ff */
[----:B------:R-:W2:Y:S04]  /*41fd0*/  LDL.LU R144, [R1+0xe54] ;  /* 0x000e540001907983 */ /* 0x000ea80000300800 */
[----:B------:R-:W-:Y:S01]  /*41fe0*/  STL [R1+0xc0], R45 ;  /* 0x0000c02d01007387 */ /* 0x000fe20000100800 */
[----:B---3--:R-:W-:-:S03]  /*41ff0*/  LOP3.LUT R2, R143, 0xffff, RZ, 0xc0, !PT ;  /* 0x0000ffff8f027812 */ /* 0x008fc600078ec0ff */
[----:B------:R-:W3:Y:S01]  /*42000*/  LDL.LU R143, [R1+0xe50] ;  /* 0x000e5000018f7983 */ /* 0x000ee20000300800 */
[----:B----4-:R-:W-:-:S05]  /*42010*/  LOP3.LUT R21, R52, 0xffff, RZ, 0xc0, !PT ;  /* 0x0000ffff34157812 */ /* 0x010fca00078ec0ff */
[----:B------:R-:W-:Y:S04]  /*42020*/  STL [R1+0x90], R21 ;  /* 0x0000901501007387 */ /* 0x000fe80000100800 */
[----:B------:R-:W-:Y:S04]  /*42030*/  STL [R1+0x28c], R2 ;  /* 0x00028c0201007387 */ /* 0x000fe80000100800 */
[----:B------:R-:W4:Y:S01]  /*42040*/  LDL.LU R52, [R1+0xcd8] ;  /* 0x000cd80001347983 */ /* 0x000f220000300800 */
[----:B------:R-:W-:Y:S02]  /*42050*/  LOP3.LUT R9, R228, 0xffff, RZ, 0xc0, !PT ;  /* 0x0000ffffe4097812 */ /* 0x000fe400078ec0ff */
[----:B------:R-:W-:-:S02]  /*42060*/  LOP3.LUT R11, R227, 0xffff, RZ, 0xc0, !PT ;  /* 0x0000ffffe30b7812 */ /* 0x000fc400078ec0ff */
[----:B------:R-:W-:Y:S02]  /*42070*/  LOP3.LUT R44, R151, 0xffff, RZ, 0xc0, !PT ;  /* 0x0000ffff972c7812 */ /* 0x000fe400078ec0ff */
[----:B------:R-:W-:Y:S02]  /*42080*/  LOP3.LUT R50, R131, 0xffff, RZ, 0xc0, !PT ;  /* 0x0000ffff83327812 */ /* 0x000fe400078ec0ff */
[----:B------:R-:W3:Y:S01]  /*42090*/  LDL.LU R131, [R1+0xcd4] ;  /* 0x000cd40001837983 */ /* 0x000ee20000300800 */
[----:B0-----:R-:W-:-:S03]  /*420a0*/  LOP3.LUT R4, R150, 0xffff, RZ, 0xc0, !PT ;  /* 0x0000ffff96047812 */ /* 0x001fc600078ec0ff */
[----:B------:R-:W-:Y:S01]  /*420b0*/  STL [R1+0xb8], R44 ;  /* 0x0000b82c01007387 */ /* 0x000fe20000100800 */
[----:B------:R-:W-:-:S03]  /*420c0*/  LOP3.LUT R151, R130, 0xffff, RZ, 0xc0, !PT ;  /* 0x0000ffff82977812 */ /* 0x000fc600078ec0ff */
[----:B------:R-:W-:Y:S01]  /*420d0*/  STL [R1+0xb4], R50 ;  /* 0x0000b43201007387 */ /* 0x000fe20000100800 */
[----:B------:R-:W-:-:S03]  /*420e0*/  LOP3.LUT R150, R125, 0xffff, RZ, 0xc0, !PT ;  /* 0x0000ffff7d967812 */ /* 0x000fc600078ec0ff */
[----:B------:R-:W3:Y:S04]  /*420f0*/  LDL.LU R125, [R1+0xac4] ;  /* 0x000ac400017d7983 */ /* 0x000ee80000300800 */
[----:B------:R-:W-:Y:S04]  /*42100*/  STL [R1+0x8c], R151 ;  /* 0x00008c9701007387 */ /* 0x000fe80000100800 */
[----:B------:R-:W-:Y:S01]  /*42110*/  STL [R1+0x280], R4 ;  /* 0x0002800401007387 */ /* 0x000fe20000100800 */
[----:B------:R-:W-:-:S03]  /*42120*/  LOP3.LUT R13, R126, 0xffff, RZ, 0xc0, !PT ;  /* 0x0000ffff7e0d7812 */ /* 0x000fc600078ec0ff */
[----:B------:R-:W-:Y:S01]  /*42130*/  STL [R1+0xac], R150 ;  /* 0x0000ac9601007387 */ /* 0x000fe20000100800 */
[----:B------:R-:W-:-:S03]  /*42140*/  LOP3.LUT R19, R53, 0xffff, RZ, 0xc0, !PT ;  /* 0x0000ffff35137812 */ /* 0x000fc600078ec0ff */
[----:B------:R0:W-:Y:S04]  /*42150*/  STL [R1+0x84], R9 ;  /* 0x0000840901007387 */ /* 0x0001e80000100800 */
[----:B------:R-:W3:Y:S04]  /*42160*/  LDL.LU R130, [R1+0xac0] ;  /* 0x000ac00001827983 */ /* 0x000ee80000300800 */
[----:B------:R1:W-:Y:S04]  /*42170*/  STL [R1+0x2bc], R11 ;  /* 0x0002bc0b01007387 */ /* 0x0003e80000100800 */
[----:B------:R1:W-:Y:S04]  /*42180*/  STL [R1+0x98], R13 ;  /* 0x0000980d01007387 */ /* 0x0003e80000100800 */
[----:B------:R1:W-:Y:S04]  /*42190*/  STL [R1+0x274], R19 ;  /* 0x0002741301007387 */ /* 0x0003e80000100800 */
[----:B------:R-:W3:Y:S04]  /*421a0*/  LDL.LU R126, [R1+0x8c8] ;  /* 0x0008c800017e7983 */ /* 0x000ee80000300800 */
[----:B------:R-:W3:Y:S04]  /*421b0*/  LDL.LU R53, [R1+0x8c4] ;  /* 0x0008c40001357983 */ /* 0x000ee80000300800 */
[----:B------:R-:W3:Y:S04]  /*421c0*/  LDL.LU R194, [R1+0x67c] ;  /* 0x00067c0001c27983 */ /* 0x000ee80000300800 */
[----:B------:R-:W3:Y:S01]  /*421d0*/  LDL.LU R243, [R1+0x678] ;  /* 0x0006780001f37983 */ /* 0x000ee20000300800 */
[----:B0-----:R-:W-:-:S02]  /*421e0*/  PRMT R9, R9, 0x3340, R0 ;  /* 0x0000334009097816 */ /* 0x001fc40000000000 */
[----:B------:R-:W-:Y:S02]  /*421f0*/  PRMT R21, R21, 0x3340, R151 ;  /* 0x0000334015157816 */ /* 0x000fe40000000097 */
[----:B------:R-:W-:Y:S02]  /*42200*/  PRMT R45, R45, 0x3340, R50 ;  /* 0x000033402d2d7816 */ /* 0x000fe40000000032 */
[----:B------:R-:W-:Y:S02]  /*42210*/  PRMT R50, R2, 0x3340, R4 ;  /* 0x0000334002327816 */ /* 0x000fe40000000004 */
[----:B------:R-:W-:Y:S02]  /*42220*/  PRMT R2, R21, 0x5410, R9 ;  /* 0x0000541015027816 */ /* 0x000fe40000000009 */
[----:B-1----:R-:W-:Y:S02]  /*42230*/  PRMT R11, R11, 0x3340, R0 ;  /* 0x000033400b0b7816 */ /* 0x002fe40000000000 */
[----:B------:R-:W-:-:S02]  /*42240*/  PRMT R44, R44, 0x3340, R150 ;  /* 0x000033402c2c7816 */ /* 0x000fc40000000096 */
[--C-:B------:R-:W-:Y:S02]  /*42250*/  PRMT R13, R13, 0x3340, R0.reuse ;  /* 0x000033400d0d7816 */ /* 0x100fe40000000000 */
[----:B------:R-:W-:Y:S01]  /*42260*/  PRMT R19, R19, 0x3340, R0 ;  /* 0x0000334013137816 */ /* 0x000fe20000000000 */
[----:B------:R0:W-:Y:S01]  /*42270*/  STL [R1+0x5d4], R2 ;  /* 0x0005d40201007387 */ /* 0x0001e20000100800 */
[----:B------:R-:W-:Y:S02]  /*42280*/  PRMT R9, R44, 0x5410, R11 ;  /* 0x000054102c097816 */ /* 0x000fe4000000000b */
[----:B------:R-:W-:-:S03]  /*42290*/  PRMT R4, R50, 0x5410, R19 ;  /* 0x0000541032047816 */ /* 0x000fc60000000013 */
[----:B------:R-:W-:Y:S01]  /*422a0*/  STL [R1+0x5d0], R9 ;  /* 0x0005d00901007387 */ /* 0x000fe20000100800 */
[----:B0-----:R-:W-:-:S05]  /*422b0*/  PRMT R2, R45, 0x5410, R13 ;  /* 0x000054102d027816 */ /* 0x001fca000000000d */
[----:B------:R3:W-:Y:S04]  /*422c0*/  STL [R1+0x5cc], R2 ;  /* 0x0005cc0201007387 */ /* 0x0007e80000100800 */
[----:B------:R0:W-:Y:S01]  /*422d0*/  STL [R1+0x5c8], R4 ;  /* 0x0005c80401007387 */ /* 0x0001e20000100800 */
[----:B----4-:R-:W-:-:S03]  /*422e0*/  LOP3.LUT R21, R52, 0xffff, RZ, 0xc0, !PT ;  /* 0x0000ffff34157812 */ /* 0x010fc600078ec0ff */
[----:B------:R-:W4:Y:S01]  /*422f0*/  LDL.LU R52, [R1+0xe5c] ;  /* 0x000e5c0001347983 */ /* 0x000f220000300800 */
[----:B--2---:R-:W-:Y:S02]  /*42300*/  LOP3.LUT R45, R144, 0xffff, RZ, 0xc0, !PT ;  /* 0x0000ffff902d7812 */ /* 0x004fe400078ec0ff */
[----:B---3--:R-:W-:-:S03]  /*42310*/  LOP3.LUT R2, R143, 0xffff, RZ, 0xc0, !PT ;  /* 0x0000ffff8f027812 */ /* 0x008fc600078ec0ff */
[----:B------:R-:W-:Y:S04]  /*42320*/  STL [R1+0x270], R45 ;  /* 0x0002702d01007387 */ /* 0x000fe80000100800 */
[----:B------:R1:W-:Y:S04]  /*42330*/  STL [R1+0xa0], R21 ;  /* 0x0000a01501007387 */ /* 0x0003e80000100800 */
[----:B------:R-:W-:Y:S04]  /*42340*/  STL [R1+0x26c], R2 ;  /* 0x00026c0201007387 */ /* 0x000fe80000100800 */
[----:B------:R-:W2:Y:S04]  /*42350*/  LDL.LU R151, [R1+0xe58] ;  /* 0x000e580001977983 */ /* 0x000ea80000300800 */
[----:B------:R-:W3:Y:S01]  /*42360*/  LDL.LU R150, [R1+0xcf4] ;  /* 0x000cf40001967983 */ /* 0x000ee20000300800 */
[----:B------:R-:W-:-:S02]  /*42370*/  LOP3.LUT R9, R250, 0xffff, RZ, 0xc0, !PT ;  /* 0x0000fffffa097812 */ /* 0x000fc400078ec0ff */
[----:B------:R-:W-:Y:S02]  /*42380*/  LOP3.LUT R11, R229, 0xffff, RZ, 0xc0, !PT ;  /* 0x0000ffffe50b7812 */ /* 0x000fe400078ec0ff */
[----:B------:R-:W-:-:S05]  /*42390*/  LOP3.LUT R44, R131, 0xffff, RZ, 0xc0, !PT ;  /* 0x0000ffff832c7812 */ /* 0x000fca00078ec0ff */
[----:B------:R1:W-:Y:S04]  /*423a0*/  STL [R1+0xd4], R44 ;  /* 0x0000d42c01007387 */ /* 0x0003e80000100800 */
[----:B------:R-:W3:Y:S01]  /*423b0*/  LDL.LU R144, [R1+0xcf0] ;  /* 0x000cf00001907983 */ /* 0x000ee20000300800 */
[----:B------:R-:W-:-:S03]  /*423c0*/  LOP3.LUT R50, R125, 0xffff, RZ, 0xc0, !PT ;  /* 0x0000ffff7d327812 */ /* 0x000fc600078ec0ff */
[----:B------:R-:W3:Y:S04]  /*423d0*/  LDL.LU R125, [R1+0xacc] ;  /* 0x000acc00017d7983 */ /* 0x000ee80000300800 */
[----:B------:R-:W-:Y:S04]  /*423e0*/  STL [R1+0xd0], R50 ;  /* 0x0000d03201007387 */ /* 0x000fe80000100800 */
[----:B------:R-:W3:Y:S01]  /*423f0*/  LDL.LU R143, [R1+0xac8] ;  /* 0x000ac800018f7983 */ /* 0x000ee20000300800 */
[----:B0-----:R-:W-:-:S05]  /*42400*/  LOP3.LUT R4, R130, 0xffff, RZ, 0xc0, !PT ;  /* 0x0000ffff82047812 */ /* 0x001fca00078ec0ff */
[----:B------:R-:W-:Y:S04]  /*42410*/  STL [R1+0x268], R4 ;  /* 0x0002680401007387 */ /* 0x000fe80000100800 */
[----:B------:R-:W3:Y:S01]  /*42420*/  LDL.LU R131, [R1+0x8e0] ;  /* 0x0008e00001837983 */ /* 0x000ee20000300800 */
[----:B------:R-:W-:Y:S02]  /*42430*/  LOP3.LUT R130, R126, 0xffff, RZ, 0xc0, !PT ;  /* 0x0000ffff7e827812 */ /* 0x000fe400078ec0ff */
[----:B------:R-:W-:-:S03]  /*42440*/  LOP3.LUT R53, R53, 0xffff, RZ, 0xc0, !PT ;  /* 0x0000ffff35357812 */ /* 0x000fc600078ec0ff */
[----:B------:R0:W-:Y:S01]  /*42450*/  STL [R1+0x9c], R130 ;  /* 0x00009c8201007387 */ /* 0x0001e20000100800 */
[----:B------:R-:W-:-:S03]  /*42460*/  LOP3.LUT R13, R194, 0xffff, RZ, 0xc0, !PT ;  /* 0x0000ffffc20d7812 */ /* 0x000fc600078ec0ff */
[----:B------:R-:W3:Y:S01]  /*42470*/  LDL.LU R126, [R1+0x8dc] ;  /* 0x0008dc00017e7983 */ /* 0x000ee20000300800 */
[----:B------:R-:W-:-:S03]  /*42480*/  LOP3.LUT R19, R243, 0xffff, RZ, 0xc0, !PT ;  /* 0x0000fffff3137812 */ /* 0x000fc600078ec0ff */
[----:B------:R0:W-:Y:S01]  /*42490*/  STL [R1+0xcc], R53 ;  /* 0x0000cc3501007387 */ /* 0x0001e20000100800 */
[----:B-1----:R-:W-:-:S03]  /*424a0*/  PRMT R21, R21, 0x3340, R130 ;  /* 0x0000334015157816 */ /* 0x002fc60000000082 */
[----:B------:R1:W-:Y:S04]  /*424b0*/  STL [R1+0x94], R9 ;  /* 0x0000940901007387 */ /* 0x0003e80000100800 */
[----:B------:R1:W-:Y:S04]  /*424c0*/  STL [R1+0x2b8], R11 ;  /* 0x0002b80b01007387 */ /* 0x0003e80000100800 */
[----:B------:R1:W-:Y:S04]  /*424d0*/  STL [R1+0xa8], R13 ;  /* 0x0000a80d01007387 */ /* 0x0003e80000100800 */
[----:B------:R4:W-:Y:S01]  /*424e0*/  STL [R1+0x2a0], R19 ;  /* 0x0002a01301007387 */ /* 0x0009e20000100800 */
[----:B------:R-:W-:-:S03]  /*424f0*/  PRMT R44, R44, 0x3340, R53 ;  /* 0x000033402c2c7816 */ /* 0x000fc60000000035 */
[----:B0-----:R-:W3:Y:S04]  /*42500*/  LDL.LU R130, [R1+0x688] ;  /* 0x0006880001827983 */ /* 0x001ee80000300800 */
[----:B------:R-:W3:Y:S01]  /*42510*/  LDL.LU R53, [R1+0x680] ;  /* 0x0006800001357983 */ /* 0x000ee20000300800 */
[--C-:B-1----:R-:W-:Y:S02]  /*42520*/  PRMT R9, R9, 0x3340, R0.reuse ;  /* 0x0000334009097816 */ /* 0x102fe40000000000 */
[--C-:B------:R-:W-:Y:S02]  /*42530*/  PRMT R11, R11, 0x3340, R0.reuse ;  /* 0x000033400b0b7816 */ /* 0x100fe40000000000 */
[----:B------:R-:W-:Y:S02]  /*42540*/  PRMT R13, R13, 0x3340, R0 ;  /* 0x000033400d0d7816 */ /* 0x000fe40000000000 */
[----:B------:R-:W-:-:S02]  /*42550*/  PRMT R45, R45, 0x3340, R50 ;  /* 0x000033402d2d7816 */ /* 0x000fc40000000032 */
[----:B------:R-:W-:Y:S02]  /*42560*/  PRMT R50, R2, 0x3340, R4 ;  /* 0x0000334002327816 */ /* 0x000fe40000000004 */
[----:B------:R-:W-:Y:S02]  /*42570*/  PRMT R2, R21, 0x5410, R9 ;  /* 0x0000541015027816 */ /* 0x000fe40000000009 */
[----:B------:R-:W-:Y:S02]  /*42580*/  PRMT R9, R44, 0x5410, R11 ;  /* 0x000054102c097816 */ /* 0x000fe4000000000b */
[----:B------:R-:W-:Y:S01]  /*42590*/  PRMT R4, R45, 0x5410, R13 ;  /* 0x000054102d047816 */ /* 0x000fe2000000000d */
[----:B------:R0:W-:Y:S04]  /*425a0*/  STL [R1+0x5c0], R2 ;  /* 0x0005c00201007387 */ /* 0x0001e80000100800 */
[----:B------:R-:W-:Y:S04]  /*425b0*/  STL [R1+0x5bc], R9 ;  /* 0x0005bc0901007387 */ /* 0x000fe80000100800 */
[----:B------:R-:W-:Y:S01]  /*425c0*/  STL [R1+0x5b4], R4 ;  /* 0x0005b40401007387 */ /* 0x000fe20000100800 */
[----:B----4-:R-:W-:-:S03]  /*425d0*/  LOP3.LUT R44, R52, 0xffff, RZ, 0xc0, !PT ;  /* 0x0000ffff342c7812 */ /* 0x010fc600078ec0ff */
[----:B------:R-:W4:Y:S01]  /*425e0*/  LDL.LU R52, [R1+0xcfc] ;  /* 0x000cfc0001347983 */ /* 0x000f220000300800 */
[----:B------:R-:W-:-:S04]  /*425f0*/  PRMT R19, R19, 0x3340, R0 ;  /* 0x0000334013137816 */ /* 0x000fc80000000000 */
[----:B0-----:R-:W-:-:S05]  /*42600*/  PRMT R2, R50, 0x5410, R19 ;  /* 0x0000541032027816 */ /* 0x001fca0000000013 */
[----:B------:R3:W-:Y:S01]  /*42610*/  STL [R1+0x5b0], R2 ;  /* 0x0005b00201007387 */ /* 0x0007e20000100800 */
[----:B--2---:R-:W-:-:S03]  /*42620*/  LOP3.LUT R45, R151, 0xffff, RZ, 0xc0, !PT ;  /* 0x0000ffff972d7812 */ /* 0x004fc600078ec0ff */
[----:B------:R-:W-:Y:S01]  /*42630*/  STL [R1+0x2a8], R44 ;  /* 0x0002a82c01007387 */ /* 0x000fe20000100800 */
[----:B---3--:R-:W-:-:S03]  /*42640*/  LOP3.LUT R2, R150, 0xffff, RZ, 0xc0, !PT ;  /* 0x0000ffff96027812 */ /* 0x008fc600078ec0ff */
[----:B------:R-:W-:Y:S01]  /*42650*/  STL [R1+0x2a4], R45 ;  /* 0x0002a42d01007387 */ /* 0x000fe20000100800 */
[----:B------:R-:W-:Y:S02]  /*42660*/  LOP3.LUT R9, R252, 0xffff, RZ, 0xc0, !PT ;  /* 0x0000fffffc097812 */ /* 0x000fe400078ec0ff */
[----:B------:R-:W-:Y:S02]  /*42670*/  LOP3.LUT R19, R3, 0xffff, RZ, 0xc0, !PT ;  /* 0x0000ffff03137812 */ /* 0x000fe400078ec0ff */
[----:B------:R-:W-:-:S05]  /*42680*/  LOP3.LUT R21, R144, 0xffff, RZ, 0xc0, !PT ;  /* 0x0000ffff90157812 */ /* 0x000fca00078ec0ff */
[----:B------:R-:W-:Y:S01]  /*42690*/  STL [R1+0xbc], R21 ;  /* 0x0000bc1501007387 */ /* 0x000fe20000100800 */
[----:B------:R-:W-:-:S03]  /*426a0*/  LOP3.LUT R125, R125, 0xffff, RZ, 0xc0, !PT ;  /* 0x0000ffff7d7d7812 */ /* 0x000fc600078ec0ff */
[----:B------:R-:W-:Y:S01]  /*426b0*/  STL [R1+0x2b4], R2 ;  /* 0x0002b40201007387 */ /* 0x000fe20000100800 */
[----:B------:R-:W-:-:S03]  /*426c0*/  LOP3.LUT R50, R143, 0xffff, RZ, 0xc0, !PT ;  /* 0x0000ffff8f327812 */ /* 0x000fc600078ec0ff */
[----:B------:R-:W-:Y:S04]  /*426d0*/  STL [R1+0x294], R125 ;  /* 0x0002947d01007387 */ /* 0x000fe80000100800 */
[----:B------:R-:W-:Y:S04]  /*426e0*/  STL [R1+0x290], R50 ;  /* 0x0002903201007387 */ /* 0x000fe80000100800 */
[----:B------:R-:W2:Y:S04]  /*426f0*/  LDL.LU R195, [R1+0xcf8] ;  /* 0x000cf80001c37983 */ /* 0x000ea80000300800 */
[----:B------:R-:W3:Y:S01]  /*42700*/  LDL.LU R196, [R1+0xcec] ;  /* 0x000cec0001c47983 */ /* 0x000ee20000300800 */
[----:B------:R-:W-:-:S02]  /*42710*/  LOP3.LUT R4, R131, 0xffff, RZ, 0xc0, !PT ;  /* 0x0000ffff83047812 */ /* 0x000fc400078ec0ff */
[----:B------:R-:W-:-:S05]  /*42720*/  LOP3.LUT R126, R126, 0xffff, RZ, 0xc0, !PT ;  /* 0x0000ffff7e7e7812 */ /* 0x000fca00078ec0ff */
[----:B------:R-:W-:Y:S04]  /*42730*/  STL [R1+0xb0], R126 ;  /* 0x0000b07e01007387 */ /* 0x000fe80000100800 */
[----:B------:R-:W-:Y:S04]  /*42740*/  STL [R1+0x2b0], R4 ;  /* 0x0002b00401007387 */ /* 0x000fe80000100800 */
[----:B------:R-:W3:Y:S04]  /*42750*/  LDL.LU R194, [R1+0xce4] ;  /* 0x000ce40001c27983 */ /* 0x000ee80000300800 */
[----:B------:R-:W3:Y:S04]  /*42760*/  LDL.LU R151, [R1+0x8e8] ;  /* 0x0008e80001977983 */ /* 0x000ee80000300800 */
[----:B------:R-:W3:Y:S01]  /*42770*/  LDL.LU R150, [R1+0x8e4] ;  /* 0x0008e40001967983 */ /* 0x000ee20000300800 */
[----:B------:R-:W-:-:S03]  /*42780*/  LOP3.LUT R11, R130, 0xffff, RZ, 0xc0, !PT ;  /* 0x0000ffff820b7812 */ /* 0x000fc600078ec0ff */
[----:B------:R0:W-:Y:S01]  /*42790*/  STL [R1+0xa4], R9 ;  /* 0x0000a40901007387 */ /* 0x0001e20000100800 */
[----:B------:R-:W-:-:S03]  /*427a0*/  LOP3.LUT R13, R53, 0xffff, RZ, 0xc0, !PT ;  /* 0x0000ffff350d7812 */ /* 0x000fc600078ec0ff */
[----:B------:R-:W3:Y:S04]  /*427b0*/  LDL.LU R3, [R1+0x2130] ;  /* 0x0021300001037983 */ /* 0x000ee80000300800 */
[----:B------:R1:W-:Y:S04]  /*427c0*/  STL [R1+0x284], R11 ;  /* 0x0002840b01007387 */ /* 0x0003e80000100800 */
[----:B------:R-:W3:Y:S04]  /*427d0*/  LDL.LU R243, [R1+0x8d8] ;  /* 0x0008d80001f37983 */ /* 0x000ee80000300800 */
[----:B------:R1:W-:Y:S04]  /*427e0*/  STL [R1+0x27c], R13 ;  /* 0x00027c0d01007387 */ /* 0x0003e80000100800 */
[----:B------:R1:W-:Y:S01]  /*427f0*/  STL [R1+0x2ac], R19 ;  /* 0x0002ac1301007387 */ /* 0x0003e20000100800 */
[----:B0-----:R-:W-:-:S03]  /*42800*/  PRMT R9, R9, 0x3340, R0 ;  /* 0x0000334009097816 */ /* 0x001fc60000000000 */
[----:B------:R-:W3:Y:S01]  /*42810*/  LDL.LU R53, [R1+0x8d0] ;  /* 0x0008d00001357983 */ /* 0x000ee20000300800 */
[----:B------:R-:W-:Y:S02]  /*42820*/  PRMT R21, R21, 0x3340, R126 ;  /* 0x0000334015157816 */ /* 0x000fe4000000007e */
[----:B------:R-:W-:Y:S02]  /*42830*/  PRMT R45, R45, 0x3340, R50 ;  /* 0x000033402d2d7816 */ /* 0x000fe40000000032 */
[----:B-1----:R-:W-:Y:S02]  /*42840*/  PRMT R11, R11, 0x3340, R0 ;  /* 0x000033400b0b7816 */ /* 0x002fe40000000000 */
[----:B------:R-:W-:Y:S02]  /*42850*/  PRMT R44, R44, 0x3340, R125 ;  /* 0x000033402c2c7816 */ /* 0x000fe4000000007d */
[----:B------:R-:W-:Y:S02]  /*42860*/  PRMT R50, R2, 0x3340, R4 ;  /* 0x0000334002327816 */ /* 0x000fe40000000004 */
[----:B------:R-:W-:-:S02]  /*42870*/  PRMT R13, R13, 0x3340, R0 ;  /* 0x000033400d0d7816 */ /* 0x000fc40000000000 */
[----:B------:R-:W-:Y:S02]  /*42880*/  PRMT R2, R21, 0x5410, R9 ;  /* 0x0000541015027816 */ /* 0x000fe40000000009 */
[----:B------:R-:W-:Y:S02]  /*42890*/  PRMT R19, R19, 0x3340, R0 ;  /* 0x0000334013137816 */ /* 0x000fe40000000000 */
[----:B------:R-:W-:Y:S01]  /*428a0*/  PRMT R9, R44, 0x5410, R11 ;  /* 0x000054102c097816 */ /* 0x000fe2000000000b */
[----:B------:R0:W-:Y:S01]  /*428b0*/  STL [R1+0x5ac], R2 ;  /* 0x0005ac0201007387 */ /* 0x0001e20000100800 */
[----:B------:R-:W-:-:S03]  /*428c0*/  PRMT R4, R45, 0x5410, R13 ;  /* 0x000054102d047816 */ /* 0x000fc6000000000d */
[----:B------:R1:W-:Y:S01]  /*428d0*/  STL [R1+0x5a8], R9 ;  /* 0x0005a80901007387 */ /* 0x0003e20000100800 */
[----:B0-----:R-:W-:-:S03]  /*428e0*/  PRMT R2, R50, 0x5410, R19 ;  /* 0x0000541032027816 */ /* 0x001fc60000000013 */
[----:B------:R-:W-:Y:S04]  /*428f0*/  STL [R1+0x5a4], R4 ;  /* 0x0005a40401007387 */ /* 0x000fe80000100800 */
[----:B------:R-:W3:Y:S04]  /*42900*/  LDL.LU R144, [R1+0xce8] ;  /* 0x000ce80001907983 */ /* 0x000ee80000300800 */
[----:B------:R0:W-:Y:S04]  /*42910*/  STL [R1+0x5a0], R2 ;  /* 0x0005a00201007387 */ /* 0x0001e80000100800 */
[----:B------:R-:W3:Y:S04]  /*42920*/  LDL.LU R143, [R1+0xce0] ;  /* 0x000ce000018f7983 */ /* 0x000ee80000300800 */
[----:B------:R-:W3:Y:S01]  /*42930*/  LDL.LU R131, [R1+0xcdc] ;  /* 0x000cdc0001837983 */ /* 0x000ee20000300800 */
[----:B----4-:R-:W-:-:S05]  /*42940*/  LOP3.LUT R21, R52, 0xffff, RZ, 0xc0, !PT ;  /* 0x0000ffff34157812 */ /* 0x010fca00078ec0ff */
[----:B------:R4:W-:Y:S04]  /*42950*/  STL [R1+0x278], R21 ;  /* 0x0002781501007387 */ /* 0x0009e80000100800 */
[----:B------:R-:W4:Y:S04]  /*42960*/  LDL.LU R52, [R1+0xcd0] ;  /* 0x000cd00001347983 */ /* 0x000f280000300800 */
[----:B------:R-:W4:Y:S04]  /*42970*/  LDL.LU R130, [R1+0x8d4] ;  /* 0x0008d40001827983 */ /* 0x000f280000300800 */
[----:B------:R-:W4:Y:S04]  /*42980*/  LDL.LU R126, [R1+0x8cc] ;  /* 0x0008cc00017e7983 */ /* 0x000f280000300800 */
[----:B------:R-:W4:Y:S01]  /*42990*/  LDL.LU R125, [R1+0x6bc] ;  /* 0x0006bc00017d7983 */ /* 0x000f220000300800 */
[----:B-1----:R-:W-:-:S02]  /*429a0*/  LOP3.LUT R9, R5, 0xffff, RZ, 0xc0, !PT ;  /* 0x0000ffff05097812 */ /* 0x002fc400078ec0ff */
[----:B------:R-:W-:Y:S02]  /*429b0*/  LOP3.LUT R11, R251, 0xffff, RZ, 0xc0, !PT ;  /* 0x0000fffffb0b7812 */ /* 0x000fe400078ec0ff */
[----:B------:R-:W-:Y:S02]  /*429c0*/  LOP3.LUT R13, R223, 0xffff, RZ, 0xc0, !PT ;  /* 0x0000ffffdf0d7812 */ /* 0x000fe400078ec0ff */
[----:B0-----:R-:W-:-:S04]  /*429d0*/  LOP3.LUT R2, R219, 0xffff, RZ, 0xc0, !PT ;  /* 0x0000ffffdb027812 */ /* 0x001fc800078ec0ff */
[----:B------:R-:W-:Y:S02]  /*429e0*/  PRMT R19, R2, 0x3340, R0 ;  /* 0x0000334002137816 */ /* 0x000fe40000000000 */
[----:B--2---:R-:W-:Y:S02]  /*429f0*/  LOP3.LUT R44, R195, 0xffff, RZ, 0xc0, !PT ;  /* 0x0000ffffc32c7812 */ /* 0x004fe400078ec0ff */
[----:B---3--:R-:W-:-:S03]  /*42a00*/  LOP3.LUT R45, R196, 0xffff, RZ, 0xc0, !PT ;  /* 0x0000ffffc42d7812 */ /* 0x008fc600078ec0ff */
[----:B------:R-:W-:Y:S04]  /*42a10*/  STL [R1+0x80], R44 ;  /* 0x0000802c01007387 */ /* 0x000fe80000100800 */
[----:B------:R0:W-:Y:S01]  /*42a20*/  STL [R1+0x34], R45 ;  /* 0x0000342d01007387 */ /* 0x0001e20000100800 */
[----:B------:R-:W-:Y:S02]  /*42a30*/  LOP3.LUT R4, R194, 0xffff, RZ, 0xc0, !PT ;  /* 0x0000ffffc2047812 */ /* 0x000fe400078ec0ff */
[----:B------:R-:W-:Y:S02]  /*42a40*/  LOP3.LUT R151, R151, 0xffff, RZ, 0xc0, !PT ;  /* 0x0000ffff97977812 */ /* 0x000fe400078ec0ff */
[----:B------:R-:W-:-:S03]  /*42a50*/  LOP3.LUT R150, R150, 0xffff, RZ, 0xc0, !PT ;  /* 0x0000ffff96967812 */ /* 0x000fc600078ec0ff */
[----:B------:R-:W-:Y:S04]  /*42a60*/  STL [R1+0x200], R151 ;  /* 0x0002009701007387 */ /* 0x000fe80000100800 */
[----:B------:R-:W-:Y:S04]  /*42a70*/  STL [R1+0x28], R4 ;  /* 0x0000280401007387 */ /* 0x000fe80000100800 */
[----:B------:R-:W-:Y:S04]  /*42a80*/  STL [R1+0x7c], R150 ;  /* 0x00007c9601007387 */ /* 0x000fe80000100800 */
[----:B------:R-:W2:Y:S01]  /*42a90*/  LDL.LU R5, [R1+0x212c] ;  /* 0x00212c0001057983 */ /* 0x000ea20000300800 */
[----:B------:R-:W-:-:S02]  /*42aa0*/  LOP3.LUT R50, R243, 0xffff, RZ, 0xc0, !PT ;  /* 0x0000fffff3327812 */ /* 0x000fc400078ec0ff */
[----:B----4-:R-:W-:-:S03]  /*42ab0*/  PRMT R21, R21, 0x3340, R151 ;  /* 0x0000334015157816 */ /* 0x010fc60000000097 */
[----:B------:R1:W-:Y:S01]  /*42ac0*/  STL [R1+0x30], R50 ;  /* 0x0000303201007387 */ /* 0x0003e20000100800 */
[----:B0-----:R-:W-:Y:S02]  /*42ad0*/  PRMT R45, R45, 0x3340, R50 ;  /* 0x000033402d2d7816 */ /* 0x001fe40000000032 */
[----:B------:R-:W-:Y:S02]  /*42ae0*/  LOP3.LUT R252, R53, 0xffff, RZ, 0xc0, !PT ;  /* 0x0000ffff35fc7812 */ /* 0x000fe400078ec0ff */
[----:B------:R-:W3:Y:S04]  /*42af0*/  LDL.LU R53, [R1+0x6b4] ;  /* 0x0006b40001357983 */ /* 0x000ee80000300800 */
[----:B------:R0:W-:Y:S01]  /*42b00*/  STL [R1+0xc4], R9 ;  /* 0x0000c40901007387 */ /* 0x0001e20000100800 */
[----:B-1----:R-:W-:-:S02]  /*42b10*/  PRMT R50, R4, 0x3340, R252 ;  /* 0x0000334004327816 */ /* 0x002fc400000000fc */
[----:B------:R-:W-:Y:S01]  /*42b20*/  PRMT R44, R44, 0x3340, R150 ;  /* 0x000033402c2c7816 */ /* 0x000fe20000000096 */
[----:B------:R1:W-:Y:S01]  /*42b30*/  STL [R1+0x298], R11 ;  /* 0x0002980b01007387 */ /* 0x0003e20000100800 */
[----:B0-----:R-:W-:-:S03]  /*42b40*/  PRMT R9, R9, 0x3340, R0 ;  /* 0x0000334009097816 */ /* 0x001fc60000000000 */
[----:B------:R0:W-:Y:S01]  /*42b50*/  STL [R1+0x2c], R13 ;  /* 0x00002c0d01007387 */ /* 0x0001e20000100800 */
[--C-:B-1----:R-:W-:Y:S02]  /*42b60*/  PRMT R11, R11, 0x3340, R0.reuse ;  /* 0x000033400b0b7816 */ /* 0x102fe40000000000 */
[----:B------:R-:W-:Y:S02]  /*42b70*/  PRMT R4, R21, 0x5410, R9 ;  /* 0x0000541015047816 */ /* 0x000fe40000000009 */
[----:B------:R-:W-:Y:S02]  /*42b80*/  PRMT R9, R44, 0x5410, R11 ;  /* 0x000054102c097816 */ /* 0x000fe4000000000b */
[----:B0-----:R-:W-:Y:S01]  /*42b90*/  PRMT R13, R13, 0x3340, R0 ;  /* 0x000033400d0d7816 */ /* 0x001fe20000000000 */
[----:B------:R0:W-:Y:S03]  /*42ba0*/  STL [R1+0x598], R4 ;  /* 0x0005980401007387 */ /* 0x0001e60000100800 */
[----:B------:R-:W-:Y:S01]  /*42bb0*/  PRMT R11, R45, 0x5410, R13 ;  /* 0x000054102d0b7816 */ /* 0x000fe2000000000d */
[----:B------:R1:W-:Y:S01]  /*42bc0*/  STL [R1+0x59c], R9 ;  /* 0x00059c0901007387 */ /* 0x0003e20000100800 */
[----:B0-----:R-:W-:-:S03]  /*42bd0*/  PRMT R4, R50, 0x5410, R19 ;  /* 0x0000541032047816 */ /* 0x001fc60000000013 */
[----:B------:R-:W-:Y:S04]  /*42be0*/  STL [R1+0x5b8], R11 ;  /* 0x0005b80b01007387 */ /* 0x000fe80000100800 */
[----:B------:R0:W-:Y:S04]  /*42bf0*/  STL [R1+0x5c4], R4 ;  /* 0x0005c40401007387 */ /* 0x0001e80000100800 */
[----:B------:R-:W4:Y:S01]  /*42c00*/  LDL.LU R213, [R1+0xaec] ;  /* 0x000aec0001d57983 */ /* 0x000f220000300800 */
[----:B-1----:R-:W-:-:S03]  /*42c10*/  LOP3.LUT R9, R144, 0xffff, RZ, 0xc0, !PT ;  /* 0x0000ffff90097812 */ /* 0x002fc600078ec0ff */
[----:B------:R-:W2:Y:S01]  /*42c20*/  LDL.LU R215, [R1+0xae8] ;  /* 0x000ae80001d77983 */ /* 0x000ea20000300800 */
[----:B------:R-:W-:-:S03]  /*42c30*/  LOP3.LUT R13, R216, 0xffff, RZ, 0xc0, !PT ;  /* 0x0000ffffd80d7812 */ /* 0x000fc600078ec0ff */
[----:B------:R-:W2:Y:S01]  /*42c40*/  LDL.LU R211, [R1+0xae0] ;  /* 0x000ae00001d37983 */ /* 0x000ea20000300800 */
[----:B------:R-:W-:-:S03]  /*42c50*/  LOP3.LUT R19, R143, 0xffff, RZ, 0xc0, !PT ;  /* 0x0000ffff8f137812 */ /* 0x000fc600078ec0ff */
[----:B------:R-:W2:Y:S01]  /*42c60*/  LDL.LU R210, [R1+0xad8] ;  /* 0x000ad80001d27983 */ /* 0x000ea20000300800 */
[----:B0-----:R-:W-:-:S03]  /*42c70*/  LOP3.LUT R4, R214, 0xffff, RZ, 0xc0, !PT ;  /* 0x0000ffffd6047812 */ /* 0x001fc600078ec0ff */
[----:B------:R-:W2:Y:S01]  /*42c80*/  LDL.LU R199, [R1+0x6c0] ;  /* 0x0006c00001c77983 */ /* 0x000ea20000300800 */
[----:B------:R-:W-:-:S03]  /*42c90*/  LOP3.LUT R44, R131, 0xffff, RZ, 0xc0, !PT ;  /* 0x0000ffff832c7812 */ /* 0x000fc600078ec0ff */
[----:B------:R-:W2:Y:S01]  /*42ca0*/  LDL.LU R221, [R1+0x6b8] ;  /* 0x0006b80001dd7983 */ /* 0x000ea20000300800 */
[----:B------:R-:W-:-:S03]  /*42cb0*/  LOP3.LUT R50, R172, 0xffff, RZ, 0xc0, !PT ;  /* 0x0000ffffac327812 */ /* 0x000fc600078ec0ff */
[----:B------:R-:W2:Y:S01]  /*42cc0*/  LDL.LU R152, [R1+0x6ac] ;  /* 0x0006ac0001987983 */ /* 0x000ea20000300800 */
[----:B------:R-:W-:-:S03]  /*42cd0*/  LOP3.LUT R131, R170, 0xffff, RZ, 0xc0, !PT ;  /* 0x0000ffffaa837812 */ /* 0x000fc600078ec0ff */
[----:B------:R-:W2:Y:S04]  /*42ce0*/  LDL.LU R243, [R1+0x6a4] ;  /* 0x0006a40001f37983 */ /* 0x000ea80000300800 */
[----:B------:R0:W-:Y:S01]  /*42cf0*/  STL [R1+0x204], R131 ;  /* 0x0002048301007387 */ /* 0x0001e20000100800 */
[----:B------:R-:W-:Y:S02]  /*42d00*/  LOP3.LUT R11, R130, 0xffff, RZ, 0xc0, !PT ;  /* 0x0000ffff820b7812 */ /* 0x000fe400078ec0ff */
[----:B------:R-:W-:Y:S02]  /*42d10*/  LOP3.LUT R21, R126, 0xffff, RZ, 0xc0, !PT ;  /* 0x0000ffff7e157812 */ /* 0x000fe400078ec0ff */
[----:B------:R-:W-:Y:S02]  /*42d20*/  PRMT R143, R9, 0x3340, R11 ;  /* 0x00003340098f7816 */ /* 0x000fe4000000000b */
[----:B------:R-:W-:-:S02]  /*42d30*/  LOP3.LUT R45, R125, 0xffff, RZ, 0xc0, !PT ;  /* 0x0000ffff7d2d7812 */ /* 0x000fc400078ec0ff */
[--C-:B------:R-:W-:Y:S02]  /*42d40*/  PRMT R125, R13, 0x3340, R0.reuse ;  /* 0x000033400d7d7816 */ /* 0x100fe40000000000 */
[--C-:B------:R-:W-:Y:S02]  /*42d50*/  PRMT R126, R4, 0x3340, R0.reuse ;  /* 0x00003340047e7816 */ /* 0x100fe40000000000 */
[----:B------:R-:W-:Y:S02]  /*42d60*/  PRMT R144, R19, 0x3340, R21 ;  /* 0x0000334013907816 */ /* 0x000fe40000000015 */
[----:B------:R-:W-:Y:S02]  /*42d70*/  PRMT R130, R50, 0x3340, R0 ;  /* 0x0000334032827816 */ /* 0x000fe40000000000 */
[----:B------:R-:W-:Y:S02]  /*42d80*/  PRMT R150, R44, 0x3340, R45 ;  /* 0x000033402c967816 */ /* 0x000fe4000000002d */
[----:B------:R-:W-:-:S02]  /*42d90*/  PRMT R143, R143, 0x5410, R125 ;  /* 0x000054108f8f7816 */ /* 0x000fc4000000007d */
[----:B------:R-:W-:Y:S02]  /*42da0*/  PRMT R126, R144, 0x5410, R126 ;  /* 0x00005410907e7816 */ /* 0x000fe4000000007e */
[----:B------:R-:W-:Y:S01]  /*42db0*/  PRMT R125, R150, 0x5410, R130 ;  /* 0x00005410967d7816 */ /* 0x000fe20000000082 */
[----:B------:R-:W-:Y:S04]  /*42dc0*/  STL [R1+0x5d8], R143 ;  /* 0x0005d88f01007387 */ /* 0x000fe80000100800 */
[----:B------:R-:W2:Y:S04]  /*42dd0*/  LDL.LU R208, [R1+0xae4] ;  /* 0x000ae40001d07983 */ /* 0x000ea80000300800 */
[----:B------:R1:W-:Y:S04]  /*42de0*/  STL [R1+0x5e4], R126 ;  /* 0x0005e47e01007387 */ /* 0x0003e80000100800 */
[----:B------:R-:W2:Y:S04]  /*42df0*/  LDL.LU R197, [R1+0xadc] ;  /* 0x000adc0001c57983 */ /* 0x000ea80000300800 */
[----:B------:R4:W-:Y:S04]  /*42e00*/  STL [R1+0x62c], R125 ;  /* 0x00062c7d01007387 */ /* 0x0009e80000100800 */
[----:B------:R-:W2:Y:S04]  /*42e10*/  LDL.LU R198, [R1+0xad4] ;  /* 0x000ad40001c67983 */ /* 0x000ea80000300800 */
[----:B------:R-:W2:Y:S04]  /*42e20*/  LDL.LU R195, [R1+0xad0] ;  /* 0x000ad00001c37983 */ /* 0x000ea80000300800 */
[----:B------:R-:W2:Y:S04]  /*42e30*/  LDL.LU R196, [R1+0x6b0] ;  /* 0x0006b00001c47983 */ /* 0x000ea80000300800 */
[----:B------:R-:W2:Y:S01]  /*42e40*/  LDL.LU R194, [R1+0x6a8] ;  /* 0x0006a80001c27983 */ /* 0x000ea20000300800 */
[----:B------:R-:W-:-:S02]  /*42e50*/  LOP3.LUT R52, R52, 0xffff, RZ, 0xc0, !PT ;  /* 0x0000ffff34347812 */ /* 0x000fc400078ec0ff */
[----:B0-----:R-:W-:Y:S02]  /*42e60*/  PRMT R131, R131, 0x3340, R0 ;  /* 0x0000334083837816 */ /* 0x001fe40000000000 */
[----:B------:R-:W-:Y:S02]  /*42e70*/  LOP3.LUT R164, R164, 0xffff, RZ, 0xc0, !PT ;  /* 0x0000ffffa4a47812 */ /* 0x000fe400078ec0ff */
[----:B------:R-:W-:-:S04]  /*42e80*/  LOP3.LUT R156, R156, 0xffff, RZ, 0xc0, !PT ;  /* 0x0000ffff9c9c7812 */ /* 0x000fc800078ec0ff */
[----:B------:R-:W-:Y:S02]  /*42e90*/  PRMT R158, R156, 0x3340, R0 ;  /* 0x000033409c9e7816 */ /* 0x000fe40000000000 */
[----:B---3--:R-:W-:-:S04]  /*42ea0*/  LOP3.LUT R53, R53, 0xffff, RZ, 0xc0, !PT ;  /* 0x0000ffff35357812 */ /* 0x008fc800078ec0ff */
[----:B------:R-:W-:-:S04]  /*42eb0*/  PRMT R151, R52, 0x3340, R53 ;  /* 0x0000334034977816 */ /* 0x000fc80000000035 */
[----:B-1----:R-:W-:-:S05]  /*42ec0*/  PRMT R126, R151, 0x5410, R131 ;  /* 0x00005410977e7816 */ /* 0x002fca0000000083 */
[----:B------:R0:W-:Y:S01]  /*42ed0*/  STL [R1+0x63c], R126 ;  /* 0x00063c7e01007387 */ /* 0x0001e20000100800 */
[----:B----4-:R-:W-:Y:S02]  /*42ee0*/  LOP3.LUT R125, R213, 0xffff, RZ, 0xc0, !PT ;  /* 0x0000ffffd57d7812 */ /* 0x010fe400078ec0ff */
[----:B--2---:R-:W-:Y:S02]  /*42ef0*/  LOP3.LUT R130, R215, 0xffff, RZ, 0xc0, !PT ;  /* 0x0000ffffd7827812 */ /* 0x004fe400078ec0ff */
[----:B------:R-:W-:Y:S02]  /*42f00*/  LOP3.LUT R143, R211, 0xffff, RZ, 0xc0, !PT ;  /* 0x0000ffffd38f7812 */ /* 0x000fe400078ec0ff */
[----:B0-----:R-:W-:Y:S02]  /*42f10*/  LOP3.LUT R126, R199, 0xffff, RZ, 0xc0, !PT ;  /* 0x0000ffffc77e7812 */ /* 0x001fe400078ec0ff */
[----:B------:R-:W-:Y:S02]  /*42f20*/  LOP3.LUT R131, R221, 0xffff, RZ, 0xc0, !PT ;  /* 0x0000ffffdd837812 */ /* 0x000fe400078ec0ff */
[----:B------:R-:W-:-:S02]  /*42f30*/  LOP3.LUT R221, R162, 0xffff, RZ, 0xc0, !PT ;  /* 0x0000ffffa2dd7812 */ /* 0x000fc400078ec0ff */
[----:B------:R-:W-:Y:S02]  /*42f40*/  LOP3.LUT R144, R152, 0xffff, RZ, 0xc0, !PT ;  /* 0x0000ffff98907812 */ /* 0x000fe400078ec0ff */
[----:B------:R-:W-:Y:S02]  /*42f50*/  PRMT R152, R164, 0x3340, R0 ;  /* 0x00003340a4987816 */ /* 0x000fe40000000000 */
[----:B------:R-:W-:Y:S02]  /*42f60*/  PRMT R162, R125, 0x3340, R126 ;  /* 0x000033407da27816 */ /* 0x000fe4000000007e */
[----:B------:R-:W-:Y:S02]  /*42f70*/  LOP3.LUT R151, R243, 0xffff, RZ, 0xc0, !PT ;  /* 0x0000fffff3977812 */ /* 0x000fe400078ec0ff */
[----:B------:R-:W-:Y:S02]  /*42f80*/  LOP3.LUT R150, R210, 0xffff, RZ, 0xc0, !PT ;  /* 0x0000ffffd2967812 */ /* 0x000fe400078ec0ff */
[----:B------:R-:W-:-:S02]  /*42f90*/  LOP3.LUT R243, R154, 0xffff, RZ, 0xc0, !PT ;  /* 0x0000ffff9af37812 */ /* 0x000fc400078ec0ff */
[----:B------:R-:W-:Y:S02]  /*42fa0*/  PRMT R154, R221, 0x3340, R0 ;  /* 0x00003340dd9a7816 */ /* 0x000fe40000000000 */
[----:B------:R-:W-:Y:S02]  /*42fb0*/  PRMT R165, R130, 0x3340, R131 ;  /* 0x0000334082a57816 */ /* 0x000fe40000000083 */
[----:B------:R-:W-:Y:S02]  /*42fc0*/  PRMT R152, R162, 0x5410, R152 ;  /* 0x00005410a2987816 */ /* 0x000fe40000000098 */
[----:B------:R-:W-:Y:S02]  /*42fd0*/  PRMT R166, R143, 0x3340, R144 ;  /* 0x000033408fa67816 */ /* 0x000fe40000000090 */
[----:B------:R-:W-:Y:S02]  /*42fe0*/  PRMT R160, R243, 0x3340, R0 ;  /* 0x00003340f3a07816 */ /* 0x000fe40000000000 */
[----:B------:R-:W-:Y:S01]  /*42ff0*/  PRMT R167, R150, 0x3340, R151 ;  /* 0x0000334096a77816 */ /* 0x000fe20000000097 */
[----:B------:R0:W-:Y:S01]  /*43000*/  STL [R1+0x644], R152 ;  /* 0x0006449801007387 */ /* 0x0001e20000100800 */
[----:B------:R-:W-:-:S02]  /*43010*/  PRMT R154, R165, 0x5410, R154 ;  /* 0x00005410a59a7816 */ /* 0x000fc4000000009a */
[----:B------:R-:W-:-:S03]  /*43020*/  PRMT R158, R166, 0x5410, R158 ;  /* 0x00005410a69e7816 */ /* 0x000fc6000000009e */
[----:B------:R-:W-:Y:S01]  /*43030*/  STL [R1+0x650], R154 ;  /* 0x0006509a01007387 */ /* 0x000fe20000100800 */
[----:B0-----:R-:W-:-:S03]  /*43040*/  PRMT R152, R167, 0x5410, R160 ;  /* 0x00005410a7987816 */ /* 0x001fc600000000a0 */
[----:B------:R-:W-:Y:S04]  /*43050*/  STL [R1+0x654], R158 ;  /* 0x0006549e01007387 */ /* 0x000fe80000100800 */
[----:B------:R0:W-:Y:S01]  /*43060*/  STL [R1+0x658], R152 ;  /* 0x0006589801007387 */ /* 0x0001e20000100800 */
[----:B------:R-:W-:-:S03]  /*43070*/  LOP3.LUT R166, R195, 0xffff, RZ, 0xc0, !PT ;  /* 0x0000ffffc3a67812 */ /* 0x000fc600078ec0ff */
[----:B------:R-:W2:Y:S01]  /*43080*/  LDL.LU R195, [R1+0x10] ;  /* 0x0000100001c37983 */ /* 0x000ea20000300800 */
[----:B0-----:R-:W-:-:S03]  /*43090*/  LOP3.LUT R152, R196, 0xffff, RZ, 0xc0, !PT ;  /* 0x0000ffffc4987812 */ /* 0x001fc600078ec0ff */
[----:B------:R-:W3:Y:S01]  /*430a0*/  LDL.LU R196, [R1+0x4] ;  /* 0x0000040001c47983 */ /* 0x000ee20000300800 */
[----:B------:R-:W-:-:S03]  /*430b0*/  LOP3.LUT R160, R194, 0xffff, RZ, 0xc0, !PT ;  /* 0x0000ffffc2a07812 */ /* 0x000fc600078ec0ff */
[----:B------:R-:W4:Y:S01]  /*430c0*/  LDL.LU R194, [R1+0xc] ;  /* 0x00000c0001c27983 */ /* 0x000f220000300800 */
        /* <DEDUP_REMOVED lines=9> */
[----:B------:R-:W-:Y:S02]  /*43160*/  LOP3.LUT R162, R198, 0xffff, RZ, 0xc0, !PT ;  /* 0x0000ffffc6a27812 */ /* 0x000fe400078ec0ff */
[----:B------:R-:W-:Y:S02]  /*43170*/  LOP3.LUT R12, R12, 0xffff, RZ, 0xc0, !PT ;  /* 0x0000ffff0c0c7812 */ /* 0x000fe400078ec0ff */
[----:B------:R-:W-:-:S02]  /*43180*/  PRMT R18, R3, 0x3340, R0 ;  /* 0x0000334003127816 */ /* 0x000fc40000000000 */
[----:B------:R-:W-:Y:S02]  /*43190*/  PRMT R171, R158, 0x3340, R160 ;  /* 0x000033409eab7816 */ /* 0x000fe400000000a0 */
[----:B------:R-:W-:Y:S02]  /*431a0*/  PRMT R10, R170, 0x5410, R10 ;  /* 0x00005410aa0a7816 */ /* 0x000fe4000000000a */
[--C-:B------:R-:W-:Y:S02]  /*431b0*/  PRMT R168, R12, 0x3340, R0.reuse ;  /* 0x000033400ca87816 */ /* 0x100fe40000000000 */
        /* <DEDUP_REMOVED lines=9> */
[----:B------:R2:W-:Y:S04]  /*43250*/  STL [R1+0x67c], R10 ;  /* 0x00067c0a01007387 */ /* 0x0005e80000100800 */
[----:B------:R-:W3:Y:S01]  /*43260*/  LDL.LU R198, [R1+0x20] ;  /* 0x0000200001c67983 */ /* 0x000ee20000300800 */
[----:B--2---:R-:W-:-:S03]  /*43270*/  SHF.R.U32.HI R10, RZ, 0x8, R195 ;  /* 0x00000008ff0a7819 */ /* 0x004fc600000116c3 */
[----:B------:R-:W2:Y:S01]  /*43280*/  LDL.LU R195, [R1+0x14] ;  /* 0x0000140001c37983 */ /* 0x000ea20000300800 */
[----:B----4-:R-:W-:-:S03]  /*43290*/  SHF.R.U32.HI R18, RZ, 0x8, R194 ;  /* 0x00000008ff127819 */ /* 0x010fc600000116c2 */
[----:B------:R-:W4:Y:S01]  /*432a0*/  LDL.LU R194, [R1+0x18] ;  /* 0x0000180001c27983 */ /* 0x000f220000300800 */
[----:B------:R-:W-:Y:S02]  /*432b0*/  SHF.R.U32.HI R70, RZ, 0x8, R70 ;  /* 0x00000008ff467819 */ /* 0x000fe40000011646 */
[----:B------:R-:W-:Y:S01]  /*432c0*/  SHF.R.U32.HI R72, RZ, 0x8, R72 ;  /* 0x00000008ff487819 */ /* 0x000fe20000011648 */
[----:B------:R-:W4:Y:S01]  /*432d0*/  LDL.LU R197, [R1+0x8] ;  /* 0x0000080001c57983 */ /* 0x000f220000300800 */
[----:B------:R-:W-:Y:S02]  /*432e0*/  LOP3.LUT R10, R10, 0xffff, RZ, 0xc0, !PT ;  /* 0x0000ffff0a0a7812 */ /* 0x000fe400078ec0ff */
[----:B------:R-:W-:Y:S02]  /*432f0*/  LOP3.LUT R18, R18, 0xffff, RZ, 0xc0, !PT ;  /* 0x0000ffff12127812 */ /* 0x000fe400078ec0ff */
[----:B------:R-:W-:Y:S02]  /*43300*/  LOP3.LUT R70, R70, 0xffff, RZ, 0xc0, !PT ;  /* 0x0000ffff46467812 */ /* 0x000fe400078ec0ff */
[----:B------:R-:W-:-:S02]  /*43310*/  LOP3.LUT R72, R72, 0xffff, RZ, 0xc0, !PT ;  /* 0x0000ffff48487812 */ /* 0x000fc400078ec0ff */
[----:B------:R-:W-:Y:S02]  /*43320*/  PRMT R10, R10, 0x3340, R18 ;  /* 0x000033400a0a7816 */ /* 0x000fe40000000012 */
[----:B------:R-:W-:Y:S02]  /*43330*/  PRMT R217, R70, 0x3340, R72 ;  /* 0x0000334046d97816 */ /* 0x000fe40000000048 */
[----:B---3--:R-:W-:Y:S02]  /*43340*/  SHF.R.U32.HI R72, RZ, 0x8, R196 ;  /* 0x00000008ff487819 */ /* 0x008fe400000116c4 */
[----:B------:R-:W3:Y:S01]  /*43350*/  LDL.LU R196, [R1] ;  /* 0x0000000001c47983 */ /* 0x000ee20000300800 */
[----:B------:R-:W-:-:S03]  /*43360*/  SHF.R.U32.HI R73, RZ, 0x8, R73 ;  /* 0x00000008ff497819 */ /* 0x000fc60000011649 */
[----:B------:R0:W-:Y:S01]  /*43370*/  STL [R1+0x4f0], R10 ;  /* 0x0004f00a01007387 */ /* 0x0001e20000100800 */
[----:B------:R-:W-:Y:S02]  /*43380*/  SHF.R.U32.HI R75, RZ, 0x8, R75 ;  /* 0x00000008ff4b7819 */ /* 0x000fe4000001164b */
[----:B------:R-:W-:Y:S02]  /*43390*/  SHF.R.U32.HI R74, RZ, 0x8, R74 ;  /* 0x00000008ff4a7819 */ /* 0x000fe4000001164a */
[----:B------:R-:W-:Y:S02]  /*433a0*/  SHF.R.U32.HI R18, RZ, 0x8, R76 ;  /* 0x00000008ff127819 */ /* 0x000fe4000001164c */
[----:B0-----:R-:W-:Y:S02]  /*433b0*/  SHF.R.U32.HI R10, RZ, 0x8, R182 ;  /* 0x00000008ff0a7819 */ /* 0x001fe400000116b6 */
        /* <DEDUP_REMOVED lines=8> */
[----:B------:R-:W-:Y:S02]  /*43440*/  SHF.R.U32.HI R10, RZ, 0x8, R198 ;  /* 0x00000008ff0a7819 */ /* 0x000fe400000116c6 */
[----:B------:R-:W3:Y:S01]  /*43450*/  LDL.LU R198, [R1+0x48] ;  /* 0x0000480001c67983 */ /* 0x000ee20000300800 */
[----:B--2---:R-:W-:-:S03]  /*43460*/  SHF.R.U32.HI R75, RZ, 0x8, R195 ;  /* 0x00000008ff4b7819 */ /* 0x004fc600000116c3 */
[----:B------:R-:W2:Y:S01]  /*43470*/  LDL.LU R195, [R1+0x3c] ;  /* 0x00003c0001c37983 */ /* 0x000ea20000300800 */
[----:B----4-:R-:W-:-:S03]  /*43480*/  SHF.R.U32.HI R18, RZ, 0x8, R194 ;  /* 0x00000008ff127819 */ /* 0x010fc600000116c2 */
[----:B------:R-:W4:Y:S01]  /*43490*/  LDL.LU R194, [R1+0x24] ;  /* 0x0000240001c27983 */ /* 0x000f220000300800 */
[----:B------:R-:W-:Y:S02]  /*434a0*/  LOP3.LUT R10, R10, 0xffff, RZ, 0xc0, !PT ;  /* 0x0000ffff0a0a7812 */ /* 0x000fe400078ec0ff */
[----:B------:R-:W-:-:S04]  /*434b0*/  LOP3.LUT R18, R18, 0xffff, RZ, 0xc0, !PT ;  /* 0x0000ffff12127812 */ /* 0x000fc800078ec0ff */
[----:B------:R-:W-:Y:S02]  /*434c0*/  PRMT R10, R10, 0x3340, R18 ;  /* 0x000033400a0a7816 */ /* 0x000fe40000000012 */
[----:B------:R-:W-:-:S03]  /*434d0*/  SHF.R.U32.HI R214, RZ, 0x8, R204 ;  /* 0x00000008ffd67819 */ /* 0x000fc600000116cc */
[----:B------:R0:W-:Y:S01]  /*434e0*/  STL [R1+0x4e8], R10 ;  /* 0x0004e80a01007387 */ /* 0x0001e20000100800 */
[----:B------:R-:W-:Y:S02]  /*434f0*/  SHF.R.U32.HI R168, RZ, 0x8, R205 ;  /* 0x00000008ffa87819 */ /* 0x000fe400000116cd */
[----:B---3--:R-:W-:Y:S02]  /*43500*/  SHF.R.U32.HI R18, RZ, 0x8, R196 ;  /* 0x00000008ff127819 */ /* 0x008fe400000116c4 */
[----:B------:R-:W3:Y:S01]  /*43510*/  LDL.LU R196, [R1+0x1c] ;  /* 0x00001c0001c47983 */ /* 0x000ee20000300800 */
[----:B0-----:R-:W-:Y:S02]  /*43520*/  SHF.R.U32.HI R10, RZ, 0x8, R197 ;  /* 0x00000008ff0a7819 */ /* 0x001fe400000116c5 */
[----:B------:R-:W-:Y:S02]  /*43530*/  LOP3.LUT R18, R18, 0xffff, RZ, 0xc0, !PT ;  /* 0x0000ffff12127812 */ /* 0x000fe400078ec0ff */
[----:B------:R-:W-:-:S02]  /*43540*/  LOP3.LUT R10, R10, 0xffff, RZ, 0xc0, !PT ;  /* 0x0000ffff0a0a7812 */ /* 0x000fc400078ec0ff */
[----:B------:R-:W-:Y:S02]  /*43550*/  LOP3.LUT R214, R214, 0xffff, RZ, 0xc0, !PT ;  /* 0x0000ffffd6d67812 */ /* 0x000fe400078ec0ff */
[----:B------:R-:W-:Y:S02]  /*43560*/  LOP3.LUT R168, R168, 0xffff, RZ, 0xc0, !PT ;  /* 0x0000ffffa8a87812 */ /* 0x000fe400078ec0ff */
[----:B------:R-:W-:Y:S02]  /*43570*/  PRMT R209, R10, 0x3340, R18 ;  /* 0x000033400ad17816 */ /* 0x000fe40000000012 */
[----:B------:R-:W-:Y:S02]  /*43580*/  PRMT R214, R214, 0x3340, R168 ;  /* 0x00003340d6d67816 */ /* 0x000fe400000000a8 */
[----:B--2---:R-:W-:Y:S02]  /*43590*/  SHF.R.U32.HI R18, RZ, 0x8, R195 ;  /* 0x00000008ff127819 */ /* 0x004fe400000116c3 */
[----:B------:R-:W2:Y:S01]  /*435a0*/  LDL.LU R195, [R1+0xec] ;  /* 0x0000ec0001c37983 */ /* 0x000ea20000300800 */
[----:B----4-:R-:W-:-:S03]  /*435b0*/  SHF.R.U32.HI R168, RZ, 0x8, R194 ;  /* 0x00000008ffa87819 */ /* 0x010fc600000116c2 */
[----:B------:R-:W4:Y:S01]  /*435c0*/  LDL.LU R194, [R1+0xe8] ;  /* 0x0000e80001c27983 */ /* 0x000f220000300800 */
[----:B------:R-:W-:Y:S02]  /*435d0*/  SHF.R.U32.HI R166, RZ, 0x8, R166 ;  /* 0x00000008ffa67819 */ /* 0x000fe400000116a6 */
[----:B------:R-:W-:Y:S02]  /*435e0*/  SHF.R.U32.HI R169, RZ, 0x8, R167 ;  /* 0x00000008ffa97819 */ /* 0x000fe400000116a7 */
[----:B------:R-:W-:Y:S02]  /*435f0*/  SHF.R.U32.HI R167, RZ, 0x8, R81 ;  /* 0x00000008ffa77819 */ /* 0x000fe40000011651 */
[----:B------:R-:W-:Y:S02]  /*43600*/  SHF.R.U32.HI R10, RZ, 0x8, R198 ;  /* 0x00000008ff0a7819 */ /* 0x000fe400000116c6 */
[----:B------:R-:W-:Y:S02]  /*43610*/  LOP3.LUT R166, R166, 0xffff, RZ, 0xc0, !PT ;  /* 0x0000ffffa6a67812 */ /* 0x000fe400078ec0ff */
[----:B------:R-:W-:-:S02]  /*43620*/  LOP3.LUT R81, R169, 0xffff, RZ, 0xc0, !PT ;  /* 0x0000ffffa9517812 */ /* 0x000fc400078ec0ff */
[----:B------:R-:W-:Y:S02]  /*43630*/  LOP3.LUT R10, R10, 0xffff, RZ, 0xc0, !PT ;  /* 0x0000ffff0a0a7812 */ /* 0x000fe400078ec0ff */
[----:B------:R-:W-:Y:S02]  /*43640*/  LOP3.LUT R18, R18, 0xffff, RZ, 0xc0, !PT ;  /* 0x0000ffff12127812 */ /* 0x000fe400078ec0ff */
[----:B------:R-:W-:Y:S02]  /*43650*/  PRMT R81, R166, 0x3340, R81 ;  /* 0x00003340a6517816 */ /* 0x000fe40000000051 */
[----:B------:R-:W-:Y:S02]  /*43660*/  PRMT R208, R10, 0x3340, R18 ;  /* 0x000033400ad07816 */ /* 0x000fe40000000012 */
[----:B---3--:R-:W-:Y:S01]  /*43670*/  SHF.R.U32.HI R10, RZ, 0x8, R196 ;  /* 0x00000008ff0a7819 */ /* 0x008fe200000116c4 */
[----:B------:R-:W-:Y:S01]  /*43680*/  STL [R1+0x4d8], R81 ;  /* 0x0004d85101007387 */ /* 0x000fe20000100800 */
[----:B------:R-:W-:-:S03]  /*43690*/  SHF.R.U32.HI R186, RZ, 0x8, R186 ;  /* 0x00000008ffba7819 */ /* 0x000fc600000116ba */
[----:B------:R-:W3:Y:S01]  /*436a0*/  LDL.LU R199, [R1+0x104] ;  /* 0x0001040001c77983 */ /* 0x000ee20000300800 */
[----:B------:R-:W-:-:S03]  /*436b0*/  SHF.R.U32.HI R206, RZ, 0x8, R206 ;  /* 0x00000008ffce7819 */ /* 0x000fc600000116ce */
[----:B------:R-:W3:Y:S01]  /*436c0*/  LDL.LU R197, [R1+0x100] ;  /* 0x0001000001c57983 */ /* 0x000ee20000300800 */
[----:B------:R-:W-:Y:S02]  /*436d0*/  LOP3.LUT R10, R10, 0xffff, RZ, 0xc0, !PT ;  /* 0x0000ffff0a0a7812 */ /* 0x000fe400078ec0ff */
[----:B------:R-:W-:Y:S01]  /*436e0*/  LOP3.LUT R186, R186, 0xffff, RZ, 0xc0, !PT ;  /* 0x0000ffffbaba7812 */ /* 0x000fe200078ec0ff */
[----:B------:R-:W3:Y:S01]  /*436f0*/  LDL.LU R196, [R1+0xfc] ;  /* 0x0000fc0001c47983 */ /* 0x000ee20000300800 */
[----:B------:R-:W-:Y:S02]  /*43700*/  LOP3.LUT R74, R206, 0xffff, RZ, 0xc0, !PT ;  /* 0x0000ffffce4a7812 */ /* 0x000fe400078ec0ff */
[----:B------:R-:W-:Y:S01]  /*43710*/  PRMT R206, R10, 0x3340, R186 ;  /* 0x000033400ace7816 */ /* 0x000fe200000000ba */
[----:B------:R-:W3:Y:S01]  /*43720*/  LDL.LU R198, [R1+0xf8] ;  /* 0x0000f80001c67983 */ /* 0x000ee20000300800 */
[----:B------:R-:W-:Y:S02]  /*43730*/  SHF.R.U32.HI R18, RZ, 0x8, R12 ;  /* 0x00000008ff127819 */ /* 0x000fe4000001160c */
[----:B--2---:R-:W-:-:S02]  /*43740*/  SHF.R.U32.HI R10, RZ, 0x8, R195 ;  /* 0x00000008ff0a7819 */ /* 0x004fc400000116c3 */
[----:B------:R-:W2:Y:S01]  /*43750*/  LDL.LU R195, [R1+0xf4] ;  /* 0x0000f40001c37983 */ /* 0x000ea20000300800 */
[----:B----4-:R-:W-:-:S03]  /*43760*/  SHF.R.U32.HI R12, RZ, 0x8, R194 ;  /* 0x00000008ff0c7819 */ /* 0x010fc600000116c2 */
[----:B------:R-:W4:Y:S01]  /*43770*/  LDL.LU R194, [R1+0xf0] ;  /* 0x0000f00001c27983 */ /* 0x000f220000300800 */
[----:B------:R-:W-:Y:S02]  /*43780*/  SHF.R.U32.HI R162, RZ, 0x8, R162 ;  /* 0x00000008ffa27819 */ /* 0x000fe400000116a2 */
[----:B------:R-:W-:Y:S02]  /*43790*/  SHF.R.U32.HI R165, RZ, 0x8, R165 ;  /* 0x00000008ffa57819 */ /* 0x000fe400000116a5 */
[----:B------:R-:W-:Y:S02]  /*437a0*/  SHF.R.U32.HI R188, RZ, 0x8, R188 ;  /* 0x00000008ffbc7819 */ /* 0x000fe400000116bc */
[----:B------:R-:W-:Y:S02]  /*437b0*/  SHF.R.U32.HI R203, RZ, 0x8, R203 ;  /* 0x00000008ffcb7819 */ /* 0x000fe400000116cb */
[----:B------:R-:W-:Y:S02]  /*437c0*/  SHF.R.U32.HI R202, RZ, 0x8, R202 ;  /* 0x00000008ffca7819 */ /* 0x000fe400000116ca */
[----:B------:R-:W-:-:S02]  /*437d0*/  LOP3.LUT R162, R162, 0xffff, RZ, 0xc0, !PT ;  /* 0x0000ffffa2a27812 */ /* 0x000fc400078ec0ff */
[----:B------:R-:W-:Y:S02]  /*437e0*/  LOP3.LUT R165, R165, 0xffff, RZ, 0xc0, !PT ;  /* 0x0000ffffa5a57812 */ /* 0x000fe400078ec0ff */
[----:B------:R-:W-:Y:S02]  /*437f0*/  SHF.R.U32.HI R83, RZ, 0x8, R83 ;  /* 0x00000008ff537819 */ /* 0x000fe40000011653 */
[----:B------:R-:W-:Y:S02]  /*43800*/  LOP3.LUT R204, R12, 0xffff, RZ, 0xc0, !PT ;  /* 0x0000ffff0ccc7812 */ /* 0x000fe400078ec0ff */
[----:B------:R-:W-:Y:S02]  /*43810*/  LOP3.LUT R10, R10, 0xffff, RZ, 0xc0, !PT ;  /* 0x0000ffff0a0a7812 */ /* 0x000fe400078ec0ff */
[----:B------:R-:W-:Y:S02]  /*43820*/  LOP3.LUT R12, R188, 0xffff, RZ, 0xc0, !PT ;  /* 0x0000ffffbc0c7812 */ /* 0x000fe400078ec0ff */
[----:B------:R-:W-:-:S02]  /*43830*/  LOP3.LUT R203, R203, 0xffff, RZ, 0xc0, !PT ;  /* 0x0000ffffcbcb7812 */ /* 0x000fc400078ec0ff */
[----:B------:R-:W-:Y:S02]  /*43840*/  LOP3.LUT R202, R202, 0xffff, RZ, 0xc0, !PT ;  /* 0x0000ffffcaca7812 */ /* 0x000fe400078ec0ff */
[----:B------:R-:W-:Y:S02]  /*43850*/  PRMT R205, R162, 0x3340, R165 ;  /* 0x00003340a2cd7816 */ /* 0x000fe400000000a5 */
[----:B------:R-:W-:Y:S02]  /*43860*/  SHF.R.U32.HI R82, RZ, 0x8, R82 ;  /* 0x00000008ff527819 */ /* 0x000fe40000011652 */
[----:B------:R-:W-:Y:S02]  /*43870*/  LOP3.LUT R162, R83, 0xffff, RZ, 0xc0, !PT ;  /* 0x0000ffff53a27812 */ /* 0x000fe400078ec0ff */
[----:B------:R-:W-:Y:S02]  /*43880*/  LOP3.LUT R18, R18, 0xffff, RZ, 0xc0, !PT ;  /* 0x0000ffff12127812 */ /* 0x000fe400078ec0ff */
[----:B------:R-:W-:-:S02]  /*43890*/  PRMT R204, R10, 0x3340, R204 ;  /* 0x000033400acc7816 */ /* 0x000fc400000000cc */
[----:B------:R-:W-:Y:S02]  /*438a0*/  PRMT R83, R12, 0x3340, R0 ;  /* 0x000033400c537816 */ /* 0x000fe40000000000 */
[----:B------:R-:W-:Y:S02]  /*438b0*/  SHF.R.U32.HI R10, RZ, 0x8, R84 ;  /* 0x00000008ff0a7819 */ /* 0x000fe40000011654 */
[----:B------:R-:W-:Y:S02]  /*438c0*/  SHF.R.U32.HI R12, RZ, 0x8, R85 ;  /* 0x00000008ff0c7819 */ /* 0x000fe40000011655 */
[----:B------:R-:W-:Y:S02]  /*438d0*/  PRMT R215, R203, 0x3340, R202 ;  /* 0x00003340cbd77816 */ /* 0x000fe400000000ca */
[----:B------:R-:W-:Y:S02]  /*438e0*/  LOP3.LUT R203, R82, 0xffff, RZ, 0xc0, !PT ;  /* 0x0000ffff52cb7812 */ /* 0x000fe400078ec0ff */
[----:B------:R-:W-:-:S02]  /*438f0*/  PRMT R82, R18, 0x3340, R0 ;  /* 0x0000334012527816 */ /* 0x000fc40000000000 */
[----:B---3--:R-:W-:Y:S02]  /*43900*/  SHF.R.U32.HI R202, RZ, 0x8, R199 ;  /* 0x00000008ffca7819 */ /* 0x008fe400000116c7 */
[----:B------:R-:W-:Y:S02]  /*43910*/  SHF.R.U32.HI R18, RZ, 0x8, R197 ;  /* 0x00000008ff127819 */ /* 0x000fe400000116c5 */
[----:B------:R-:W-:Y:S02]  /*43920*/  LOP3.LUT R10, R10, 0xffff, RZ, 0xc0, !PT ;  /* 0x0000ffff0a0a7812 */ /* 0x000fe400078ec0ff */
[----:B------:R-:W-:Y:S02]  /*43930*/  LOP3.LUT R12, R12, 0xffff, RZ, 0xc0, !PT ;  /* 0x0000ffff0c0c7812 */ /* 0x000fe400078ec0ff */
[----:B------:R-:W-:Y:S02]  /*43940*/  LOP3.LUT R202, R202, 0xffff, RZ, 0xc0, !PT ;  /* 0x0000ffffcaca7812 */ /* 0x000fe400078ec0ff */
[----:B------:R-:W-:-:S02]  /*43950*/  LOP3.LUT R18, R18, 0xffff, RZ, 0xc0, !PT ;  /* 0x0000ffff12127812 */ /* 0x000fc400078ec0ff */
[----:B------:R-:W-:Y:S02]  /*43960*/  PRMT R12, R10, 0x3340, R12 ;  /* 0x000033400a0c7816 */ /* 0x000fe4000000000c */
[----:B------:R-:W-:Y:S02]  /*43970*/  SHF.R.U32.HI R85, RZ, 0x8, R196 ;  /* 0x00000008ff557819 */ /* 0x000fe400000116c4 */
[----:B------:R-:W3:Y:S01]  /*43980*/  LDL.LU R196, [R1+0x10c] ;  /* 0x00010c0001c47983 */ /* 0x000ee20000300800 */
[----:B------:R-:W-:Y:S02]  /*43990*/  PRMT R202, R202, 0x3340, R18 ;  /* 0x00003340caca7816 */ /* 0x000fe40000000012 */
[----:B------:R-:W-:Y:S01]  /*439a0*/  SHF.R.U32.HI R201, RZ, 0x8, R201 ;  /* 0x00000008ffc97819 */ /* 0x000fe200000116c9 */
[----:B------:R0:W-:Y:S01]  /*439b0*/  STL [R1+0x4c8], R12 ;  /* 0x0004c80c01007387 */ /* 0x0001e20000100800 */
[----:B------:R-:W-:Y:S02]  /*439c0*/  SHF.R.U32.HI R200, RZ, 0x8, R200 ;  /* 0x00000008ffc87819 */ /* 0x000fe400000116c8 */
[----:B------:R-:W-:-:S02]  /*439d0*/  SHF.R.U32.HI R10, RZ, 0x8, R198 ;  /* 0x00000008ff0a7819 */ /* 0x000fc400000116c6 */
[----:B------:R-:W-:Y:S02]  /*439e0*/  LOP3.LUT R201, R201, 0xffff, RZ, 0xc0, !PT ;  /* 0x0000ffffc9c97812 */ /* 0x000fe400078ec0ff */
[----:B------:R-:W-:Y:S02]  /*439f0*/  LOP3.LUT R200, R200, 0xffff, RZ, 0xc0, !PT ;  /* 0x0000ffffc8c87812 */ /* 0x000fe400078ec0ff */
[----:B0-----:R-:W-:Y:S02]  /*43a00*/  SHF.R.U32.HI R12, RZ, 0x8, R187 ;  /* 0x00000008ff0c7819 */ /* 0x001fe400000116bb */
[----:B------:R-:W-:Y:S02]  /*43a10*/  LOP3.LUT R10, R10, 0xffff, RZ, 0xc0, !PT ;  /* 0x0000ffff0a0a7812 */ /* 0x000fe400078ec0ff */
[----:B------:R-:W-:Y:S02]  /*43a20*/  LOP3.LUT R12, R12, 0xffff, RZ, 0xc0, !PT ;  /* 0x0000ffff0c0c7812 */ /* 0x000fe400078ec0ff */
[----:B------:R-:W-:-:S02]  /*43a30*/  PRMT R216, R201, 0x3340, R200 ;  /* 0x00003340c9d87816 */ /* 0x000fc400000000c8 */
[----:B--2---:R-:W-:Y:S02]  /*43a40*/  SHF.R.U32.HI R199, RZ, 0x8, R195 ;  /* 0x00000008ffc77819 */ /* 0x004fe400000116c3 */
[----:B----4-:R-:W-:Y:S02]  /*43a50*/  SHF.R.U32.HI R18, RZ, 0x8, R194 ;  /* 0x00000008ff127819 */ /* 0x010fe400000116c2 */
[----:B------:R-:W2:Y:S01]  /*43a60*/  LDL.LU R194, [R1+0x108] ;  /* 0x0001080001c27983 */ /* 0x000ea20000300800 */
[----:B------:R-:W-:Y:S02]  /*43a70*/  LOP3.LUT R199, R199, 0xffff, RZ, 0xc0, !PT ;  /* 0x0000ffffc7c77812 */ /* 0x000fe400078ec0ff */
[----:B------:R-:W-:Y:S02]  /*43a80*/  LOP3.LUT R18, R18, 0xffff, RZ, 0xc0, !PT ;  /* 0x0000ffff12127812 */ /* 0x000fe400078ec0ff */
[----:B------:R-:W-:Y:S02]  /*43a90*/  PRMT R199, R199, 0x3340, R12 ;  /* 0x00003340c7c77816 */ /* 0x000fe4000000000c */
[----:B------:R-:W-:-:S02]  /*43aa0*/  PRMT R201, R10, 0x3340, R18 ;  /* 0x000033400ac97816 */ /* 0x000fc40000000012 */
[----:B------:R-:W-:Y:S02]  /*43ab0*/  SHF.R.U32.HI R10, RZ, 0x8, R88 ;  /* 0x00000008ff0a7819 */ /* 0x000fe40000011658 */
[----:B------:R-:W-:Y:S02]  /*43ac0*/  SHF.R.U32.HI R12, RZ, 0x8, R90 ;  /* 0x00000008ff0c7819 */ /* 0x000fe4000001165a */
[----:B------:R-:W-:Y:S02]  /*43ad0*/  LOP3.LUT R10, R10, 0xffff, RZ, 0xc0, !PT ;  /* 0x0000ffff0a0a7812 */ /* 0x000fe400078ec0ff */
[----:B------:R-:W-:-:S04]  /*43ae0*/  LOP3.LUT R12, R12, 0xffff, RZ, 0xc0, !PT ;  /* 0x0000ffff0c0c7812 */ /* 0x000fc800078ec0ff */
[----:B------:R-:W-:-:S05]  /*43af0*/  PRMT R10, R10, 0x3340, R12 ;  /* 0x000033400a0a7816 */ /* 0x000fca000000000c */
[----:B------:R0:W-:Y:S04]  /*43b00*/  STL [R1+0x4b0], R10 ;  /* 0x0004b00a01007387 */ /* 0x0001e80000100800 */
[----:B------:R-:W4:Y:S04]  /*43b10*/  LDL.LU R174, [R1+0x118] ;  /* 0x0001180001ae7983 */ /* 0x000f280000300800 */
[----:B------:R-:W4:Y:S01]  /*43b20*/  LDL.LU R175, [R1+0x110] ;  /* 0x0001100001af7983 */ /* 0x000f220000300800 */
[----:B------:R-:W-:Y:S02]  /*43b30*/  SHF.R.U32.HI R12, RZ, 0x8, R189 ;  /* 0x00000008ff0c7819 */ /* 0x000fe400000116bd */
[----:B0-----:R-:W-:Y:S01]  /*43b40*/  SHF.R.U32.HI R10, RZ, 0x8, R147 ;  /* 0x00000008ff0a7819 */ /* 0x001fe20000011693 */
[----:B------:R-:W4:Y:S01]  /*43b50*/  LDL.LU R177, [R1+0x114] ;  /* 0x0001140001b17983 */ /* 0x000f220000300800 */
[----:B------:R-:W-:-:S02]  /*43b60*/  LOP3.LUT R12, R12, 0xffff, RZ, 0xc0, !PT ;  /* 0x0000ffff0c0c7812 */ /* 0x000fc400078ec0ff */
[----:B------:R-:W-:Y:S02]  /*43b70*/  LOP3.LUT R10, R10, 0xffff, RZ, 0xc0, !PT ;  /* 0x0000ffff0a0a7812 */ /* 0x000fe400078ec0ff */
[----:B---3--:R-:W-:Y:S02]  /*43b80*/  SHF.R.U32.HI R88, RZ, 0x8, R196 ;  /* 0x00000008ff587819 */ /* 0x008fe400000116c4 */
[----:B------:R-:W-:-:S04]  /*43b90*/  SHF.R.U32.HI R196, RZ, 0x8, R146 ;  /* 0x00000008ffc47819 */ /* 0x000fc80000011692 */
[----:B------:R-:W-:-:S04]  /*43ba0*/  LOP3.LUT R196, R196, 0xffff, RZ, 0xc0, !PT ;  /* 0x0000ffffc4c47812 */ /* 0x000fc800078ec0ff */
[----:B------:R-:W-:Y:S02]  /*43bb0*/  PRMT R196, R196, 0x3340, R10 ;  /* 0x00003340c4c47816 */ /* 0x000fe4000000000a */
[----:B------:R-:W-:-:S04]  /*43bc0*/  SHF.R.U32.HI R10, RZ, 0x8, R158 ;  /* 0x00000008ff0a7819 */ /* 0x000fc8000001169e */
[----:B------:R-:W-:Y:S02]  /*43bd0*/  LOP3.LUT R10, R10, 0xffff, RZ, 0xc0, !PT ;  /* 0x0000ffff0a0a7812 */ /* 0x000fe400078ec0ff */
[----:B------:R-:W-:-:S04]  /*43be0*/  SHF.R.U32.HI R92, RZ, 0x8, R92 ;  /* 0x00000008ff5c7819 */ /* 0x000fc8000001165c */
[----:B------:R-:W-:Y:S02]  /*43bf0*/  LOP3.LUT R92, R92, 0xffff, RZ, 0xc0, !PT ;  /* 0x0000ffff5c5c7812 */ /* 0x000fe400078ec0ff */
[----:B--2---:R-:W-:-:S04]  /*43c00*/  SHF.R.U32.HI R197, RZ, 0x8, R194 ;  /* 0x00000008ffc57819 */ /* 0x004fc800000116c2 */
[----:B------:R-:W-:-:S04]  /*43c10*/  LOP3.LUT R197, R197, 0xffff, RZ, 0xc0, !PT ;  /* 0x0000ffffc5c57812 */ /* 0x000fc800078ec0ff */
[----:B------:R-:W-:Y:S02]  /*43c20*/  PRMT R197, R197, 0x3340, R12 ;  /* 0x00003340c5c57816 */ /* 0x000fe4000000000c */
[----:B------:R-:W-:-:S04]  /*43c30*/  SHF.R.U32.HI R12, RZ, 0x8, R160 ;  /* 0x00000008ff0c7819 */ /* 0x000fc800000116a0 */
[----:B------:R-:W-:-:S04]  /*43c40*/  LOP3.LUT R12, R12, 0xffff, RZ, 0xc0, !PT ;  /* 0x0000ffff0c0c7812 */ /* 0x000fc800078ec0ff */
[----:B------:R-:W-:-:S05]  /*43c50*/  PRMT R10, R10, 0x3340, R12 ;  /* 0x000033400a0a7816 */ /* 0x000fca000000000c */
[----:B------:R4:W-:Y:S02]  /*43c60*/  STL [R1+0x4a0], R10 ;  /* 0x0004a00a01007387 */ /* 0x0009e40000100800 */
[----:B----4-:R-:W-:Y:S02]  /*43c70*/  SHF.R.U32.HI R10, RZ, 0x8, R174 ;  /* 0x00000008ff0a7819 */ /* 0x010fe400000116ae */
[----:B------:R-:W2:Y:S01]  /*43c80*/  LDL.LU R174, [R1+0x120] ;  /* 0x0001200001ae7983 */ /* 0x000ea20000300800 */
[----:B------:R-:W-:-:S04]  /*43c90*/  SHF.R.U32.HI R194, RZ, 0x8, R94 ;  /* 0x00000008ffc27819 */ /* 0x000fc8000001165e */
[----:B------:R-:W-:-:S04]  /*43ca0*/  LOP3.LUT R194, R194, 0xffff, RZ, 0xc0, !PT ;  /* 0x0000ffffc2c27812 */ /* 0x000fc800078ec0ff */
[----:B------:R-:W-:Y:S02]  /*43cb0*/  PRMT R194, R92, 0x3340, R194 ;  /* 0x000033405cc27816 */ /* 0x000fe400000000c2 */
[----:B------:R-:W-:Y:S02]  /*43cc0*/  SHF.R.U32.HI R92, RZ, 0x8, R175 ;  /* 0x00000008ff5c7819 */ /* 0x000fe400000116af */
[----:B------:R-:W3:Y:S01]  /*43cd0*/  LDL.LU R175, [R1+0x11c] ;  /* 0x00011c0001af7983 */ /* 0x000ee20000300800 */
[----:B------:R-:W-:Y:S02]  /*43ce0*/  SHF.R.U32.HI R91, RZ, 0x8, R91 ;  /* 0x00000008ff5b7819 */ /* 0x000fe4000001165b */
[----:B------:R-:W-:Y:S01]  /*43cf0*/  SHF.R.U32.HI R93, RZ, 0x8, R93 ;  /* 0x00000008ff5d7819 */ /* 0x000fe2000001165d */
[----:B------:R-:W4:Y:S01]  /*43d00*/  LDL.LU R178, [R1+0x140] ;  /* 0x0001400001b27983 */ /* 0x000f220000300800 */
[----:B------:R-:W-:Y:S02]  /*43d10*/  LOP3.LUT R195, R91, 0xffff, RZ, 0xc0, !PT ;  /* 0x0000ffff5bc37812 */ /* 0x000fe400078ec0ff */
[----:B------:R-:W-:Y:S01]  /*43d20*/  LOP3.LUT R93, R93, 0xffff, RZ, 0xc0, !PT ;  /* 0x0000ffff5d5d7812 */ /* 0x000fe200078ec0ff */
[----:B------:R-:W4:Y:S01]  /*43d30*/  LDL.LU R176, [R1+0x134] ;  /* 0x0001340001b07983 */ /* 0x000f220000300800 */
[----:B------:R-:W-:-:S02]  /*43d40*/  SHF.R.U32.HI R12, RZ, 0x8, R177 ;  /* 0x00000008ff0c7819 */ /* 0x000fc400000116b1 */
[----:B------:R-:W-:Y:S01]  /*43d50*/  PRMT R195, R195, 0x3340, R93 ;  /* 0x00003340c3c37816 */ /* 0x000fe2000000005d */
[----:B------:R-:W4:Y:S01]  /*43d60*/  LDL.LU R177, [R1+0x130] ;  /* 0x0001300001b17983 */ /* 0x000f220000300800 */
[----:B------:R-:W-:Y:S02]  /*43d70*/  SHF.R.U32.HI R93, RZ, 0x8, R193 ;  /* 0x00000008ff5d7819 */ /* 0x000fe400000116c1 */
[----:B------:R-:W-:Y:S02]  /*43d80*/  LOP3.LUT R193, R10, 0xffff, RZ, 0xc0, !PT ;  /* 0x0000ffff0ac17812 */ /* 0x000fe400078ec0ff */
[----:B------:R-:W-:-:S04]  /*43d90*/  LOP3.LUT R10, R12, 0xffff, RZ, 0xc0, !PT ;  /* 0x0000ffff0c0a7812 */ /* 0x000fc800078ec0ff */
[----:B------:R-:W-:Y:S02]  /*43da0*/  PRMT R193, R193, 0x3340, R10 ;  /* 0x00003340c1c17816 */ /* 0x000fe4000000000a */
[----:B--2---:R-:W-:Y:S02]  /*43db0*/  SHF.R.U32.HI R10, RZ, 0x8, R174 ;  /* 0x00000008ff0a7819 */ /* 0x004fe400000116ae */
[----:B------:R-:W2:Y:S01]  /*43dc0*/  LDL.LU R174, [R1+0x12c] ;  /* 0x00012c0001ae7983 */ /* 0x000ea20000300800 */
[----:B---3--:R-:W-:-:S03]  /*43dd0*/  SHF.R.U32.HI R12, RZ, 0x8, R175 ;  /* 0x00000008ff0c7819 */ /* 0x008fc600000116af */
[----:B------:R-:W3:Y:S01]  /*43de0*/  LDL.LU R175, [R1+0x128] ;  /* 0x0001280001af7983 */ /* 0x000ee20000300800 */
[----:B------:R-:W-:Y:S02]  /*43df0*/  SHF.R.U32.HI R87, RZ, 0x8, R87 ;  /* 0x00000008ff577819 */ /* 0x000fe40000011657 */
[----:B------:R-:W-:Y:S02]  /*43e00*/  SHF.R.U32.HI R18, RZ, 0x8, R89 ;  /* 0x00000008ff127819 */ /* 0x000fe40000011659 */
[----:B------:R-:W-:Y:S02]  /*43e10*/  LOP3.LUT R198, R87, 0xffff, RZ, 0xc0, !PT ;  /* 0x0000ffff57c67812 */ /* 0x000fe400078ec0ff */
[----:B------:R-:W-:Y:S02]  /*43e20*/  LOP3.LUT R18, R18, 0xffff, RZ, 0xc0, !PT ;  /* 0x0000ffff12127812 */ /* 0x000fe400078ec0ff */
[----:B------:R-:W-:Y:S02]  /*43e30*/  SHF.R.U32.HI R97, RZ, 0x8, R97 ;  /* 0x00000008ff617819 */ /* 0x000fe40000011661 */
[----:B------:R-:W-:-:S02]  /*43e40*/  SHF.R.U32.HI R98, RZ, 0x8, R98 ;  /* 0x00000008ff627819 */ /* 0x000fc40000011662 */
[----:B------:R-:W-:Y:S02]  /*43e50*/  PRMT R198, R198, 0x3340, R18 ;  /* 0x00003340c6c67816 */ /* 0x000fe40000000012 */
[----:B------:R-:W-:Y:S02]  /*43e60*/  SHF.R.U32.HI R18, RZ, 0x8, R141 ;  /* 0x00000008ff127819 */ /* 0x000fe4000001168d */
[----:B------:R-:W-:Y:S02]  /*43e70*/  LOP3.LUT R10, R10, 0xffff, RZ, 0xc0, !PT ;  /* 0x0000ffff0a0a7812 */ /* 0x000fe400078ec0ff */
[----:B------:R-:W-:Y:S02]  /*43e80*/  LOP3.LUT R97, R97, 0xffff, RZ, 0xc0, !PT ;  /* 0x0000ffff61617812 */ /* 0x000fe400078ec0ff */
[----:B------:R-:W-:Y:S02]  /*43e90*/  LOP3.LUT R12, R12, 0xffff, RZ, 0xc0, !PT ;  /* 0x0000ffff0c0c7812 */ /* 0x000fe400078ec0ff */
[----:B------:R-:W-:-:S02]  /*43ea0*/  LOP3.LUT R98, R98, 0xffff, RZ, 0xc0, !PT ;  /* 0x0000ffff62627812 */ /* 0x000fc400078ec0ff */
[----:B------:R-:W-:Y:S02]  /*43eb0*/  SHF.R.U32.HI R84, RZ, 0x8, R86 ;  /* 0x00000008ff547819 */ /* 0x000fe40000011656 */
[----:B------:R-:W-:Y:S02]  /*43ec0*/  LOP3.LUT R18, R18, 0xffff, RZ, 0xc0, !PT ;  /* 0x0000ffff12127812 */ /* 0x000fe400078ec0ff */
[----:B------:R-:W-:Y:S02]  /*43ed0*/  SHF.R.U32.HI R86, RZ, 0x8, R190 ;  /* 0x00000008ff567819 */ /* 0x000fe400000116be */
[----:B------:R-:W-:Y:S02]  /*43ee0*/  PRMT R189, R10, 0x3340, R97 ;  /* 0x000033400abd7816 */ /* 0x000fe40000000061 */
[----:B------:R-:W-:Y:S02]  /*43ef0*/  PRMT R190, R12, 0x3340, R98 ;  /* 0x000033400cbe7816 */ /* 0x000fe40000000062 */
[----:B----4-:R-:W-:-:S02]  /*43f00*/  SHF.R.U32.HI R10, RZ, 0x8, R178 ;  /* 0x00000008ff0a7819 */ /* 0x010fc400000116b2 */
[----:B------:R-:W-:Y:S02]  /*43f10*/  SHF.R.U32.HI R12, RZ, 0x8, R220 ;  /* 0x00000008ff0c7819 */ /* 0x000fe400000116dc */
[----:B------:R-:W-:Y:S02]  /*43f20*/  SHF.R.U32.HI R186, RZ, 0x8, R176 ;  /* 0x00000008ffba7819 */ /* 0x000fe400000116b0 */
[----:B------:R-:W-:Y:S01]  /*43f30*/  PRMT R91, R18, 0x3340, R0 ;  /* 0x00003340125b7816 */ /* 0x000fe20000000000 */
[----:B------:R-:W4:Y:S01]  /*43f40*/  LDL.LU R176, [R1+0x14c] ;  /* 0x00014c0001b07983 */ /* 0x000f220000300800 */
[----:B------:R-:W-:Y:S02]  /*43f50*/  SHF.R.U32.HI R99, RZ, 0x8, R99 ;  /* 0x00000008ff637819 */ /* 0x000fe40000011663 */
[----:B------:R-:W-:Y:S02]  /*43f60*/  SHF.R.U32.HI R101, RZ, 0x8, R101 ;  /* 0x00000008ff657819 */ /* 0x000fe40000011665 */
[----:B------:R-:W-:-:S02]  /*43f70*/  SHF.R.U32.HI R18, RZ, 0x8, R137 ;  /* 0x00000008ff127819 */ /* 0x000fc40000011689 */
[----:B------:R-:W-:Y:S02]  /*43f80*/  LOP3.LUT R10, R10, 0xffff, RZ, 0xc0, !PT ;  /* 0x0000ffff0a0a7812 */ /* 0x000fe400078ec0ff */
[----:B------:R-:W-:Y:S02]  /*43f90*/  LOP3.LUT R12, R12, 0xffff, RZ, 0xc0, !PT ;  /* 0x0000ffff0c0c7812 */ /* 0x000fe400078ec0ff */
[----:B------:R-:W-:Y:S02]  /*43fa0*/  LOP3.LUT R99, R99, 0xffff, RZ, 0xc0, !PT ;  /* 0x0000ffff63637812 */ /* 0x000fe400078ec0ff */
[----:B------:R-:W-:Y:S02]  /*43fb0*/  LOP3.LUT R101, R101, 0xffff, RZ, 0xc0, !PT ;  /* 0x0000ffff65657812 */ /* 0x000fe400078ec0ff */
[----:B------:R-:W-:Y:S02]  /*43fc0*/  LOP3.LUT R18, R18, 0xffff, RZ, 0xc0, !PT ;  /* 0x0000ffff12127812 */ /* 0x000fe400078ec0ff */
[----:B------:R-:W-:-:S02]  /*43fd0*/  PRMT R220, R10, 0x3340, R12 ;  /* 0x000033400adc7816 */ /* 0x000fc4000000000c */
[----:B------:R-:W-:Y:S02]  /*43fe0*/  PRMT R188, R99, 0x3340, R101 ;  /* 0x0000334063bc7816 */ /* 0x000fe40000000065 */
[----:B------:R-:W-:Y:S02]  /*43ff0*/  SHF.R.U32.HI R10, RZ, 0x8, R177 ;  /* 0x00000008ff0a7819 */ /* 0x000fe400000116b1 */
[----:B------:R-:W-:Y:S01]  /*44000*/  PRMT R99, R18, 0x3340, R0 ;  /* 0x0000334012637816 */ /* 0x000fe20000000000 */
[----:B------:R-:W4:Y:S01]  /*44010*/  LDL.LU R177, [R1+0x144] ;  /* 0x0001440001b17983 */ /* 0x000f220000300800 */
[----:B--2---:R-:W-:-:S03]  /*44020*/  SHF.R.U32.HI R18, RZ, 0x8, R174 ;  /* 0x00000008ff127819 */ /* 0x004fc600000116ae */
[----:B------:R-:W2:Y:S01]  /*44030*/  LDL.LU R174, [R1+0x148] ;  /* 0x0001480001ae7983 */ /* 0x000ea20000300800 */
[----:B---3--:R-:W-:-:S03]  /*44040*/  SHF.R.U32.HI R12, RZ, 0x8, R175 ;  /* 0x00000008ff0c7819 */ /* 0x008fc600000116af */
[----:B------:R-:W3:Y:S01]  /*44050*/  LDL.LU R175, [R1+0x154] ;  /* 0x0001540001af7983 */ /* 0x000ee20000300800 */
[----:B------:R-:W-:Y:S02]  /*44060*/  SHF.R.U32.HI R77, RZ, 0x8, R77 ;  /* 0x00000008ff4d7819 */ /* 0x000fe4000001164d */
[----:B------:R-:W-:Y:S01]  /*44070*/  SHF.R.U32.HI R179, RZ, 0x8, R179 ;  /* 0x00000008ffb37819 */ /* 0x000fe200000116b3 */
[----:B------:R-:W3:Y:S01]  /*44080*/  LDL.LU R178, [R1+0x158] ;  /* 0x0001580001b27983 */ /* 0x000ee20000300800 */
[----:B------:R-:W-:Y:S02]  /*44090*/  LOP3.LUT R77, R77, 0xffff, RZ, 0xc0, !PT ;  /* 0x0000ffff4d4d7812 */ /* 0x000fe400078ec0ff */
[----:B------:R-:W-:Y:S02]  /*440a0*/  LOP3.LUT R179, R179, 0xffff, RZ, 0xc0, !PT ;  /* 0x0000ffffb3b37812 */ /* 0x000fe400078ec0ff */
[----:B------:R-:W-:Y:S02]  /*440b0*/  SHF.R.U32.HI R183, RZ, 0x8, R183 ;  /* 0x00000008ffb77819 */ /* 0x000fe400000116b7 */
[----:B------:R-:W-:-:S02]  /*440c0*/  LOP3.LUT R186, R186, 0xffff, RZ, 0xc0, !PT ;  /* 0x0000ffffbaba7812 */ /* 0x000fc400078ec0ff */
[----:B------:R-:W-:Y:S02]  /*440d0*/  LOP3.LUT R18, R18, 0xffff, RZ, 0xc0, !PT ;  /* 0x0000ffff12127812 */ /* 0x000fe400078ec0ff */
[----:B------:R-:W-:Y:S02]  /*440e0*/  PRMT R211, R77, 0x3340, R179 ;  /* 0x000033404dd37816 */ /* 0x000fe400000000b3 */
[----:B------:R-:W-:Y:S02]  /*440f0*/  LOP3.LUT R77, R183, 0xffff, RZ, 0xc0, !PT ;  /* 0x0000ffffb74d7812 */ /* 0x000fe400078ec0ff */
[----:B------:R-:W-:Y:S02]  /*44100*/  PRMT R186, R186, 0x3340, R18 ;  /* 0x00003340baba7816 */ /* 0x000fe40000000012 */
[----:B------:R-:W-:Y:S02]  /*44110*/  LOP3.LUT R10, R10, 0xffff, RZ, 0xc0, !PT ;  /* 0x0000ffff0a0a7812 */ /* 0x000fe400078ec0ff */
[----:B------:R-:W-:-:S02]  /*44120*/  LOP3.LUT R12, R12, 0xffff, RZ, 0xc0, !PT ;  /* 0x0000ffff0c0c7812 */ /* 0x000fc400078ec0ff */
[----:B----4-:R-:W-:Y:S02]  /*44130*/  SHF.R.U32.HI R182, RZ, 0x8, R176 ;  /* 0x00000008ffb67819 */ /* 0x010fe400000116b0 */
[----:B------:R-:W4:Y:S01]  /*44140*/  LDL.LU R176, [R1+0x150] ;  /* 0x0001500001b07983 */ /* 0x000f220000300800 */
[----:B------:R-:W-:Y:S02]  /*44150*/  SHF.R.U32.HI R20, RZ, 0x8, R20 ;  /* 0x00000008ff147819 */ /* 0x000fe40000011614 */
[----:B------:R-:W-:Y:S02]  /*44160*/  SHF.R.U32.HI R101, RZ, 0x8, R232 ;  /* 0x00000008ff657819 */ /* 0x000fe400000116e8 */
[----:B------:R-:W-:Y:S02]  /*44170*/  PRMT R232, R10, 0x3340, R12 ;  /* 0x000033400ae87816 */ /* 0x000fe4000000000c */
[----:B------:R-:W-:Y:S02]  /*44180*/  SHF.R.U32.HI R10, RZ, 0x8, R150 ;  /* 0x00000008ff0a7819 */ /* 0x000fe40000011696 */
[----:B------:R-:W-:-:S02]  /*44190*/  SHF.R.U32.HI R12, RZ, 0x8, R151 ;  /* 0x00000008ff0c7819 */ /* 0x000fc40000011697 */
[----:B------:R-:W-:Y:S02]  /*441a0*/  SHF.R.U32.HI R183, RZ, 0x8, R177 ;  /* 0x00000008ffb77819 */ /* 0x000fe400000116b1 */
[----:B------:R-:W4:Y:S01]  /*441b0*/  LDL.LU R177, [R1+0x164] ;  /* 0x0001640001b17983 */ /* 0x000f220000300800 */
[----:B------:R-:W-:Y:S02]  /*441c0*/  SHF.R.U32.HI R95, RZ, 0x8, R95 ;  /* 0x00000008ff5f7819 */ /* 0x000fe4000001165f */
[----:B------:R-:W-:Y:S02]  /*441d0*/  LOP3.LUT R20, R20, 0xffff, RZ, 0xc0, !PT ;  /* 0x0000ffff14147812 */ /* 0x000fe400078ec0ff */
[----:B------:R-:W-:Y:S02]  /*441e0*/  SHF.R.U32.HI R90, RZ, 0x8, R191 ;  /* 0x00000008ff5a7819 */ /* 0x000fe400000116bf */
[----:B------:R-:W-:Y:S02]  /*441f0*/  LOP3.LUT R10, R10, 0xffff, RZ, 0xc0, !PT ;  /* 0x0000ffff0a0a7812 */ /* 0x000fe400078ec0ff */
[----:B------:R-:W-:-:S02]  /*44200*/  LOP3.LUT R12, R12, 0xffff, RZ, 0xc0, !PT ;  /* 0x0000ffff0c0c7812 */ /* 0x000fc400078ec0ff */
[----:B------:R-:W-:Y:S02]  /*44210*/  LOP3.LUT R191, R95, 0xffff, RZ, 0xc0, !PT ;  /* 0x0000ffff5fbf7812 */ /* 0x000fe400078ec0ff */
[----:B------:R-:W-:Y:S02]  /*44220*/  PRMT R95, R20, 0x3340, R0 ;  /* 0x00003340145f7816 */ /* 0x000fe40000000000 */
[----:B------:R-:W-:Y:S02]  /*44230*/  SHF.R.U32.HI R20, RZ, 0x8, R233 ;  /* 0x00000008ff147819 */ /* 0x000fe400000116e9 */
[----:B------:R-:W-:Y:S02]  /*44240*/  PRMT R233, R10, 0x3340, R12 ;  /* 0x000033400ae97816 */ /* 0x000fe4000000000c */
[----:B--2---:R-:W-:Y:S02]  /*44250*/  SHF.R.U32.HI R18, RZ, 0x8, R174 ;  /* 0x00000008ff127819 */ /* 0x004fe400000116ae */
[----:B------:R-:W2:Y:S01]  /*44260*/  LDL.LU R174, [R1+0x15c] ;  /* 0x00015c0001ae7983 */ /* 0x000ea20000300800 */
[----:B---3--:R-:W-:-:S03]  /*44270*/  SHF.R.U32.HI R12, RZ, 0x8, R175 ;  /* 0x00000008ff0c7819 */ /* 0x008fc600000116af */
[----:B------:R-:W3:Y:S04]  /*44280*/  LDL.LU R175, [R1+0x160] ;  /* 0x0001600001af7983 */ /* 0x000ee80000300800 */
[----:B------:R-:W3:Y:S01]  /*44290*/  LDL.LU R222, [R1+0x17c] ;  /* 0x00017c0001de7983 */ /* 0x000ee20000300800 */
[----:B------:R-:W-:Y:S02]  /*442a0*/  SHF.R.U32.HI R78, RZ, 0x8, R78 ;  /* 0x00000008ff4e7819 */ /* 0x000fe4000001164e */
[----:B------:R-:W-:Y:S01]  /*442b0*/  SHF.R.U32.HI R180, RZ, 0x8, R180 ;  /* 0x00000008ffb47819 */ /* 0x000fe200000116b4 */
[----:B------:R-:W3:Y:S01]  /*442c0*/  LDL.LU R218, [R1+0x170] ;  /* 0x0001700001da7983 */ /* 0x000ee20000300800 */
[----:B------:R-:W-:Y:S02]  /*442d0*/  LOP3.LUT R78, R78, 0xffff, RZ, 0xc0, !PT ;  /* 0x0000ffff4e4e7812 */ /* 0x000fe400078ec0ff */
[----:B------:R-:W-:-:S02]  /*442e0*/  LOP3.LUT R180, R180, 0xffff, RZ, 0xc0, !PT ;  /* 0x0000ffffb4b47812 */ /* 0x000fc400078ec0ff */
[----:B------:R-:W-:Y:S02]  /*442f0*/  SHF.R.U32.HI R181, RZ, 0x8, R181 ;  /* 0x00000008ffb57819 */ /* 0x000fe400000116b5 */
[----:B------:R-:W-:Y:S02]  /*44300*/  PRMT R210, R78, 0x3340, R180 ;  /* 0x000033404ed27816 */ /* 0x000fe400000000b4 */
[----:B------:R-:W-:Y:S02]  /*44310*/  LOP3.LUT R78, R181, 0xffff, RZ, 0xc0, !PT ;  /* 0x0000ffffb54e7812 */ /* 0x000fe400078ec0ff */
[----:B------:R-:W-:Y:S02]  /*44320*/  SHF.R.U32.HI R181, RZ, 0x8, R106 ;  /* 0x00000008ffb57819 */ /* 0x000fe4000001166a */
[----:B------:R-:W-:Y:S02]  /*44330*/  SHF.R.U32.HI R10, RZ, 0x8, R132 ;  /* 0x00000008ff0a7819 */ /* 0x000fe40000011684 */
[----:B------:R-:W-:-:S02]  /*44340*/  SHF.R.U32.HI R105, RZ, 0x8, R105 ;  /* 0x00000008ff697819 */ /* 0x000fc40000011669 */
[----:B------:R-:W-:Y:S02]  /*44350*/  LOP3.LUT R12, R12, 0xffff, RZ, 0xc0, !PT ;  /* 0x0000ffff0c0c7812 */ /* 0x000fe400078ec0ff */
[----:B------:R-:W-:Y:S02]  /*44360*/  LOP3.LUT R181, R181, 0xffff, RZ, 0xc0, !PT ;  /* 0x0000ffffb5b57812 */ /* 0x000fe400078ec0ff */
[----:B------:R-:W-:Y:S02]  /*44370*/  LOP3.LUT R10, R10, 0xffff, RZ, 0xc0, !PT ;  /* 0x0000ffff0a0a7812 */ /* 0x000fe400078ec0ff */
[----:B------:R-:W-:Y:S02]  /*44380*/  LOP3.LUT R180, R105, 0xffff, RZ, 0xc0, !PT ;  /* 0x0000ffff69b47812 */ /* 0x000fe400078ec0ff */
[----:B------:R-:W-:Y:S02]  /*44390*/  PRMT R105, R12, 0x3340, R0 ;  /* 0x000033400c697816 */ /* 0x000fe40000000000 */
[----:B------:R-:W-:-:S02]  /*443a0*/  PRMT R181, R181, 0x3340, R10 ;  /* 0x00003340b5b57816 */ /* 0x000fc4000000000a */
[----:B------:R-:W-:Y:S02]  /*443b0*/  SHF.R.U32.HI R10, RZ, 0x8, R178 ;  /* 0x00000008ff0a7819 */ /* 0x000fe400000116b2 */
[----:B----4-:R-:W-:Y:S02]  /*443c0*/  SHF.R.U32.HI R12, RZ, 0x8, R176 ;  /* 0x00000008ff0c7819 */ /* 0x010fe400000116b0 */
[----:B------:R-:W-:Y:S02]  /*443d0*/  LOP3.LUT R10, R10, 0xffff, RZ, 0xc0, !PT ;  /* 0x0000ffff0a0a7812 */ /* 0x000fe400078ec0ff */
[----:B------:R-:W-:-:S04]  /*443e0*/  LOP3.LUT R12, R12, 0xffff, RZ, 0xc0, !PT ;  /* 0x0000ffff0c0c7812 */ /* 0x000fc800078ec0ff */
[----:B------:R-:W-:Y:S02]  /*443f0*/  PRMT R178, R10, 0x3340, R12 ;  /* 0x000033400ab27816 */ /* 0x000fe4000000000c */
[----:B------:R-:W-:Y:S02]  /*44400*/  SHF.R.U32.HI R10, RZ, 0x8, R177 ;  /* 0x00000008ff0a7819 */ /* 0x000fe400000116b1 */
[----:B------:R-:W-:Y:S02]  /*44410*/  SHF.R.U32.HI R177, RZ, 0x8, R109 ;  /* 0x00000008ffb17819 */ /* 0x000fe4000001166d */
[----:B------:R-:W-:Y:S02]  /*44420*/  LOP3.LUT R10, R10, 0xffff, RZ, 0xc0, !PT ;  /* 0x0000ffff0a0a7812 */ /* 0x000fe400078ec0ff */
[----:B------:R-:W-:Y:S02]  /*44430*/  SHF.R.U32.HI R111, RZ, 0x8, R111 ;  /* 0x00000008ff6f7819 */ /* 0x000fe4000001166f */
[----:B--2---:R-:W-:-:S02]  /*44440*/  SHF.R.U32.HI R109, RZ, 0x8, R174 ;  /* 0x00000008ff6d7819 */ /* 0x004fc400000116ae */
[----:B------:R-:W2:Y:S04]  /*44450*/  LDL.LU R174, [R1+0x16c] ;  /* 0x00016c0001ae7983 */ /* 0x000ea80000300800 */
[----:B------:R-:W4:Y:S04]  /*44460*/  LDL.LU R227, [R1+0x184] ;  /* 0x0001840001e37983 */ /* 0x000f280000300800 */
[----:B------:R-:W4:Y:S01]  /*44470*/  LDL.LU R228, [R1+0x180] ;  /* 0x0001800001e47983 */ /* 0x000f220000300800 */
[----:B---3--:R-:W-:-:S03]  /*44480*/  SHF.R.U32.HI R12, RZ, 0x8, R175 ;  /* 0x00000008ff0c7819 */ /* 0x008fc600000116af */
[----:B------:R-:W3:Y:S01]  /*44490*/  LDL.LU R226, [R1+0x198] ;  /* 0x0001980001e27983 */ /* 0x000ee20000300800 */
[----:B------:R-:W-:-:S04]  /*444a0*/  LOP3.LUT R12, R12, 0xffff, RZ, 0xc0, !PT ;  /* 0x0000ffff0c0c7812 */ /* 0x000fc800078ec0ff */
[----:B------:R-:W-:Y:S02]  /*444b0*/  PRMT R176, R10, 0x3340, R12 ;  /* 0x000033400ab07816 */ /* 0x000fe4000000000c */
[----:B------:R-:W-:-:S04]  /*444c0*/  SHF.R.U32.HI R10, RZ, 0x8, R234 ;  /* 0x00000008ff0a7819 */ /* 0x000fc800000116ea */
[----:B------:R-:W-:Y:S02]  /*444d0*/  LOP3.LUT R10, R10, 0xffff, RZ, 0xc0, !PT ;  /* 0x0000ffff0a0a7812 */ /* 0x000fe400078ec0ff */
[----:B------:R-:W-:Y:S02]  /*444e0*/  LOP3.LUT R175, R111, 0xffff, RZ, 0xc0, !PT ;  /* 0x0000ffff6faf7812 */ /* 0x000fe400078ec0ff */
[----:B------:R-:W-:Y:S02]  /*444f0*/  PRMT R111, R10, 0x3340, R0 ;  /* 0x000033400a6f7816 */ /* 0x000fe40000000000 */
[----:B------:R-:W-:Y:S02]  /*44500*/  SHF.R.U32.HI R10, RZ, 0x8, R222 ;  /* 0x00000008ff0a7819 */ /* 0x000fe400000116de */
[----:B------:R-:W3:Y:S01]  /*44510*/  LDL.LU R222, [R1+0x194] ;  /* 0x0001940001de7983 */ /* 0x000ee20000300800 */
[----:B------:R-:W-:Y:S02]  /*44520*/  LOP3.LUT R182, R182, 0xffff, RZ, 0xc0, !PT ;  /* 0x0000ffffb6b67812 */ /* 0x000fe400078ec0ff */
[----:B------:R-:W-:-:S04]  /*44530*/  LOP3.LUT R18, R18, 0xffff, RZ, 0xc0, !PT ;  /* 0x0000ffff12127812 */ /* 0x000fc800078ec0ff */
[----:B------:R-:W-:Y:S02]  /*44540*/  PRMT R182, R182, 0x3340, R18 ;  /* 0x00003340b6b67816 */ /* 0x000fe40000000012 */
[----:B------:R-:W-:Y:S02]  /*44550*/  SHF.R.U32.HI R18, RZ, 0x8, R110 ;  /* 0x00000008ff127819 */ /* 0x000fe4000001166e */
[----:B------:R-:W-:Y:S02]  /*44560*/  LOP3.LUT R177, R177, 0xffff, RZ, 0xc0, !PT ;  /* 0x0000ffffb1b17812 */ /* 0x000fe400078ec0ff */
[----:B------:R-:W-:Y:S02]  /*44570*/  LOP3.LUT R18, R18, 0xffff, RZ, 0xc0, !PT ;  /* 0x0000ffff12127812 */ /* 0x000fe400078ec0ff */
[----:B------:R-:W-:Y:S02]  /*44580*/  SHF.R.U32.HI R113, RZ, 0x8, R113 ;  /* 0x00000008ff717819 */ /* 0x000fe40000011671 */
[----:B------:R-:W-:-:S02]  /*44590*/  PRMT R177, R177, 0x3340, R18 ;  /* 0x00003340b1b17816 */ /* 0x000fc40000000012 */
[----:B------:R-:W-:Y:S02]  /*445a0*/  SHF.R.U32.HI R114, RZ, 0x8, R114 ;  /* 0x00000008ff727819 */ /* 0x000fe40000011672 */
[----:B------:R-:W-:Y:S02]  /*445b0*/  SHF.R.U32.HI R12, RZ, 0x8, R218 ;  /* 0x00000008ff0c7819 */ /* 0x000fe400000116da */
[----:B------:R-:W-:Y:S01]  /*445c0*/  LOP3.LUT R113, R113, 0xffff, RZ, 0xc0, !PT ;  /* 0x0000ffff71717812 */ /* 0x000fe200078ec0ff */
[----:B------:R-:W3:Y:S01]  /*445d0*/  LDL.LU R218, [R1+0x190] ;  /* 0x0001900001da7983 */ /* 0x000ee20000300800 */
[----:B------:R-:W-:Y:S02]  /*445e0*/  LOP3.LUT R114, R114, 0xffff, RZ, 0xc0, !PT ;  /* 0x0000ffff72727812 */ /* 0x000fe400078ec0ff */
[----:B------:R-:W-:Y:S02]  /*445f0*/  LOP3.LUT R10, R10, 0xffff, RZ, 0xc0, !PT ;  /* 0x0000ffff0a0a7812 */ /* 0x000fe400078ec0ff */
[----:B------:R-:W-:-:S04]  /*44600*/  LOP3.LUT R12, R12, 0xffff, RZ, 0xc0, !PT ;  /* 0x0000ffff0c0c7812 */ /* 0x000fc800078ec0ff */
[----:B------:R-:W-:Y:S02]  /*44610*/  PRMT R173, R10, 0x3340, R12 ;  /* 0x000033400aad7816 */ /* 0x000fe4000000000c */
[----:B------:R-:W-:Y:S02]  /*44620*/  SHF.R.U32.HI R10, RZ, 0x8, R225 ;  /* 0x00000008ff0a7819 */ /* 0x000fe400000116e1 */
[----:B------:R-:W-:Y:S02]  /*44630*/  SHF.R.U32.HI R12, RZ, 0x8, R235 ;  /* 0x00000008ff0c7819 */ /* 0x000fe400000116eb */
[----:B------:R-:W-:Y:S02]  /*44640*/  LOP3.LUT R10, R10, 0xffff, RZ, 0xc0, !PT ;  /* 0x0000ffff0a0a7812 */ /* 0x000fe400078ec0ff */
[----:B------:R-:W-:Y:S02]  /*44650*/  SHF.R.U32.HI R122, RZ, 0x8, R122 ;  /* 0x00000008ff7a7819 */ /* 0x000fe4000001167a */
[----:B------:R-:W-:-:S02]  /*44660*/  LOP3.LUT R12, R12, 0xffff, RZ, 0xc0, !PT ;  /* 0x0000ffff0c0c7812 */ /* 0x000fc400078ec0ff */
[----:B------:R-:W-:Y:S02]  /*44670*/  LOP3.LUT R122, R122, 0xffff, RZ, 0xc0, !PT ;  /* 0x0000ffff7a7a7812 */ /* 0x000fe400078ec0ff */
[----:B------:R-:W-:Y:S02]  /*44680*/  SHF.R.U32.HI R116, RZ, 0x8, R116 ;  /* 0x00000008ff747819 */ /* 0x000fe40000011674 */
[----:B------:R-:W-:Y:S02]  /*44690*/  SHF.R.U32.HI R117, RZ, 0x8, R117 ;  /* 0x00000008ff757819 */ /* 0x000fe40000011675 */
[----:B------:R-:W-:Y:S02]  /*446a0*/  PRMT R172, R12, 0x3340, R122 ;  /* 0x000033400cac7816 */ /* 0x000fe4000000007a */
[----:B------:R-:W-:Y:S02]  /*446b0*/  LOP3.LUT R170, R116, 0xffff, RZ, 0xc0, !PT ;  /* 0x0000ffff74aa7812 */ /* 0x000fe400078ec0ff */
[----:B------:R-:W-:-:S02]  /*446c0*/  LOP3.LUT R12, R117, 0xffff, RZ, 0xc0, !PT ;  /* 0x0000ffff750c7812 */ /* 0x000fc400078ec0ff */
[----:B------:R-:W-:Y:S02]  /*446d0*/  SHF.R.U32.HI R207, RZ, 0x8, R207 ;  /* 0x00000008ffcf7819 */ /* 0x000fe400000116cf */
[----:B------:R-:W-:Y:S02]  /*446e0*/  PRMT R170, R170, 0x3340, R12 ;  /* 0x00003340aaaa7816 */ /* 0x000fe4000000000c */
[----:B------:R-:W-:Y:S02]  /*446f0*/  SHF.R.U32.HI R118, RZ, 0x8, R118 ;  /* 0x00000008ff767819 */ /* 0x000fe40000011676 */
[----:B------:R-:W-:Y:S02]  /*44700*/  SHF.R.U32.HI R119, RZ, 0x8, R119 ;  /* 0x00000008ff777819 */ /* 0x000fe40000011677 */
[----:B------:R-:W-:Y:S02]  /*44710*/  LOP3.LUT R207, R207, 0xffff, RZ, 0xc0, !PT ;  /* 0x0000ffffcfcf7812 */ /* 0x000fe400078ec0ff */
[----:B------:R-:W-:-:S02]  /*44720*/  SHF.R.U32.HI R79, RZ, 0x8, R79 ;  /* 0x00000008ff4f7819 */ /* 0x000fc4000001164f */
[----:B------:R-:W-:Y:S02]  /*44730*/  LOP3.LUT R168, R168, 0xffff, RZ, 0xc0, !PT ;  /* 0x0000ffffa8a87812 */ /* 0x000fe400078ec0ff */
[----:B------:R-:W-:Y:S02]  /*44740*/  LOP3.LUT R118, R118, 0xffff, RZ, 0xc0, !PT ;  /* 0x0000ffff76767812 */ /* 0x000fe400078ec0ff */
[----:B------:R-:W-:Y:S02]  /*44750*/  LOP3.LUT R119, R119, 0xffff, RZ, 0xc0, !PT ;  /* 0x0000ffff77777812 */ /* 0x000fe400078ec0ff */
[--C-:B------:R-:W-:Y:S02]  /*44760*/  PRMT R70, R207, 0x3340, R0.reuse ;  /* 0x00003340cf467816 */ /* 0x100fe40000000000 */
[----:B------:R-:W-:Y:S02]  /*44770*/  LOP3.LUT R207, R79, 0xffff, RZ, 0xc0, !PT ;  /* 0x0000ffff4fcf7812 */ /* 0x000fe400078ec0ff */
[----:B------:R-:W-:-:S02]  /*44780*/  PRMT R79, R168, 0x3340, R0 ;  /* 0x00003340a84f7816 */ /* 0x000fc40000000000 */
[----:B--2---:R-:W-:-:S04]  /*44790*/  SHF.R.U32.HI R18, RZ, 0x8, R174 ;  /* 0x00000008ff127819 */ /* 0x004fc800000116ae */
[----:B------:R-:W-:Y:S02]  /*447a0*/  LOP3.LUT R18, R18, 0xffff, RZ, 0xc0, !PT ;  /* 0x0000ffff12127812 */ /* 0x000fe400078ec0ff */
[----:B------:R-:W-:Y:S02]  /*447b0*/  PRMT R174, R113, 0x3340, R114 ;  /* 0x0000334071ae7816 */ /* 0x000fe40000000072 */
[----:B------:R-:W-:Y:S02]  /*447c0*/  PRMT R114, R18, 0x3340, R0 ;  /* 0x0000334012727816 */ /* 0x000fe40000000000 */
[----:B------:R-:W-:-:S04]  /*447d0*/  SHF.R.U32.HI R18, RZ, 0x8, R224 ;  /* 0x00000008ff127819 */ /* 0x000fc800000116e0 */
[----:B------:R-:W-:-:S04]  /*447e0*/  LOP3.LUT R18, R18, 0xffff, RZ, 0xc0, !PT ;  /* 0x0000ffff12127812 */ /* 0x000fc800078ec0ff */
[----:B------:R-:W-:Y:S02]  /*447f0*/  PRMT R171, R10, 0x3340, R18 ;  /* 0x000033400aab7816 */ /* 0x000fe40000000012 */
[----:B------:R-:W-:-:S04]  /*44800*/  SHF.R.U32.HI R10, RZ, 0x8, R236 ;  /* 0x00000008ff0a7819 */ /* 0x000fc800000116ec */
[----:B------:R-:W-:Y:S02]  /*44810*/  LOP3.LUT R10, R10, 0xffff, RZ, 0xc0, !PT ;  /* 0x0000ffff0a0a7812 */ /* 0x000fe400078ec0ff */
[----:B----4-:R-:W-:Y:S02]  /*44820*/  SHF.R.U32.HI R12, RZ, 0x8, R228 ;  /* 0x00000008ff0c7819 */ /* 0x010fe400000116e4 */
[----:B------:R-:W-:Y:S02]  /*44830*/  PRMT R116, R10, 0x3340, R0 ;  /* 0x000033400a747816 */ /* 0x000fe40000000000 */
[----:B------:R-:W-:Y:S02]  /*44840*/  SHF.R.U32.HI R10, RZ, 0x8, R227 ;  /* 0x00000008ff0a7819 */ /* 0x000fe400000116e3 */
[----:B------:R-:W-:Y:S01]  /*44850*/  LOP3.LUT R12, R12, 0xffff, RZ, 0xc0, !PT ;  /* 0x0000ffff0c0c7812 */ /* 0x000fe200078ec0ff */
[----:B------:R-:W2:Y:S01]  /*44860*/  LDL.LU R227, [R1+0x18c] ;  /* 0x00018c0001e37983 */ /* 0x000ea20000300800 */
[----:B------:R-:W-:-:S02]  /*44870*/  LOP3.LUT R10, R10, 0xffff, RZ, 0xc0, !PT ;  /* 0x0000ffff0a0a7812 */ /* 0x000fc400078ec0ff */
[----:B------:R-:W-:Y:S01]  /*44880*/  PRMT R168, R12, 0x3340, R119 ;  /* 0x000033400ca87816 */ /* 0x000fe20000000077 */
[----:B------:R-:W4:Y:S01]  /*44890*/  LDL.LU R228, [R1+0x188] ;  /* 0x0001880001e47983 */ /* 0x000f220000300800 */
[----:B------:R-:W-:Y:S02]  /*448a0*/  PRMT R169, R10, 0x3340, R118 ;  /* 0x000033400aa97816 */ /* 0x000fe40000000076 */
[----:B---3--:R-:W-:Y:S02]  /*448b0*/  SHF.R.U32.HI R10, RZ, 0x8, R226 ;  /* 0x00000008ff0a7819 */ /* 0x008fe400000116e2 */
[----:B------:R-:W-:Y:S01]  /*448c0*/  SHF.R.U32.HI R12, RZ, 0x8, R222 ;  /* 0x00000008ff0c7819 */ /* 0x000fe200000116de */
[----:B------:R-:W3:Y:S04]  /*448d0*/  LDL.LU R226, [R1+0x1a8] ;  /* 0x0001a80001e27983 */ /* 0x000ee80000300800 */
[----:B------:R-:W2:Y:S01]  /*448e0*/  LDL.LU R222, [R1+0x19c] ;  /* 0x00019c0001de7983 */ /* 0x000ea20000300800 */
[----:B------:R-:W-:-:S03]  /*448f0*/  SHF.R.U32.HI R18, RZ, 0x8, R218 ;  /* 0x00000008ff127819 */ /* 0x000fc600000116da */
[----:B------:R-:W4:Y:S01]  /*44900*/  LDL.LU R218, [R1+0x1a0] ;  /* 0x0001a00001da7983 */ /* 0x000f220000300800 */
[----:B------:R-:W-:Y:S02]  /*44910*/  LOP3.LUT R183, R183, 0xffff, RZ, 0xc0, !PT ;  /* 0x0000ffffb7b77812 */ /* 0x000fe400078ec0ff */
[----:B------:R-:W-:-:S04]  /*44920*/  LOP3.LUT R20, R20, 0xffff, RZ, 0xc0, !PT ;  /* 0x0000ffff14147812 */ /* 0x000fc800078ec0ff */
[----:B------:R-:W-:Y:S02]  /*44930*/  PRMT R183, R183, 0x3340, R20 ;  /* 0x00003340b7b77816 */ /* 0x000fe40000000014 */
[----:B------:R-:W-:Y:S02]  /*44940*/  SHF.R.U32.HI R20, RZ, 0x8, R123 ;  /* 0x00000008ff147819 */ /* 0x000fe4000001167b */
[----:B------:R-:W-:Y:S02]  /*44950*/  SHF.R.U32.HI R115, RZ, 0x8, R115 ;  /* 0x00000008ff737819 */ /* 0x000fe40000011673 */
[----:B------:R-:W-:Y:S02]  /*44960*/  SHF.R.U32.HI R124, RZ, 0x8, R124 ;  /* 0x00000008ff7c7819 */ /* 0x000fe4000001167c */
[----:B--2---:R-:W-:Y:S02]  /*44970*/  SHF.R.U32.HI R123, RZ, 0x8, R222 ;  /* 0x00000008ff7b7819 */ /* 0x004fe400000116de */
[----:B------:R-:W2:Y:S01]  /*44980*/  LDL.LU R222, [R1+0x1b0] ;  /* 0x0001b00001de7983 */ /* 0x000ea20000300800 */
        /* <DEDUP_REMOVED lines=10> */
[----:B----4-:R-:W-:Y:S02]  /*44a30*/  SHF.R.U32.HI R124, RZ, 0x8, R218 ;  /* 0x00000008ff7c7819 */ /* 0x010fe400000116da */
[----:B------:R-:W-:Y:S01]  /*44a40*/  SHF.R.U32.HI R10, RZ, 0x8, R227 ;  /* 0x00000008ff0a7819 */ /* 0x000fe200000116e3 */
[----:B------:R-:W4:Y:S01]  /*44a50*/  LDL.LU R218, [R1+0x1b8] ;  /* 0x0001b80001da7983 */ /* 0x000f220000300800 */
[----:B------:R-:W-:-:S02]  /*44a60*/  SHF.R.U32.HI R66, RZ, 0x8, R66 ;  /* 0x00000008ff427819 */ /* 0x000fc40000011642 */
[----:B------:R-:W-:Y:S02]  /*44a70*/  LOP3.LUT R10, R10, 0xffff, RZ, 0xc0, !PT ;  /* 0x0000ffff0a0a7812 */ /* 0x000fe400078ec0ff */
[----:B------:R-:W-:Y:S02]  /*44a80*/  LOP3.LUT R66, R66, 0xffff, RZ, 0xc0, !PT ;  /* 0x0000ffff42427812 */ /* 0x000fe400078ec0ff */
[----:B------:R-:W-:Y:S02]  /*44a90*/  PRMT R203, R203, 0x3340, R162 ;  /* 0x00003340cbcb7816 */ /* 0x000fe400000000a2 */
[----:B------:R-:W-:Y:S02]  /*44aa0*/  SHF.R.U32.HI R12, RZ, 0x8, R228 ;  /* 0x00000008ff0c7819 */ /* 0x000fe400000116e4 */
[----:B------:R-:W-:Y:S02]  /*44ab0*/  SHF.R.U32.HI R67, RZ, 0x8, R67 ;  /* 0x00000008ff437819 */ /* 0x000fe40000011643 */
[----:B------:R-:W-:-:S02]  /*44ac0*/  PRMT R165, R10, 0x3340, R66 ;  /* 0x000033400aa57816 */ /* 0x000fc40000000042 */
[----:B------:R-:W-:Y:S02]  /*44ad0*/  SHF.R.U32.HI R162, RZ, 0x8, R63 ;  /* 0x00000008ffa27819 */ /* 0x000fe4000001163f */
[----:B------:R-:W-:Y:S02]  /*44ae0*/  SHF.R.U32.HI R10, RZ, 0x8, R64 ;  /* 0x00000008ff0a7819 */ /* 0x000fe40000011640 */
[----:B------:R-:W-:Y:S02]  /*44af0*/  SHF.R.U32.HI R163, RZ, 0x8, R163 ;  /* 0x00000008ffa37819 */ /* 0x000fe400000116a3 */
[----:B------:R-:W-:Y:S02]  /*44b00*/  LOP3.LUT R12, R12, 0xffff, RZ, 0xc0, !PT ;  /* 0x0000ffff0c0c7812 */ /* 0x000fe400078ec0ff */
[----:B------:R-:W-:Y:S02]  /*44b10*/  LOP3.LUT R67, R67, 0xffff, RZ, 0xc0, !PT ;  /* 0x0000ffff43437812 */ /* 0x000fe400078ec0ff */
[----:B------:R-:W-:-:S02]  /*44b20*/  LOP3.LUT R162, R162, 0xffff, RZ, 0xc0, !PT ;  /* 0x0000ffffa2a27812 */ /* 0x000fc400078ec0ff */
[----:B------:R-:W-:Y:S02]  /*44b30*/  LOP3.LUT R10, R10, 0xffff, RZ, 0xc0, !PT ;  /* 0x0000ffff0a0a7812 */ /* 0x000fe400078ec0ff */
[----:B------:R-:W-:Y:S02]  /*44b40*/  LOP3.LUT R117, R163, 0xffff, RZ, 0xc0, !PT ;  /* 0x0000ffffa3757812 */ /* 0x000fe400078ec0ff */
[----:B------:R-:W-:Y:S02]  /*44b50*/  PRMT R163, R12, 0x3340, R67 ;  /* 0x000033400ca37816 */ /* 0x000fe40000000043 */
[----:B---3--:R-:W-:Y:S02]  /*44b60*/  SHF.R.U32.HI R12, RZ, 0x8, R226 ;  /* 0x00000008ff0c7819 */ /* 0x008fe400000116e2 */
[----:B------:R-:W-:Y:S01]  /*44b70*/  PRMT R162, R162, 0x3340, R10 ;  /* 0x00003340a2a27816 */ /* 0x000fe2000000000a */
[----:B------:R-:W3:Y:S01]  /*44b80*/  LDL.LU R226, [R1+0x1ac] ;  /* 0x0001ac0001e27983 */ /* 0x000ee20000300800 */
[----:B--2---:R-:W-:-:S03]  /*44b90*/  SHF.R.U32.HI R10, RZ, 0x8, R222 ;  /* 0x00000008ff0a7819 */ /* 0x004fc600000116de */
[----:B------:R-:W2:Y:S01]  /*44ba0*/  LDL.LU R222, [R1+0x1cc] ;  /* 0x0001cc0001de7983 */ /* 0x000ea20000300800 */
[----:B------:R-:W-:Y:S02]  /*44bb0*/  SHF.R.U32.HI R120, RZ, 0x8, R120 ;  /* 0x00000008ff787819 */ /* 0x000fe40000011678 */
[----:B------:R-:W-:Y:S02]  /*44bc0*/  LOP3.LUT R18, R18, 0xffff, RZ, 0xc0, !PT ;  /* 0x0000ffff12127812 */ /* 0x000fe400078ec0ff */
[----:B------:R-:W-:-:S04]  /*44bd0*/  LOP3.LUT R120, R120, 0xffff, RZ, 0xc0, !PT ;  /* 0x0000ffff78787812 */ /* 0x000fc800078ec0ff */
[--C-:B------:R-:W-:Y:S02]  /*44be0*/  PRMT R118, R120, 0x3340, R0.reuse ;  /* 0x0000334078767816 */ /* 0x100fe40000000000 */
[----:B------:R-:W-:Y:S02]  /*44bf0*/  PRMT R120, R18, 0x3340, R0 ;  /* 0x0000334012787816 */ /* 0x000fe40000000000 */
[----:B------:R-:W-:Y:S02]  /*44c00*/  SHF.R.U32.HI R18, RZ, 0x8, R237 ;  /* 0x00000008ff127819 */ /* 0x000fe400000116ed */
[----:B------:R-:W-:Y:S02]  /*44c10*/  LOP3.LUT R12, R12, 0xffff, RZ, 0xc0, !PT ;  /* 0x0000ffff0c0c7812 */ /* 0x000fe400078ec0ff */
[----:B------:R-:W-:-:S04]  /*44c20*/  LOP3.LUT R18, R18, 0xffff, RZ, 0xc0, !PT ;  /* 0x0000ffff12127812 */ /* 0x000fc800078ec0ff */
[----:B------:R-:W-:Y:S02]  /*44c30*/  PRMT R237, R12, 0x3340, R18 ;  /* 0x000033400ced7816 */ /* 0x000fe40000000012 */
[----:B----4-:R-:W-:Y:S02]  /*44c40*/  SHF.R.U32.HI R12, RZ, 0x8, R218 ;  /* 0x00000008ff0c7819 */ /* 0x010fe400000116da */
[----:B------:R-:W4:Y:S01]  /*44c50*/  LDL.LU R218, [R1+0x1c8] ;  /* 0x0001c80001da7983 */ /* 0x000f220000300800 */
[----:B------:R-:W-:Y:S02]  /*44c60*/  SHF.R.U32.HI R127, RZ, 0x8, R127 ;  /* 0x00000008ff7f7819 */ /* 0x000fe4000001167f */
[----:B------:R-:W-:Y:S01]  /*44c70*/  SHF.R.U32.HI R108, RZ, 0x8, R108 ;  /* 0x00000008ff6c7819 */ /* 0x000fe2000001166c */
[----:B------:R-:W4:Y:S01]  /*44c80*/  LDL.LU R227, [R1+0x1bc] ;  /* 0x0001bc0001e37983 */ /* 0x000f220000300800 */
[----:B------:R-:W-:Y:S02]  /*44c90*/  LOP3.LUT R127, R127, 0xffff, RZ, 0xc0, !PT ;  /* 0x0000ffff7f7f7812 */ /* 0x000fe400078ec0ff */
[----:B------:R-:W-:Y:S01]  /*44ca0*/  LOP3.LUT R108, R108, 0xffff, RZ, 0xc0, !PT ;  /* 0x0000ffff6c6c7812 */ /* 0x000fe200078ec0ff */
[----:B------:R-:W4:Y:S01]  /*44cb0*/  LDL.LU R228, [R1+0x1d8] ;  /* 0x0001d80001e47983 */ /* 0x000f220000300800 */
[----:B------:R-:W-:-:S02]  /*44cc0*/  LOP3.LUT R10, R10, 0xffff, RZ, 0xc0, !PT ;  /* 0x0000ffff0a0a7812 */ /* 0x000fc400078ec0ff */
[----:B------:R-:W-:Y:S02]  /*44cd0*/  PRMT R175, R175, 0x3340, R127 ;  /* 0x00003340afaf7816 */ /* 0x000fe4000000007f */
[----:B------:R-:W-:Y:S02]  /*44ce0*/  PRMT R180, R180, 0x3340, R108 ;  /* 0x00003340b4b47816 */ /* 0x000fe4000000006c */
[----:B------:R-:W-:Y:S02]  /*44cf0*/  PRMT R127, R10, 0x3340, R0 ;  /* 0x000033400a7f7816 */ /* 0x000fe40000000000 */
[----:B------:R-:W-:Y:S02]  /*44d00*/  SHF.R.U32.HI R108, RZ, 0x8, R156 ;  /* 0x00000008ff6c7819 */ /* 0x000fe4000001169c */
[----:B---3--:R-:W-:Y:S02]  /*44d10*/  SHF.R.U32.HI R10, RZ, 0x8, R226 ;  /* 0x00000008ff0a7819 */ /* 0x008fe400000116e2 */
[----:B------:R-:W3:Y:S01]  /*44d20*/  LDL.LU R226, [R1+0x1d4] ;  /* 0x0001d40001e27983 */ /* 0x000ee20000300800 */
[----:B--2---:R-:W-:-:S03]  /*44d30*/  SHF.R.U32.HI R156, RZ, 0x8, R222 ;  /* 0x00000008ff9c7819 */ /* 0x004fc600000116de */
[----:B------:R-:W2:Y:S01]  /*44d40*/  LDL.LU R222, [R1+0x1d0] ;  /* 0x0001d00001de7983 */ /* 0x000ea20000300800 */
[----:B------:R-:W-:Y:S02]  /*44d50*/  SHF.R.U32.HI R18, RZ, 0x8, R238 ;  /* 0x00000008ff127819 */ /* 0x000fe400000116ee */
[----:B------:R-:W-:Y:S02]  /*44d60*/  LOP3.LUT R12, R12, 0xffff, RZ, 0xc0, !PT ;  /* 0x0000ffff0c0c7812 */ /* 0x000fe400078ec0ff */
[----:B------:R-:W-:Y:S02]  /*44d70*/  LOP3.LUT R18, R18, 0xffff, RZ, 0xc0, !PT ;  /* 0x0000ffff12127812 */ /* 0x000fe400078ec0ff */
[----:B------:R-:W-:Y:S02]  /*44d80*/  SHF.R.U32.HI R102, RZ, 0x8, R102 ;  /* 0x00000008ff667819 */ /* 0x000fe40000011666 */
[----:B------:R-:W-:Y:S02]  /*44d90*/  SHF.R.U32.HI R104, RZ, 0x8, R104 ;  /* 0x00000008ff687819 */ /* 0x000fe40000011668 */
[----:B------:R-:W-:-:S02]  /*44da0*/  SHF.R.U32.HI R47, RZ, 0x8, R47 ;  /* 0x00000008ff2f7819 */ /* 0x000fc4000001162f */
[----:B------:R-:W-:Y:S02]  /*44db0*/  PRMT R238, R12, 0x3340, R18 ;  /* 0x000033400cee7816 */ /* 0x000fe40000000012 */
[----:B------:R-:W-:Y:S02]  /*44dc0*/  LOP3.LUT R102, R102, 0xffff, RZ, 0xc0, !PT ;  /* 0x0000ffff66667812 */ /* 0x000fe400078ec0ff */
[----:B------:R-:W-:Y:S02]  /*44dd0*/  LOP3.LUT R104, R104, 0xffff, RZ, 0xc0, !PT ;  /* 0x0000ffff68687812 */ /* 0x000fe400078ec0ff */
[----:B------:R-:W-:Y:S02]  /*44de0*/  LOP3.LUT R10, R10, 0xffff, RZ, 0xc0, !PT ;  /* 0x0000ffff0a0a7812 */ /* 0x000fe400078ec0ff */
[----:B------:R-:W-:Y:S02]  /*44df0*/  LOP3.LUT R47, R47, 0xffff, RZ, 0xc0, !PT ;  /* 0x0000ffff2f2f7812 */ /* 0x000fe400078ec0ff */
[----:B----4-:R-:W-:-:S02]  /*44e00*/  SHF.R.U32.HI R12, RZ, 0x8, R218 ;  /* 0x00000008ff0c7819 */ /* 0x010fc400000116da */
[----:B------:R-:W4:Y:S01]  /*44e10*/  LDL.LU R218, [R1+0x1c0] ;  /* 0x0001c00001da7983 */ /* 0x000f220000300800 */
[----:B------:R-:W-:Y:S02]  /*44e20*/  SHF.R.U32.HI R81, RZ, 0x8, R185 ;  /* 0x00000008ff517819 */ /* 0x000fe400000116b9 */
[----:B------:R-:W-:Y:S02]  /*44e30*/  PRMT R185, R102, 0x3340, R104 ;  /* 0x0000334066b97816 */ /* 0x000fe40000000068 */
[----:B------:R-:W-:Y:S02]  /*44e40*/  SHF.R.U32.HI R145, RZ, 0x8, R145 ;  /* 0x00000008ff917819 */ /* 0x000fe40000011691 */
[----:B------:R-:W-:Y:S02]  /*44e50*/  SHF.R.U32.HI R104, RZ, 0x8, R155 ;  /* 0x00000008ff687819 */ /* 0x000fe4000001169b */
[----:B------:R-:W-:Y:S02]  /*44e60*/  PRMT R158, R10, 0x3340, R47 ;  /* 0x000033400a9e7816 */ /* 0x000fe4000000002f */
[----:B------:R-:W-:-:S02]  /*44e70*/  SHF.R.U32.HI R155, RZ, 0x8, R42 ;  /* 0x00000008ff9b7819 */ /* 0x000fc4000001162a */
        /* <DEDUP_REMOVED lines=9> */
[----:B------:R-:W-:Y:S02]  /*44f10*/  LOP3.LUT R156, R156, 0xffff, RZ, 0xc0, !PT ;  /* 0x0000ffff9c9c7812 */ /* 0x000fe400078ec0ff */
[----:B------:R-:W-:Y:S02]  /*44f20*/  LOP3.LUT R12, R12, 0xffff, RZ, 0xc0, !PT ;  /* 0x0000ffff0c0c7812 */ /* 0x000fe400078ec0ff */
[----:B------:R-:W-:-:S02]  /*44f30*/  SHF.R.U32.HI R89, RZ, 0x8, R192 ;  /* 0x00000008ff597819 */ /* 0x000fc400000116c0 */
[----:B------:R-:W-:Y:S02]  /*44f40*/  PRMT R155, R155, 0x3340, R10 ;  /* 0x000033409b9b7816 */ /* 0x000fe4000000000a */
[----:B------:R-:W-:Y:S02]  /*44f50*/  PRMT R192, R154, 0x3340, R152 ;  /* 0x000033409ac07816 */ /* 0x000fe40000000098 */
[----:B------:R-:W-:Y:S02]  /*44f60*/  SHF.R.U32.HI R10, RZ, 0x8, R227 ;  /* 0x00000008ff0a7819 */ /* 0x000fe400000116e3 */
[----:B------:R-:W-:Y:S01]  /*44f70*/  SHF.R.U32.HI R152, RZ, 0x8, R228 ;  /* 0x00000008ff987819 */ /* 0x000fe200000116e4 */
[----:B------:R-:W4:Y:S01]  /*44f80*/  LDL.LU R227, [R1+0x1f0] ;  /* 0x0001f00001e37983 */ /* 0x000f220000300800 */
[----:B------:R-:W-:Y:S02]  /*44f90*/  PRMT R156, R156, 0x3340, R12 ;  /* 0x000033409c9c7816 */ /* 0x000fe4000000000c */
[----:B---3--:R-:W-:Y:S01]  /*44fa0*/  SHF.R.U32.HI R151, RZ, 0x8, R226 ;  /* 0x00000008ff977819 */ /* 0x008fe200000116e2 */
[----:B------:R-:W3:Y:S04]  /*44fb0*/  LDL.LU R228, [R1+0x1ec] ;  /* 0x0001ec0001e47983 */ /* 0x000ee80000300800 */
[----:B------:R-:W3:Y:S01]  /*44fc0*/  LDL.LU R226, [R1+0x1e4] ;  /* 0x0001e40001e27983 */ /* 0x000ee20000300800 */
[----:B--2---:R-:W-:-:S03]  /*44fd0*/  SHF.R.U32.HI R12, RZ, 0x8, R222 ;  /* 0x00000008ff0c7819 */ /* 0x004fc600000116de */
[----:B------:R-:W2:Y:S01]  /*44fe0*/  LDL.LU R222, [R1+0x1e0] ;  /* 0x0001e00001de7983 */ /* 0x000ea20000300800 */
[----:B------:R-:W-:Y:S02]  /*44ff0*/  SHF.R.U32.HI R100, RZ, 0x8, R100 ;  /* 0x00000008ff647819 */ /* 0x000fe40000011664 */
[----:B------:R-:W-:Y:S02]  /*45000*/  SHF.R.U32.HI R136, RZ, 0x8, R136 ;  /* 0x00000008ff887819 */ /* 0x000fe40000011688 */
[----:B------:R-:W-:Y:S02]  /*45010*/  SHF.R.U32.HI R40, RZ, 0x8, R40 ;  /* 0x00000008ff287819 */ /* 0x000fe40000011628 */
[----:B------:R-:W-:Y:S02]  /*45020*/  LOP3.LUT R100, R100, 0xffff, RZ, 0xc0, !PT ;  /* 0x0000ffff64647812 */ /* 0x000fe400078ec0ff */
[----:B------:R-:W-:Y:S02]  /*45030*/  LOP3.LUT R136, R136, 0xffff, RZ, 0xc0, !PT ;  /* 0x0000ffff88887812 */ /* 0x000fe400078ec0ff */
[----:B------:R-:W-:-:S02]  /*45040*/  LOP3.LUT R10, R10, 0xffff, RZ, 0xc0, !PT ;  /* 0x0000ffff0a0a7812 */ /* 0x000fc400078ec0ff */
[----:B------:R-:W-:Y:S02]  /*45050*/  LOP3.LUT R40, R40, 0xffff, RZ, 0xc0, !PT ;  /* 0x0000ffff28287812 */ /* 0x000fe400078ec0ff */
[----:B------:R-:W-:Y:S02]  /*45060*/  PRMT R187, R100, 0x3340, R136 ;  /* 0x0000334064bb7816 */ /* 0x000fe40000000088 */
[----:B------:R-:W-:Y:S02]  /*45070*/  SHF.R.U32.HI R100, RZ, 0x8, R153 ;  /* 0x00000008ff647819 */ /* 0x000fe40000011699 */
[----:B------:R-:W-:Y:S02]  /*45080*/  PRMT R153, R10, 0x3340, R40 ;  /* 0x000033400a997816 */ /* 0x000fe40000000028 */
[----:B----4-:R-:W-:Y:S02]  /*45090*/  SHF.R.U32.HI R10, RZ, 0x8, R218 ;  /* 0x00000008ff0a7819 */ /* 0x010fe400000116da */
[----:B------:R-:W4:Y:S01]  /*450a0*/  LDL.LU R218, [R1+0x1dc] ;  /* 0x0001dc0001da7983 */ /* 0x000f220000300800 */
[----:B------:R-:W-:-:S02]  /*450b0*/  LOP3.LUT R152, R152, 0xffff, RZ, 0xc0, !PT ;  /* 0x0000ffff98987812 */ /* 0x000fc400078ec0ff */
[----:B------:R-:W-:-:S04]  /*450c0*/  LOP3.LUT R12, R12, 0xffff, RZ, 0xc0, !PT ;  /* 0x0000ffff0c0c7812 */ /* 0x000fc800078ec0ff */
[----:B------:R-:W-:Y:S02]  /*450d0*/  PRMT R152, R152, 0x3340, R12 ;  /* 0x0000334098987816 */ /* 0x000fe4000000000c */
[----:B--2---:R-:W-:Y:S02]  /*450e0*/  SHF.R.U32.HI R12, RZ, 0x8, R222 ;  /* 0x00000008ff0c7819 */ /* 0x004fe400000116de */
[----:B------:R-:W2:Y:S01]  /*450f0*/  LDL.LU R222, [R1+0x1f8] ;  /* 0x0001f80001de7983 */ /* 0x000ea20000300800 */
[----:B------:R-:W-:Y:S02]  /*45100*/  SHF.R.U32.HI R138, RZ, 0x8, R138 ;  /* 0x00000008ff8a7819 */ /* 0x000fe4000001168a */
[----:B------:R-:W-:Y:S02]  /*45110*/  SHF.R.U32.HI R148, RZ, 0x8, R148 ;  /* 0x00000008ff947819 */ /* 0x000fe40000011694 */
[----:B------:R-:W-:Y:S02]  /*45120*/  SHF.R.U32.HI R149, RZ, 0x8, R149 ;  /* 0x00000008ff957819 */ /* 0x000fe40000011695 */
        /* <DEDUP_REMOVED lines=8> */
[----:B----4-:R-:W-:Y:S02]  /*451b0*/  SHF.R.U32.HI R138, RZ, 0x8, R218 ;  /* 0x00000008ff8a7819 */ /* 0x010fe400000116da */
[----:B---3--:R-:W-:Y:S01]  /*451c0*/  SHF.R.U32.HI R147, RZ, 0x8, R228 ;  /* 0x00000008ff937819 */ /* 0x008fe200000116e4 */
[----:B------:R-:W3:Y:S01]  /*451d0*/  LDL.LU R218, [R1+0x1f4] ;  /* 0x0001f40001da7983 */ /* 0x000ee20000300800 */
[----:B------:R-:W-:Y:S02]  /*451e0*/  SHF.R.U32.HI R148, RZ, 0x8, R31 ;  /* 0x00000008ff947819 */ /* 0x000fe4000001161f */
[----:B------:R-:W-:Y:S01]  /*451f0*/  SHF.R.U32.HI R10, RZ, 0x8, R32 ;  /* 0x00000008ff0a7819 */ /* 0x000fe20000011620 */
[----:B------:R-:W4:Y:S01]  /*45200*/  LDL.LU R228, [R1+0x20c] ;  /* 0x00020c0001e47983 */ /* 0x000f220000300800 */
[----:B------:R-:W-:-:S02]  /*45210*/  LOP3.LUT R148, R148, 0xffff, RZ, 0xc0, !PT ;  /* 0x0000ffff94947812 */ /* 0x000fc400078ec0ff */
[----:B------:R-:W-:Y:S02]  /*45220*/  LOP3.LUT R147, R147, 0xffff, RZ, 0xc0, !PT ;  /* 0x0000ffff93937812 */ /* 0x000fe400078ec0ff */
[----:B------:R-:W-:Y:S02]  /*45230*/  LOP3.LUT R12, R12, 0xffff, RZ, 0xc0, !PT ;  /* 0x0000ffff0c0c7812 */ /* 0x000fe400078ec0ff */
[----:B------:R-:W-:Y:S02]  /*45240*/  LOP3.LUT R10, R10, 0xffff, RZ, 0xc0, !PT ;  /* 0x0000ffff0a0a7812 */ /* 0x000fe400078ec0ff */
[----:B------:R-:W-:Y:S02]  /*45250*/  SHF.R.U32.HI R96, RZ, 0x8, R96 ;  /* 0x00000008ff607819 */ /* 0x000fe40000011660 */
[----:B------:R-:W-:Y:S02]  /*45260*/  SHF.R.U32.HI R140, RZ, 0x8, R140 ;  /* 0x00000008ff8c7819 */ /* 0x000fe4000001168c */
[----:B------:R-:W-:-:S02]  /*45270*/  SHF.R.U32.HI R130, RZ, 0x8, R130 ;  /* 0x00000008ff827819 */ /* 0x000fc40000011682 */
[----:B------:R-:W-:Y:S02]  /*45280*/  SHF.R.U32.HI R131, RZ, 0x8, R131 ;  /* 0x00000008ff837819 */ /* 0x000fe40000011683 */
[----:B------:R-:W-:Y:S02]  /*45290*/  PRMT R147, R147, 0x3340, R12 ;  /* 0x0000334093937816 */ /* 0x000fe4000000000c */
[----:B------:R-:W-:Y:S02]  /*452a0*/  PRMT R148, R148, 0x3340, R10 ;  /* 0x0000334094947816 */ /* 0x000fe4000000000a */
[----:B------:R-:W-:Y:S02]  /*452b0*/  SHF.R.U32.HI R10, RZ, 0x8, R27 ;  /* 0x00000008ff0a7819 */ /* 0x000fe4000001161b */
[----:B------:R-:W-:Y:S02]  /*452c0*/  SHF.R.U32.HI R12, RZ, 0x8, R29 ;  /* 0x00000008ff0c7819 */ /* 0x000fe4000001161d */
[----:B------:R-:W-:-:S02]  /*452d0*/  LOP3.LUT R96, R96, 0xffff, RZ, 0xc0, !PT ;  /* 0x0000ffff60607812 */ /* 0x000fc400078ec0ff */
[----:B------:R-:W-:Y:S02]  /*452e0*/  SHF.R.U32.HI R18, RZ, 0x8, R52 ;  /* 0x00000008ff127819 */ /* 0x000fe40000011634 */
[----:B------:R-:W-:Y:S02]  /*452f0*/  SHF.R.U32.HI R20, RZ, 0x8, R53 ;  /* 0x00000008ff147819 */ /* 0x000fe40000011635 */
[----:B------:R-:W-:Y:S02]  /*45300*/  LOP3.LUT R140, R140, 0xffff, RZ, 0xc0, !PT ;  /* 0x0000ffff8c8c7812 */ /* 0x000fe400078ec0ff */
[----:B------:R-:W-:Y:S02]  /*45310*/  LOP3.LUT R130, R130, 0xffff, RZ, 0xc0, !PT ;  /* 0x0000ffff82827812 */ /* 0x000fe400078ec0ff */
[----:B------:R-:W-:Y:S02]  /*45320*/  LOP3.LUT R131, R131, 0xffff, RZ, 0xc0, !PT ;  /* 0x0000ffff83837812 */ /* 0x000fe400078ec0ff */
[----:B------:R-:W-:-:S02]  /*45330*/  LOP3.LUT R10, R10, 0xffff, RZ, 0xc0, !PT ;  /* 0x0000ffff0a0a7812 */ /* 0x000fc400078ec0ff */
[----:B------:R-:W-:Y:S02]  /*45340*/  LOP3.LUT R12, R12, 0xffff, RZ, 0xc0, !PT ;  /* 0x0000ffff0c0c7812 */ /* 0x000fe400078ec0ff */
[----:B------:R-:W-:Y:S02]  /*45350*/  PRMT R191, R191, 0x3340, R96 ;  /* 0x00003340bfbf7816 */ /* 0x000fe40000000060 */
[----:B------:R-:W-:Y:S02]  /*45360*/  LOP3.LUT R18, R18, 0xffff, RZ, 0xc0, !PT ;  /* 0x0000ffff12127812 */ /* 0x000fe400078ec0ff */
[----:B------:R-:W-:Y:S02]  /*45370*/  LOP3.LUT R20, R20, 0xffff, RZ, 0xc0, !PT ;  /* 0x0000ffff14147812 */ /* 0x000fe400078ec0ff */
[----:B------:R-:W-:Y:S02]  /*45380*/  PRMT R96, R140, 0x3340, R0 ;  /* 0x000033408c607816 */ /* 0x000fe40000000000 */
[----:B------:R-:W-:-:S02]  /*45390*/  PRMT R236, R130, 0x3340, R131 ;  /* 0x0000334082ec7816 */ /* 0x000fc40000000083 */
[----:B------:R-:W-:Y:S02]  /*453a0*/  SHF.R.U32.HI R140, RZ, 0x8, R241 ;  /* 0x00000008ff8c7819 */ /* 0x000fe400000116f1 */
[----:B------:R-:W-:Y:S02]  /*453b0*/  SHF.R.U32.HI R131, RZ, 0x8, R239 ;  /* 0x00000008ff837819 */ /* 0x000fe400000116ef */
[----:B------:R-:W-:Y:S02]  /*453c0*/  PRMT R241, R10, 0x3340, R12 ;  /* 0x000033400af17816 */ /* 0x000fe4000000000c */
[----:B------:R-:W-:Y:S02]  /*453d0*/  PRMT R239, R18, 0x3340, R20 ;  /* 0x0000334012ef7816 */ /* 0x000fe40000000014 */
[----:B------:R-:W-:Y:S02]  /*453e0*/  SHF.R.U32.HI R18, RZ, 0x8, R226 ;  /* 0x00000008ff127819 */ /* 0x000fe400000116e2 */
[----:B------:R-:W-:-:S02]  /*453f0*/  SHF.R.U32.HI R149, RZ, 0x8, R227 ;  /* 0x00000008ff957819 */ /* 0x000fc400000116e3 */
[----:B------:R-:W-:Y:S02]  /*45400*/  SHF.R.U32.HI R166, RZ, 0x8, R125 ;  /* 0x00000008ffa67819 */ /* 0x000fe4000001167d */
[----:B------:R-:W-:Y:S02]  /*45410*/  SHF.R.U32.HI R126, RZ, 0x8, R126 ;  /* 0x00000008ff7e7819 */ /* 0x000fe4000001167e */
[----:B------:R-:W-:Y:S02]  /*45420*/  SHF.R.U32.HI R122, RZ, 0x8, R69 ;  /* 0x00000008ff7a7819 */ /* 0x000fe40000011645 */
[----:B------:R-:W-:Y:S02]  /*45430*/  LOP3.LUT R166, R166, 0xffff, RZ, 0xc0, !PT ;  /* 0x0000ffffa6a67812 */ /* 0x000fe400078ec0ff */
[----:B------:R-:W-:Y:S02]  /*45440*/  LOP3.LUT R126, R126, 0xffff, RZ, 0xc0, !PT ;  /* 0x0000ffff7e7e7812 */ /* 0x000fe400078ec0ff */
[----:B------:R-:W-:-:S02]  /*45450*/  SHF.R.U32.HI R125, RZ, 0x8, R61 ;  /* 0x00000008ff7d7819 */ /* 0x000fc4000001163d */
[----:B------:R-:W-:Y:S02]  /*45460*/  PRMT R166, R166, 0x3340, R126 ;  /* 0x00003340a6a67816 */ /* 0x000fe4000000007e */
[----:B------:R-:W-:Y:S02]  /*45470*/  SHF.R.U32.HI R126, RZ, 0x8, R62 ;  /* 0x00000008ff7e7819 */ /* 0x000fe4000001163e */
[----:B--2---:R-:W-:Y:S02]  /*45480*/  SHF.R.U32.HI R10, RZ, 0x8, R222 ;  /* 0x00000008ff0a7819 */ /* 0x004fe400000116de */
        /* <DEDUP_REMOVED lines=12> */
[----:B------:R-:W2:Y:S01]  /*45550*/  LDL.LU R63, [R1+0x224] ;  /* 0x00022400013f7983 */ /* 0x000ea20000300800 */
[----:B---3--:R-:W-:-:S02]  /*45560*/  SHF.R.U32.HI R12, RZ, 0x8, R218 ;  /* 0x00000008ff0c7819 */ /* 0x008fc400000116da */
[----:B------:R-:W-:Y:S02]  /*45570*/  LOP3.LUT R10, R10, 0xffff, RZ, 0xc0, !PT ;  /* 0x0000ffff0a0a7812 */ /* 0x000fe400078ec0ff */
[----:B------:R-:W-:Y:S02]  /*45580*/  LOP3.LUT R12, R12, 0xffff, RZ, 0xc0, !PT ;  /* 0x0000ffff0c0c7812 */ /* 0x000fe400078ec0ff */
[----:B------:R-:W-:Y:S02]  /*45590*/  SHF.R.U32.HI R143, RZ, 0x8, R143 ;  /* 0x00000008ff8f7819 */ /* 0x000fe4000001168f */
[----:B------:R-:W-:Y:S02]  /*455a0*/  SHF.R.U32.HI R179, RZ, 0x8, R144 ;  /* 0x00000008ffb37819 */ /* 0x000fe40000011690 */
[----:B------:R-:W-:Y:S02]  /*455b0*/  PRMT R144, R10, 0x3340, R12 ;  /* 0x000033400a907816 */ /* 0x000fe4000000000c */
[----:B------:R-:W-:-:S02]  /*455c0*/  SHF.R.U32.HI R10, RZ, 0x8, R19 ;  /* 0x00000008ff0a7819 */ /* 0x000fc40000011613 */
[----:B------:R-:W-:Y:S02]  /*455d0*/  SHF.R.U32.HI R12, RZ, 0x8, R21 ;  /* 0x00000008ff0c7819 */ /* 0x000fe40000011615 */
[----:B------:R-:W-:Y:S02]  /*455e0*/  LOP3.LUT R143, R143, 0xffff, RZ, 0xc0, !PT ;  /* 0x0000ffff8f8f7812 */ /* 0x000fe400078ec0ff */
[----:B------:R-:W-:Y:S02]  /*455f0*/  LOP3.LUT R179, R179, 0xffff, RZ, 0xc0, !PT ;  /* 0x0000ffffb3b37812 */ /* 0x000fe400078ec0ff */
[----:B------:R-:W-:Y:S02]  /*45600*/  LOP3.LUT R10, R10, 0xffff, RZ, 0xc0, !PT ;  /* 0x0000ffff0a0a7812 */ /* 0x000fe400078ec0ff */
[----:B------:R-:W-:Y:S02]  /*45610*/  LOP3.LUT R12, R12, 0xffff, RZ, 0xc0, !PT ;  /* 0x0000ffff0c0c7812 */ /* 0x000fe400078ec0ff */
[----:B------:R-:W-:-:S02]  /*45620*/  PRMT R179, R143, 0x3340, R179 ;  /* 0x000033408fb37816 */ /* 0x000fc400000000b3 */
[----:B------:R-:W-:Y:S02]  /*45630*/  SHF.R.U32.HI R143, RZ, 0x8, R242 ;  /* 0x00000008ff8f7819 */ /* 0x000fe400000116f2 */
[----:B------:R-:W-:Y:S02]  /*45640*/  PRMT R242, R10, 0x3340, R12 ;  /* 0x000033400af27816 */ /* 0x000fe4000000000c */
[----:B----4-:R-:W-:Y:S02]  /*45650*/  SHF.R.U32.HI R10, RZ, 0x8, R228 ;  /* 0x00000008ff0a7819 */ /* 0x010fe400000116e4 */
[----:B------:R-:W-:Y:S02]  /*45660*/  SHF.R.U32.HI R228, RZ, 0x8, R6 ;  /* 0x00000008ffe47819 */ /* 0x000fe40000011606 */
[----:B------:R-:W-:Y:S02]  /*45670*/  SHF.R.U32.HI R6, RZ, 0x8, R7 ;  /* 0x00000008ff067819 */ /* 0x000fe40000011607 */
[----:B------:R-:W-:-:S02]  /*45680*/  LOP3.LUT R149, R149, 0xffff, RZ, 0xc0, !PT ;  /* 0x0000ffff95957812 */ /* 0x000fc400078ec0ff */
[----:B------:R-:W-:Y:S02]  /*45690*/  LOP3.LUT R18, R18, 0xffff, RZ, 0xc0, !PT ;  /* 0x0000ffff12127812 */ /* 0x000fe400078ec0ff */
[----:B------:R-:W-:Y:S02]  /*456a0*/  SHF.R.U32.HI R145, RZ, 0x8, R23 ;  /* 0x00000008ff917819 */ /* 0x000fe40000011617 */
[----:B------:R-:W-:Y:S02]  /*456b0*/  PRMT R149, R149, 0x3340, R18 ;  /* 0x0000334095957816 */ /* 0x000fe40000000012 */
[----:B------:R-:W-:Y:S02]  /*456c0*/  SHF.R.U32.HI R18, RZ, 0x8, R24 ;  /* 0x00000008ff127819 */ /* 0x000fe40000011618 */
[----:B------:R-:W-:Y:S02]  /*456d0*/  LOP3.LUT R228, R228, 0xffff, RZ, 0xc0, !PT ;  /* 0x0000ffffe4e47812 */ /* 0x000fe400078ec0ff */
[----:B------:R-:W-:-:S02]  /*456e0*/  LOP3.LUT R6, R6, 0xffff, RZ, 0xc0, !PT ;  /* 0x0000ffff06067812 */ /* 0x000fc400078ec0ff */
[----:B------:R-:W-:Y:S02]  /*456f0*/  SHF.R.U32.HI R244, RZ, 0x8, R244 ;  /* 0x00000008fff47819 */ /* 0x000fe400000116f4 */
[----:B------:R-:W-:Y:S02]  /*45700*/  SHF.R.U32.HI R161, RZ, 0x8, R161 ;  /* 0x00000008ffa17819 */ /* 0x000fe400000116a1 */
[----:B------:R-:W-:Y:S02]  /*45710*/  SHF.R.U32.HI R121, RZ, 0x8, R121 ;  /* 0x00000008ff797819 */ /* 0x000fe40000011679 */
[----:B------:R-:W-:Y:S02]  /*45720*/  SHF.R.U32.HI R65, RZ, 0x8, R65 ;  /* 0x00000008ff417819 */ /* 0x000fe40000011641 */
[----:B------:R-:W-:Y:S02]  /*45730*/  SHF.R.U32.HI R230, RZ, 0x8, R230 ;  /* 0x00000008ffe67819 */ /* 0x000fe400000116e6 */
[----:B------:R-:W-:-:S02]  /*45740*/  SHF.R.U32.HI R68, RZ, 0x8, R68 ;  /* 0x00000008ff447819 */ /* 0x000fc40000011644 */
[----:B------:R-:W-:Y:S02]  /*45750*/  LOP3.LUT R145, R145, 0xffff, RZ, 0xc0, !PT ;  /* 0x0000ffff91917812 */ /* 0x000fe400078ec0ff */
[----:B------:R-:W-:Y:S02]  /*45760*/  LOP3.LUT R18, R18, 0xffff, RZ, 0xc0, !PT ;  /* 0x0000ffff12127812 */ /* 0x000fe400078ec0ff */
[----:B------:R-:W-:Y:S02]  /*45770*/  PRMT R228, R228, 0x3340, R6 ;  /* 0x00003340e4e47816 */ /* 0x000fe40000000006 */
[----:B------:R-:W-:Y:S02]  /*45780*/  LOP3.LUT R244, R244, 0xffff, RZ, 0xc0, !PT ;  /* 0x0000fffff4f47812 */ /* 0x000fe400078ec0ff */
[----:B------:R-:W-:Y:S02]  /*45790*/  SHF.R.U32.HI R9, RZ, 0x8, R9 ;  /* 0x00000008ff097819 */ /* 0x000fe40000011609 */
[----:B------:R-:W-:-:S02]  /*457a0*/  SHF.R.U32.HI R11, RZ, 0x8, R11 ;  /* 0x00000008ff0b7819 */ /* 0x000fc4000001160b */
[----:B------:R-:W-:Y:S02]  /*457b0*/  SHF.R.U32.HI R245, RZ, 0x8, R245 ;  /* 0x00000008fff57819 */ /* 0x000fe400000116f5 */
[----:B------:R-:W-:Y:S02]  /*457c0*/  LOP3.LUT R161, R161, 0xffff, RZ, 0xc0, !PT ;  /* 0x0000ffffa1a17812 */ /* 0x000fe400078ec0ff */
[----:B------:R-:W-:Y:S02]  /*457d0*/  LOP3.LUT R121, R121, 0xffff, RZ, 0xc0, !PT ;  /* 0x0000ffff79797812 */ /* 0x000fe400078ec0ff */
[----:B------:R-:W-:Y:S02]  /*457e0*/  SHF.R.U32.HI R164, RZ, 0x8, R164 ;  /* 0x00000008ffa47819 */ /* 0x000fe400000116a4 */
[----:B------:R-:W-:Y:S02]  /*457f0*/  LOP3.LUT R65, R65, 0xffff, RZ, 0xc0, !PT ;  /* 0x0000ffff41417812 */ /* 0x000fe400078ec0ff */
[----:B------:R-:W-:-:S02]  /*45800*/  LOP3.LUT R68, R68, 0xffff, RZ, 0xc0, !PT ;  /* 0x0000ffff44447812 */ /* 0x000fc400078ec0ff */
[----:B------:R-:W-:Y:S02]  /*45810*/  PRMT R145, R145, 0x3340, R18 ;  /* 0x0000334091917816 */ /* 0x000fe40000000012 */
[----:B------:R-:W-:Y:S02]  /*45820*/  LOP3.LUT R9, R9, 0xffff, RZ, 0xc0, !PT ;  /* 0x0000ffff09097812 */ /* 0x000fe400078ec0ff */
[----:B------:R-:W-:Y:S02]  /*45830*/  LOP3.LUT R11, R11, 0xffff, RZ, 0xc0, !PT ;  /* 0x0000ffff0b0b7812 */ /* 0x000fe400078ec0ff */
[----:B------:R-:W-:Y:S02]  /*45840*/  LOP3.LUT R245, R245, 0xffff, RZ, 0xc0, !PT ;  /* 0x0000fffff5f57812 */ /* 0x000fe400078ec0ff */
[--C-:B------:R-:W-:Y:S02]  /*45850*/  PRMT R113, R161, 0x3340, R0.reuse ;  /* 0x00003340a1717816 */ /* 0x100fe40000000000 */
[----:B------:R-:W-:-:S02]  /*45860*/  PRMT R119, R121, 0x3340, R0 ;  /* 0x0000334079777816 */ /* 0x000fc40000000000 */
[----:B------:R-:W-:Y:S02]  /*45870*/  SHF.R.U32.HI R231, RZ, 0x8, R231 ;  /* 0x00000008ffe77819 */ /* 0x000fe400000116e7 */
[----:B------:R-:W-:Y:S02]  /*45880*/  LOP3.LUT R121, R164, 0xffff, RZ, 0xc0, !PT ;  /* 0x0000ffffa4797812 */ /* 0x000fe400078ec0ff */
[----:B------:R-:W-:Y:S02]  /*45890*/  SHF.R.U32.HI R161, RZ, 0x8, R60 ;  /* 0x00000008ffa17819 */ /* 0x000fe4000001163c */
[----:B------:R-:W-:Y:S02]  /*458a0*/  SHF.R.U32.HI R54, RZ, 0x8, R54 ;  /* 0x00000008ff367819 */ /* 0x000fe40000011636 */
[----:B------:R-:W-:Y:S02]  /*458b0*/  PRMT R164, R65, 0x3340, R68 ;  /* 0x0000334041a47816 */ /* 0x000fe40000000044 */
[----:B------:R-:W-:-:S02]  /*458c0*/  SHF.R.U32.HI R55, RZ, 0x8, R55 ;  /* 0x00000008ff377819 */ /* 0x000fc40000011637 */
[----:B------:R-:W-:Y:S02]  /*458d0*/  PRMT R224, R9, 0x3340, R11 ;  /* 0x0000334009e07816 */ /* 0x000fe4000000000b */
[----:B------:R-:W-:Y:S02]  /*458e0*/  SHF.R.U32.HI R248, RZ, 0x8, R248 ;  /* 0x00000008fff87819 */ /* 0x000fe400000116f8 */
[----:B------:R-:W-:Y:S02]  /*458f0*/  LOP3.LUT R9, R231, 0xffff, RZ, 0xc0, !PT ;  /* 0x0000ffffe7097812 */ /* 0x000fe400078ec0ff */
[----:B------:R-:W-:Y:S02]  /*45900*/  SHF.R.U32.HI R249, RZ, 0x8, R249 ;  /* 0x00000008fff97819 */ /* 0x000fe400000116f9 */
[----:B------:R-:W-:Y:S02]  /*45910*/  LOP3.LUT R54, R54, 0xffff, RZ, 0xc0, !PT ;  /* 0x0000ffff36367812 */ /* 0x000fe400078ec0ff */
[----:B------:R-:W-:-:S02]  /*45920*/  LOP3.LUT R55, R55, 0xffff, RZ, 0xc0, !PT ;  /* 0x0000ffff37377812 */ /* 0x000fc400078ec0ff */
[----:B------:R-:W-:Y:S02]  /*45930*/  SHF.R.U32.HI R110, RZ, 0x8, R159 ;  /* 0x00000008ff6e7819 */ /* 0x000fe4000001169f */
[----:B------:R-:W-:Y:S02]  /*45940*/  PRMT R159, R54, 0x3340, R55 ;  /* 0x00003340369f7816 */ /* 0x000fe40000000037 */
[----:B------:R-:W-:Y:S02]  /*45950*/  SHF.R.U32.HI R112, RZ, 0x8, R112 ;  /* 0x00000008ff707819 */ /* 0x000fe40000011670 */
[----:B------:R-:W-:Y:S02]  /*45960*/  SHF.R.U32.HI R128, RZ, 0x8, R128 ;  /* 0x00000008ff807819 */ /* 0x000fe40000011680 */
[----:B------:R-:W-:Y:S02]  /*45970*/  SHF.R.U32.HI R129, RZ, 0x8, R129 ;  /* 0x00000008ff817819 */ /* 0x000fe40000011681 */
[----:B------:R-:W-:-:S02]  /*45980*/  SHF.R.U32.HI R49, RZ, 0x8, R49 ;  /* 0x00000008ff317819 */ /* 0x000fc40000011631 */
[----:B------:R-:W-:Y:S02]  /*45990*/  SHF.R.U32.HI R57, RZ, 0x8, R57 ;  /* 0x00000008ff397819 */ /* 0x000fe40000011639 */
[----:B------:R-:W-:Y:S02]  /*459a0*/  SHF.R.U32.HI R59, RZ, 0x8, R59 ;  /* 0x00000008ff3b7819 */ /* 0x000fe4000001163b */
[----:B------:R-:W-:Y:S02]  /*459b0*/  LOP3.LUT R112, R112, 0xffff, RZ, 0xc0, !PT ;  /* 0x0000ffff70707812 */ /* 0x000fe400078ec0ff */
[----:B------:R-:W-:Y:S02]  /*459c0*/  LOP3.LUT R128, R128, 0xffff, RZ, 0xc0, !PT ;  /* 0x0000ffff80807812 */ /* 0x000fe400078ec0ff */
[----:B------:R-:W-:Y:S02]  /*459d0*/  LOP3.LUT R129, R129, 0xffff, RZ, 0xc0, !PT ;  /* 0x0000ffff81817812 */ /* 0x000fe400078ec0ff */
[----:B------:R-:W-:-:S02]  /*459e0*/  LOP3.LUT R49, R49, 0xffff, RZ, 0xc0, !PT ;  /* 0x0000ffff31317812 */ /* 0x000fc400078ec0ff */
[----:B------:R-:W-:Y:S02]  /*459f0*/  LOP3.LUT R57, R57, 0xffff, RZ, 0xc0, !PT ;  /* 0x0000ffff39397812 */ /* 0x000fe400078ec0ff */
[----:B------:R-:W-:Y:S02]  /*45a00*/  LOP3.LUT R59, R59, 0xffff, RZ, 0xc0, !PT ;  /* 0x0000ffff3b3b7812 */ /* 0x000fe400078ec0ff */
[----:B------:R-:W-:Y:S02]  /*45a10*/  PRMT R234, R112, 0x3340, R128 ;  /* 0x0000334070ea7816 */ /* 0x000fe40000000080 */
[--C-:B------:R-:W-:Y:S02]  /*45a20*/  PRMT R112, R129, 0x3340, R0.reuse ;  /* 0x0000334081707816 */ /* 0x100fe40000000000 */
[----:B------:R-:W-:Y:S02]  /*45a30*/  PRMT R129, R49, 0x3340, R0 ;  /* 0x0000334031817816 */ /* 0x000fe40000000000 */
[----:B------:R-:W-:-:S02]  /*45a40*/  PRMT R160, R57, 0x3340, R59 ;  /* 0x0000334039a07816 */ /* 0x000fc4000000003b */
[----:B--2---:R-:W-:Y:S02]  /*45a50*/  SHF.R.U32.HI R226, RZ, 0x8, R226 ;  /* 0x00000008ffe27819 */ /* 0x004fe400000116e2 */
[----:B------:R-:W-:Y:S02]  /*45a60*/  SHF.R.U32.HI R7, RZ, 0x8, R229 ;  /* 0x00000008ff077819 */ /* 0x000fe400000116e5 */
[----:B------:R-:W-:Y:S02]  /*45a70*/  LOP3.LUT R226, R226, 0xffff, RZ, 0xc0, !PT ;  /* 0x0000ffffe2e27812 */ /* 0x000fe400078ec0ff */
[----:B------:R-:W-:-:S04]  /*45a80*/  LOP3.LUT R7, R7, 0xffff, RZ, 0xc0, !PT ;  /* 0x0000ffff07077812 */ /* 0x000fc800078ec0ff */
[----:B------:R-:W-:Y:S02]  /*45a90*/  PRMT R226, R226, 0x3340, R7 ;  /* 0x00003340e2e27816 */ /* 0x000fe40000000007 */
[----:B------:R-:W-:Y:S02]  /*45aa0*/  SHF.R.U32.HI R7, RZ, 0x8, R250 ;  /* 0x00000008ff077819 */ /* 0x000fe400000116fa */
[----:B------:R-:W-:Y:S01]  /*45ab0*/  SHF.R.U32.HI R6, RZ, 0x8, R251 ;  /* 0x00000008ff067819 */ /* 0x000fe200000116fb */
[----:B------:R-:W2:Y:S01]  /*45ac0*/  LDL.LU R250, [R1+0x60] ;  /* 0x0000600001fa7983 */ /* 0x000ea20000300800 */
[----:B------:R-:W-:Y:S02]  /*45ad0*/  LOP3.LUT R7, R7, 0xffff, RZ, 0xc0, !PT ;  /* 0x0000ffff07077812 */ /* 0x000fe400078ec0ff */
[----:B------:R-:W-:Y:S01]  /*45ae0*/  SHF.R.U32.HI R229, RZ, 0x8, R8 ;  /* 0x00000008ffe57819 */ /* 0x000fe20000011608 */
[----:B------:R-:W3:Y:S01]  /*45af0*/  LDL.LU R251, [R1+0x220] ;  /* 0x0002200001fb7983 */ /* 0x000ee20000300800 */
[----:B------:R-:W-:-:S02]  /*45b00*/  LOP3.LUT R8, R230, 0xffff, RZ, 0xc0, !PT ;  /* 0x0000ffffe6087812 */ /* 0x000fc400078ec0ff */
[----:B------:R-:W-:Y:S01]  /*45b10*/  PRMT R230, R7, 0x3340, R244 ;  /* 0x0000334007e67816 */ /* 0x000fe200000000f4 */
[----:B------:R-:W4:Y:S01]  /*45b20*/  LDL.LU R60, [R1+0x5c] ;  /* 0x00005c00013c7983 */ /* 0x000f220000300800 */
[----:B------:R-:W-:Y:S02]  /*45b30*/  LOP3.LUT R6, R6, 0xffff, RZ, 0xc0, !PT ;  /* 0x0000ffff06067812 */ /* 0x000fe400078ec0ff */
[----:B------:R-:W-:Y:S01]  /*45b40*/  SHF.R.U32.HI R18, RZ, 0x8, R66 ;  /* 0x00000008ff127819 */ /* 0x000fe20000011642 */
[----:B------:R-:W2:Y:S01]  /*45b50*/  LDL.LU R65, [R1+0x58] ;  /* 0x0000580001417983 */ /* 0x000ea20000300800 */
[----:B------:R-:W-:Y:S02]  /*45b60*/  SHF.R.U32.HI R7, RZ, 0x8, R69 ;  /* 0x00000008ff077819 */ /* 0x000fe40000011645 */
[----:B------:R-:W-:Y:S01]  /*45b70*/  PRMT R244, R6, 0x3340, R245 ;  /* 0x0000334006f47816 */ /* 0x000fe200000000f5 */
[----:B------:R-:W3:Y:S01]  /*45b80*/  LDL.LU R68, [R1+0x50] ;  /* 0x0000500001447983 */ /* 0x000ee20000300800 */
[----:B------:R-:W-:-:S02]  /*45b90*/  LOP3.LUT R18, R18, 0xffff, RZ, 0xc0, !PT ;  /* 0x0000ffff12127812 */ /* 0x000fc400078ec0ff */
[----:B------:R-:W-:Y:S02]  /*45ba0*/  LOP3.LUT R7, R7, 0xffff, RZ, 0xc0, !PT ;  /* 0x0000ffff07077812 */ /* 0x000fe400078ec0ff */
[----:B------:R-:W-:Y:S02]  /*45bb0*/  SHF.R.U32.HI R6, RZ, 0x8, R67 ;  /* 0x00000008ff067819 */ /* 0x000fe40000011643 */
[----:B------:R-:W-:Y:S01]  /*45bc0*/  PRMT R231, R8, 0x3340, R0 ;  /* 0x0000334008e77816 */ /* 0x000fe20000000000 */
[----:B------:R-:W3:Y:S01]  /*45bd0*/  LDL.LU R67, [R1+0x4c] ;  /* 0x00004c0001437983 */ /* 0x000ee20000300800 */
[----:B------:R-:W-:Y:S02]  /*45be0*/  SHF.R.U32.HI R8, RZ, 0x8, R246 ;  /* 0x00000008ff087819 */ /* 0x000fe400000116f6 */
[----:B------:R-:W-:Y:S01]  /*45bf0*/  LOP3.LUT R246, R248, 0xffff, RZ, 0xc0, !PT ;  /* 0x0000fffff8f67812 */ /* 0x000fe200078ec0ff */
[----:B------:R-:W3:Y:S01]  /*45c00*/  LDL.LU R66, [R1+0x40] ;  /* 0x0000400001427983 */ /* 0x000ee20000300800 */
[----:B------:R-:W-:-:S02]  /*45c10*/  PRMT R18, R18, 0x3340, R7 ;  /* 0x0000334012127816 */ /* 0x000fc40000000007 */
[----:B------:R-:W-:Y:S01]  /*45c20*/  LOP3.LUT R248, R249, 0xffff, RZ, 0xc0, !PT ;  /* 0x0000fffff9f87812 */ /* 0x000fe200078ec0ff */
[----:B------:R-:W3:Y:S01]  /*45c30*/  LDL.LU R69, [R1+0x44] ;  /* 0x0000440001457983 */ /* 0x000ee20000300800 */
[----:B------:R-:W-:Y:S02]  /*45c40*/  SHF.R.U32.HI R7, RZ, 0x8, R64 ;  /* 0x00000008ff077819 */ /* 0x000fe40000011640 */
[----:B------:R-:W-:Y:S01]  /*45c50*/  SHF.R.U32.HI R249, RZ, 0x8, R62 ;  /* 0x00000008fff97819 */ /* 0x000fe2000001163e */
[----:B------:R-:W3:Y:S01]  /*45c60*/  LDL.LU R64, [R1+0x24c] ;  /* 0x00024c0001407983 */ /* 0x000ee20000300800 */
[----:B------:R-:W-:-:S03]  /*45c70*/  SHF.R.U32.HI R19, RZ, 0x8, R61 ;  /* 0x00000008ff137819 */ /* 0x000fc6000001163d */
[----:B------:R-:W3:Y:S04]  /*45c80*/  LDL.LU R62, [R1+0x244] ;  /* 0x00024400013e7983 */ /* 0x000ee80000300800 */
[----:B------:R-:W3:Y:S01]  /*45c90*/  LDL.LU R54, [R1+0x28] ;  /* 0x0000280001367983 */ /* 0x000ee20000300800 */
[----:B------:R-:W-:-:S03]  /*45ca0*/  LOP3.LUT R6, R6, 0xffff, RZ, 0xc0, !PT ;  /* 0x0000ffff06067812 */ /* 0x000fc600078ec0ff */
[----:B------:R-:W3:Y:S04]  /*45cb0*/  LDL.LU R55, [R1+0x248] ;  /* 0x0002480001377983 */ /* 0x000ee80000300800 */
[----:B------:R-:W3:Y:S01]  /*45cc0*/  LDL.LU R61, [R1+0x23c] ;  /* 0x00023c00013d7983 */ /* 0x000ee20000300800 */
[----:B------:R-:W-:Y:S02]  /*45cd0*/  PRMT R246, R6, 0x3340, R246 ;  /* 0x0000334006f67816 */ /* 0x000fe400000000f6 */
[----:B------:R-:W-:Y:S02]  /*45ce0*/  SHF.R.U32.HI R6, RZ, 0x8, R63 ;  /* 0x00000008ff067819 */ /* 0x000fe4000001163f */
[----:B------:R-:W3:Y:S04]  /*45cf0*/  LDL.LU R63, [R1+0x64] ;  /* 0x00006400013f7983 */ /* 0x000ee80000300800 */
[----:B------:R-:W3:Y:S04]  /*45d00*/  LDL.LU R49, [R1+0x78] ;  /* 0x0000780001317983 */ /* 0x000ee80000300800 */
[----:B------:R-:W3:Y:S01]  /*45d10*/  LDL.LU R57, [R1+0x74] ;  /* 0x0000740001397983 */ /* 0x000ee20000300800 */
[----:B------:R-:W-:-:S02]  /*45d20*/  SHF.R.U32.HI R247, RZ, 0x8, R247 ;  /* 0x00000008fff77819 */ /* 0x000fc400000116f7 */
[----:B------:R-:W-:Y:S02]  /*45d30*/  SHF.R.U32.HI R58, RZ, 0x8, R58 ;  /* 0x00000008ff3a7819 */ /* 0x000fe4000001163a */
[----:B------:R-:W-:Y:S02]  /*45d40*/  PRMT R245, R9, 0x3340, R0 ;  /* 0x0000334009f57816 */ /* 0x000fe40000000000 */
        /* <DEDUP_REMOVED lines=8> */
[----:B------:R-:W-:Y:S02]  /*45dd0*/  SHF.R.U32.HI R46, RZ, 0x8, R46 ;  /* 0x00000008ff2e7819 */ /* 0x000fe4000001162e */
[----:B------:R-:W-:-:S02]  /*45de0*/  SHF.R.U32.HI R48, RZ, 0x8, R48 ;  /* 0x00000008ff307819 */ /* 0x000fc40000011630 */
[----:B------:R-:W-:Y:S02]  /*45df0*/  PRMT R247, R8, 0x3340, R0 ;  /* 0x0000334008f77816 */ /* 0x000fe40000000000 */
[----:B------:R-:W-:Y:S02]  /*45e00*/  PRMT R249, R249, 0x3340, R7 ;  /* 0x00003340f9f97816 */ /* 0x000fe40000000007 */
[----:B------:R-:W-:Y:S02]  /*45e10*/  PRMT R19, R19, 0x3340, R6 ;  /* 0x0000334013137816 */ /* 0x000fe40000000006 */
[----:B------:R-:W-:Y:S02]  /*45e20*/  PRMT R248, R248, 0x3340, R9 ;  /* 0x00003340f8f87816 */ /* 0x000fe40000000009 */
[----:B------:R-:W-:Y:S02]  /*45e30*/  SHF.R.U32.HI R139, RZ, 0x8, R139 ;  /* 0x00000008ff8b7819 */ /* 0x000fe4000001168b */
[----:B------:R-:W-:-:S02]  /*45e40*/  SHF.R.U32.HI R56, RZ, 0x8, R56 ;  /* 0x00000008ff387819 */ /* 0x000fc40000011638 */
[----:B------:R-:W-:Y:S02]  /*45e50*/  PRMT R161, R58, 0x3340, R161 ;  /* 0x000033403aa17816 */ /* 0x000fe400000000a1 */
[----:B------:R-:W-:Y:S02]  /*45e60*/  LOP3.LUT R46, R46, 0xffff, RZ, 0xc0, !PT ;  /* 0x0000ffff2e2e7812 */ /* 0x000fe400078ec0ff */
[----:B------:R-:W-:Y:S02]  /*45e70*/  LOP3.LUT R48, R48, 0xffff, RZ, 0xc0, !PT ;  /* 0x0000ffff30307812 */ /* 0x000fe400078ec0ff */
[----:B------:R-:W-:Y:S02]  /*45e80*/  LOP3.LUT R10, R10, 0xffff, RZ, 0xc0, !PT ;  /* 0x0000ffff0a0a7812 */ /* 0x000fe400078ec0ff */
[----:B------:R-:W-:Y:S02]  /*45e90*/  LOP3.LUT R139, R139, 0xffff, RZ, 0xc0, !PT ;  /* 0x0000ffff8b8b7812 */ /* 0x000fe400078ec0ff */
[----:B------:R-:W-:-:S02]  /*45ea0*/  LOP3.LUT R56, R56, 0xffff, RZ, 0xc0, !PT ;  /* 0x0000ffff38387812 */ /* 0x000fc400078ec0ff */
[----:B------:R-:W-:Y:S02]  /*45eb0*/  SHF.R.U32.HI R106, RZ, 0x8, R157 ;  /* 0x00000008ff6a7819 */ /* 0x000fe4000001169d */
[----:B------:R-:W-:Y:S02]  /*45ec0*/  SHF.R.U32.HI R12, RZ, 0x8, R222 ;  /* 0x00000008ff0c7819 */ /* 0x000fe400000116de */
[----:B------:R-:W-:Y:S02]  /*45ed0*/  PRMT R157, R46, 0x3340, R48 ;  /* 0x000033402e9d7816 */ /* 0x000fe40000000030 */
[--C-:B------:R-:W-:Y:S02]  /*45ee0*/  PRMT R222, R10, 0x3340, R0.reuse ;  /* 0x000033400ade7816 */ /* 0x100fe40000000000 */
[----:B------:R-:W-:Y:S02]  /*45ef0*/  PRMT R97, R139, 0x3340, R0 ;  /* 0x000033408b617816 */ /* 0x000fe40000000000 */
[----:B------:R-:W-:-:S02]  /*45f00*/  SHF.R.U32.HI R51, RZ, 0x8, R51 ;  /* 0x00000008ff337819 */ /* 0x000fc40000011633 */
[----:B------:R-:W-:Y:S02]  /*45f10*/  PRMT R128, R56, 0x3340, R0 ;  /* 0x0000334038807816 */ /* 0x000fe40000000000 */
[----:B------:R-:W-:Y:S02]  /*45f20*/  SHF.R.U32.HI R139, RZ, 0x8, R30 ;  /* 0x00000008ff8b7819 */ /* 0x000fe4000001161e */
[----:B------:R-:W-:Y:S02]  /*45f30*/  LOP3.LUT R51, R51, 0xffff, RZ, 0xc0, !PT ;  /* 0x0000ffff33337812 */ /* 0x000fe400078ec0ff */
[----:B------:R-:W-:Y:S02]  /*45f40*/  SHF.R.U32.HI R45, RZ, 0x8, R45 ;  /* 0x00000008ff2d7819 */ /* 0x000fe4000001162d */
[----:B------:R-:W-:Y:S02]  /*45f50*/  PRMT R130, R51, 0x3340, R0 ;  /* 0x0000334033827816 */ /* 0x000fe40000000000 */
[----:B------:R-:W-:-:S02]  /*45f60*/  SHF.R.U32.HI R44, RZ, 0x8, R44 ;  /* 0x00000008ff2c7819 */ /* 0x000fc4000001162c */
[----:B------:R-:W-:Y:S02]  /*45f70*/  LOP3.LUT R45, R45, 0xffff, RZ, 0xc0, !PT ;  /* 0x0000ffff2d2d7812 */ /* 0x000fe400078ec0ff */
[----:B------:R-:W-:-:S04]  /*45f80*/  LOP3.LUT R44, R44, 0xffff, RZ, 0xc0, !PT ;  /* 0x0000ffff2c2c7812 */ /* 0x000fc800078ec0ff */
[----:B------:R-:W-:Y:S02]  /*45f90*/  PRMT R154, R44, 0x3340, R45 ;  /* 0x000033402c9a7816 */ /* 0x000fe4000000002d */
[----:B----4-:R-:W-:Y:S02]  /*45fa0*/  SHF.R.U32.HI R6, RZ, 0x8, R60 ;  /* 0x00000008ff067819 */ /* 0x010fe4000001163c */
[----:B--2---:R-:W-:Y:S02]  /*45fb0*/  SHF.R.U32.HI R7, RZ, 0x8, R65 ;  /* 0x00000008ff077819 */ /* 0x004fe40000011641 */
[----:B------:R-:W2:Y:S01]  /*45fc0*/  LDL.LU R65, [R1+0x254] ;  /* 0x0002540001417983 */ /* 0x000ea20000300800 */
[----:B---3--:R-:W-:-:S03]  /*45fd0*/  SHF.R.U32.HI R8, RZ, 0x8, R68 ;  /* 0x00000008ff087819 */ /* 0x008fc60000011644 */
[----:B------:R-:W3:Y:S01]  /*45fe0*/  LDL.LU R59, [R1+0x70] ;  /* 0x00007000013b7983 */ /* 0x000ee20000300800 */
[----:B------:R-:W-:Y:S02]  /*45ff0*/  LOP3.LUT R6, R6, 0xffff, RZ, 0xc0, !PT ;  /* 0x0000ffff06067812 */ /* 0x000fe400078ec0ff */
[----:B------:R-:W-:Y:S01]  /*46000*/  LOP3.LUT R8, R8, 0xffff, RZ, 0xc0, !PT ;  /* 0x0000ffff08087812 */ /* 0x000fe200078ec0ff */
[----:B------:R-:W4:Y:S01]  /*46010*/  LDL.LU R58, [R1+0x6c] ;  /* 0x00006c00013a7983 */ /* 0x000f220000300800 */
[----:B------:R-:W-:Y:S02]  /*46020*/  SHF.R.U32.HI R9, RZ, 0x8, R67 ;  /* 0x00000008ff097819 */ /* 0x000fe40000011643 */
[----:B------:R-:W-:Y:S01]  /*46030*/  LOP3.LUT R7, R7, 0xffff, RZ, 0xc0, !PT ;  /* 0x0000ffff07077812 */ /* 0x000fe200078ec0ff */
[----:B------:R-:W2:Y:S01]  /*46040*/  LDL.LU R60, [R1+0x68] ;  /* 0x00006800013c7983 */ /* 0x000ea20000300800 */
[----:B------:R-:W-:Y:S02]  /*46050*/  LOP3.LUT R9, R9, 0xffff, RZ, 0xc0, !PT ;  /* 0x0000ffff09097812 */ /* 0x000fe400078ec0ff */
[----:B------:R-:W-:Y:S01]  /*46060*/  SHF.R.U32.HI R10, RZ, 0x8, R66 ;  /* 0x00000008ff0a7819 */ /* 0x000fe20000011642 */
[----:B------:R-:W2:Y:S01]  /*46070*/  LDL.LU R46, [R1+0x258] ;  /* 0x00025800012e7983 */ /* 0x000ea20000300800 */
[----:B------:R-:W-:-:S02]  /*46080*/  PRMT R68, R6, 0x3340, R8 ;  /* 0x0000334006447816 */ /* 0x000fc40000000008 */
[----:B------:R-:W-:Y:S01]  /*46090*/  PRMT R66, R7, 0x3340, R9 ;  /* 0x0000334007427816 */ /* 0x000fe20000000009 */
[----:B------:R-:W2:Y:S01]  /*460a0*/  LDL.LU R47, [R1+0x34] ;  /* 0x00003400012f7983 */ /* 0x000ea20000300800 */
[----:B------:R-:W-:Y:S02]  /*460b0*/  SHF.R.U32.HI R64, RZ, 0x8, R64 ;  /* 0x00000008ff407819 */ /* 0x000fe40000011640 */
[----:B------:R-:W-:Y:S02]  /*460c0*/  SHF.R.U32.HI R6, RZ, 0x8, R252 ;  /* 0x00000008ff067819 */ /* 0x000fe400000116fc */
[----:B------:R-:W-:Y:S02]  /*460d0*/  LOP3.LUT R64, R64, 0xffff, RZ, 0xc0, !PT ;  /* 0x0000ffff40407812 */ /* 0x000fe400078ec0ff */
[----:B------:R-:W-:Y:S02]  /*460e0*/  SHF.R.U32.HI R30, RZ, 0x8, R54 ;  /* 0x00000008ff1e7819 */ /* 0x000fe40000011636 */
[----:B------:R-:W-:-:S02]  /*460f0*/  SHF.R.U32.HI R7, RZ, 0x8, R55 ;  /* 0x00000008ff077819 */ /* 0x000fc40000011637 */
[----:B------:R-:W-:Y:S02]  /*46100*/  SHF.R.U32.HI R8, RZ, 0x8, R61 ;  /* 0x00000008ff087819 */ /* 0x000fe4000001163d */
[----:B------:R-:W2:Y:S01]  /*46110*/  LDL.LU R61, [R1+0x88] ;  /* 0x00008800013d7983 */ /* 0x000ea20000300800 */
[----:B------:R-:W-:-:S03]  /*46120*/  LOP3.LUT R7, R7, 0xffff, RZ, 0xc0, !PT ;  /* 0x0000ffff07077812 */ /* 0x000fc600078ec0ff */
[----:B------:R-:W2:Y:S04]  /*46130*/  LDL.LU R56, [R1+0x250] ;  /* 0x0002500001387983 */ /* 0x000ea80000300800 */
[----:B------:R-:W2:Y:S01]  /*46140*/  LDL.LU R54, [R1+0x30] ;  /* 0x0000300001367983 */ /* 0x000ea20000300800 */
[----:B------:R-:W-:-:S03]  /*46150*/  PRMT R64, R64, 0x3340, R7 ;  /* 0x0000334040407816 */ /* 0x000fc60000000007 */
[----:B------:R-:W2:Y:S01]  /*46160*/  LDL.LU R55, [R1+0x2c] ;  /* 0x00002c0001377983 */ /* 0x000ea20000300800 */
[----:B------:R-:W-:Y:S02]  /*46170*/  LOP3.LUT R30, R30, 0xffff, RZ, 0xc0, !PT ;  /* 0x0000ffff1e1e7812 */ /* 0x000fe400078ec0ff */
[----:B------:R-:W-:Y:S01]  /*46180*/  LOP3.LUT R6, R6, 0xffff, RZ, 0xc0, !PT ;  /* 0x0000ffff06067812 */ /* 0x000fe200078ec0ff */
[----:B------:R-:W2:Y:S01]  /*46190*/  LDL.LU R52, [R1+0x264] ;  /* 0x0002640001347983 */ /* 0x000ea20000300800 */
[----:B------:R-:W-:-:S03]  /*461a0*/  SHF.R.U32.HI R7, RZ, 0x8, R57 ;  /* 0x00000008ff077819 */ /* 0x000fc60000011639 */
[----:B------:R-:W2:Y:S01]  /*461b0*/  LDL.LU R51, [R1+0x90] ;  /* 0x0000900001337983 */ /* 0x000ea20000300800 */
[----:B------:R-:W-:-:S03]  /*461c0*/  PRMT R30, R30, 0x3340, R6 ;  /* 0x000033401e1e7816 */ /* 0x000fc60000000006 */
[----:B------:R-:W2:Y:S01]  /*461d0*/  LDL.LU R57, [R1+0x25c] ;  /* 0x00025c0001397983 */ /* 0x000ea20000300800 */
[----:B------:R-:W-:-:S03]  /*461e0*/  SHF.R.U32.HI R6, RZ, 0x8, R49 ;  /* 0x00000008ff067819 */ /* 0x000fc60000011631 */
[----:B------:R-:W2:Y:S04]  /*461f0*/  LDL.LU R42, [R1+0x260] ;  /* 0x00026000012a7983 */ /* 0x000ea80000300800 */
[----:B------:R-:W2:Y:S04]  /*46200*/  LDL.LU R48, [R1+0x8c] ;  /* 0x00008c0001307983 */ /* 0x000ea80000300800 */
[----:B------:R-:W2:Y:S04]  /*46210*/  LDL.LU R49, [R1+0x84] ;  /* 0x0000840001317983 */ /* 0x000ea80000300800 */
[----:B------:R-:W2:Y:S04]  /*46220*/  LDL.LU R45, [R1+0xc0] ;  /* 0x0000c000012d7983 */ /* 0x000ea80000300800 */
[----:B------:R-:W2:Y:S04]  /*46230*/  LDL.LU R40, [R1+0xb8] ;  /* 0x0000b80001287983 */ /* 0x000ea80000300800 */
[----:B------:R-:W2:Y:S01]  /*46240*/  LDL.LU R20, [R1+0x288] ;  /* 0x0002880001147983 */ /* 0x000ea20000300800 */
[----:B------:R-:W-:-:S02]  /*46250*/  SHF.R.U32.HI R62, RZ, 0x8, R62 ;  /* 0x00000008ff3e7819 */ /* 0x000fc4000001163e */
[----:B------:R-:W-:Y:S01]  /*46260*/  LOP3.LUT R8, R8, 0xffff, RZ, 0xc0, !PT ;  /* 0x0000ffff08087812 */ /* 0x000fe200078ec0ff */
[----:B------:R-:W2:Y:S01]  /*46270*/  LDL.LU R53, [R1+0xb4] ;  /* 0x0000b40001357983 */ /* 0x000ea20000300800 */
[----:B------:R-:W-:-:S04]  /*46280*/  LOP3.LUT R62, R62, 0xffff, RZ, 0xc0, !PT ;  /* 0x0000ffff3e3e7812 */ /* 0x000fc800078ec0ff */
[----:B------:R-:W-:Y:S02]  /*46290*/  PRMT R62, R62, 0x3340, R8 ;  /* 0x000033403e3e7816 */ /* 0x000fe40000000008 */
[----:B------:R-:W-:Y:S02]  /*462a0*/  LOP3.LUT R6, R6, 0xffff, RZ, 0xc0, !PT ;  /* 0x0000ffff06067812 */ /* 0x000fe400078ec0ff */
[----:B------:R-:W-:Y:S02]  /*462b0*/  LOP3.LUT R7, R7, 0xffff, RZ, 0xc0, !PT ;  /* 0x0000ffff07077812 */ /* 0x000fe400078ec0ff */
[----:B------:R-:W-:Y:S02]  /*462c0*/  SHF.R.U32.HI R134, RZ, 0x8, R134 ;  /* 0x00000008ff867819 */ /* 0x000fe40000011686 */
[----:B------:R-:W-:Y:S02]  /*462d0*/  SHF.R.U32.HI R41, RZ, 0x8, R41 ;  /* 0x00000008ff297819 */ /* 0x000fe40000011629 */
[----:B------:R-:W-:-:S02]  /*462e0*/  LOP3.LUT R134, R134, 0xffff, RZ, 0xc0, !PT ;  /* 0x0000ffff86867812 */ /* 0x000fc400078ec0ff */
[----:B------:R-:W-:Y:S02]  /*462f0*/  LOP3.LUT R41, R41, 0xffff, RZ, 0xc0, !PT ;  /* 0x0000ffff29297812 */ /* 0x000fe400078ec0ff */
[----:B------:R-:W-:Y:S02]  /*46300*/  SHF.R.U32.HI R36, RZ, 0x8, R36 ;  /* 0x00000008ff247819 */ /* 0x000fe40000011624 */
[----:B------:R-:W-:Y:S02]  /*46310*/  SHF.R.U32.HI R103, RZ, 0x8, R103 ;  /* 0x00000008ff677819 */ /* 0x000fe40000011667 */
[----:B------:R-:W-:Y:S02]  /*46320*/  SHF.R.U32.HI R133, RZ, 0x8, R133 ;  /* 0x00000008ff857819 */ /* 0x000fe40000011685 */
[----:B------:R-:W-:Y:S02]  /*46330*/  PRMT R102, R134, 0x3340, R0 ;  /* 0x0000334086667816 */ /* 0x000fe40000000000 */
[----:B------:R-:W-:-:S02]  /*46340*/  SHF.R.U32.HI R33, RZ, 0x8, R33 ;  /* 0x00000008ff217819 */ /* 0x000fc40000011621 */
[----:B------:R-:W-:Y:S02]  /*46350*/  SHF.R.U32.HI R34, RZ, 0x8, R34 ;  /* 0x00000008ff227819 */ /* 0x000fe40000011622 */
[----:B------:R-:W-:Y:S02]  /*46360*/  SHF.R.U32.HI R135, RZ, 0x8, R135 ;  /* 0x00000008ff877819 */ /* 0x000fe40000011687 */
[----:B------:R-:W-:Y:S02]  /*46370*/  SHF.R.U32.HI R50, RZ, 0x8, R50 ;  /* 0x00000008ff327819 */ /* 0x000fe40000011632 */
[----:B------:R-:W-:Y:S02]  /*46380*/  SHF.R.U32.HI R134, RZ, 0x8, R38 ;  /* 0x00000008ff867819 */ /* 0x000fe40000011626 */
[----:B------:R-:W-:Y:S02]  /*46390*/  SHF.R.U32.HI R35, RZ, 0x8, R35 ;  /* 0x00000008ff237819 */ /* 0x000fe40000011623 */
[----:B------:R-:W-:-:S02]  /*463a0*/  PRMT R132, R41, 0x3340, R0 ;  /* 0x0000334029847816 */ /* 0x000fc40000000000 */
[----:B------:R-:W-:Y:S02]  /*463b0*/  SHF.R.U32.HI R184, RZ, 0x8, R184 ;  /* 0x00000008ffb87819 */ /* 0x000fe400000116b8 */
        /* <DEDUP_REMOVED lines=10> */
[----:B------:R-:W-:-:S02]  /*46460*/  PRMT R184, R103, 0x3340, R133 ;  /* 0x0000334067b87816 */ /* 0x000fc40000000085 */
[----:B------:R-:W-:Y:S02]  /*46470*/  PRMT R240, R34, 0x3340, R36 ;  /* 0x0000334022f07816 */ /* 0x000fe40000000024 */
[--C-:B------:R-:W-:Y:S02]  /*46480*/  PRMT R103, R135, 0x3340, R0.reuse ;  /* 0x0000334087677816 */ /* 0x100fe40000000000 */
[----:B------:R-:W-:Y:S02]  /*46490*/  PRMT R133, R50, 0x3340, R0 ;  /* 0x0000334032857816 */ /* 0x000fe40000000000 */
[----:B------:R-:W-:Y:S02]  /*464a0*/  PRMT R150, R33, 0x3340, R35 ;  /* 0x0000334021967816 */ /* 0x000fe40000000023 */
[----:B------:R-:W-:Y:S02]  /*464b0*/  SHF.R.U32.HI R135, RZ, 0x8, R39 ;  /* 0x00000008ff877819 */ /* 0x000fe40000011627 */
[----:B---3--:R-:W-:-:S02]  /*464c0*/  SHF.R.U32.HI R8, RZ, 0x8, R59 ;  /* 0x00000008ff087819 */ /* 0x008fc4000001163b */
[----:B----4-:R-:W-:Y:S02]  /*464d0*/  SHF.R.U32.HI R9, RZ, 0x8, R58 ;  /* 0x00000008ff097819 */ /* 0x010fe4000001163a */
[----:B------:R-:W-:Y:S02]  /*464e0*/  LOP3.LUT R8, R8, 0xffff, RZ, 0xc0, !PT ;  /* 0x0000ffff08087812 */ /* 0x000fe400078ec0ff */
[----:B------:R-:W-:Y:S02]  /*464f0*/  LOP3.LUT R9, R9, 0xffff, RZ, 0xc0, !PT ;  /* 0x0000ffff09097812 */ /* 0x000fe400078ec0ff */
[----:B--2---:R-:W-:Y:S02]  /*46500*/  SHF.R.U32.HI R59, RZ, 0x8, R60 ;  /* 0x00000008ff3b7819 */ /* 0x004fe4000001163c */
[----:B------:R-:W-:Y:S02]  /*46510*/  PRMT R58, R6, 0x3340, R8 ;  /* 0x00003340063a7816 */ /* 0x000fe40000000008 */
[----:B------:R-:W-:-:S02]  /*46520*/  PRMT R60, R7, 0x3340, R9 ;  /* 0x00003340073c7816 */ /* 0x000fc40000000009 */
[----:B------:R-:W-:Y:S02]  /*46530*/  SHF.R.U32.HI R6, RZ, 0x8, R46 ;  /* 0x00000008ff067819 */ /* 0x000fe4000001162e */
[----:B------:R-:W-:Y:S01]  /*46540*/  SHF.R.U32.HI R7, RZ, 0x8, R47 ;  /* 0x00000008ff077819 */ /* 0x000fe2000001162f */
[----:B------:R-:W2:Y:S01]  /*46550*/  LDL.LU R46, [R1+0xac] ;  /* 0x0000ac00012e7983 */ /* 0x000ea20000300800 */
[----:B------:R-:W-:Y:S02]  /*46560*/  LOP3.LUT R6, R6, 0xffff, RZ, 0xc0, !PT ;  /* 0x0000ffff06067812 */ /* 0x000fe400078ec0ff */
[----:B------:R-:W-:Y:S01]  /*46570*/  LOP3.LUT R7, R7, 0xffff, RZ, 0xc0, !PT ;  /* 0x0000ffff07077812 */ /* 0x000fe200078ec0ff */
[----:B------:R-:W3:Y:S04]  /*46580*/  LDL.LU R47, [R1+0x98] ;  /* 0x00009800012f7983 */ /* 0x000ee80000300800 */
[----:B------:R-:W4:Y:S04]  /*46590*/  LDL.LU R38, [R1+0x28c] ;  /* 0x00028c0001267983 */ /* 0x000f280000300800 */
[----:B------:R-:W3:Y:S04]  /*465a0*/  LDL.LU R41, [R1+0xa0] ;  /* 0x0000a00001297983 */ /* 0x000ee80000300800 */
[----:B------:R-:W3:Y:S01]  /*465b0*/  LDL.LU R43, [R1+0x280] ;  /* 0x00028000012b7983 */ /* 0x000ee20000300800 */
[----:B------:R-:W-:-:S02]  /*465c0*/  SHF.R.U32.HI R8, RZ, 0x8, R56 ;  /* 0x00000008ff087819 */ /* 0x000fc40000011638 */
[----:B------:R-:W-:Y:S02]  /*465d0*/  SHF.R.U32.HI R54, RZ, 0x8, R54 ;  /* 0x00000008ff367819 */ /* 0x000fe40000011636 */
[----:B------:R-:W-:Y:S02]  /*465e0*/  LOP3.LUT R8, R8, 0xffff, RZ, 0xc0, !PT ;  /* 0x0000ffff08087812 */ /* 0x000fe400078ec0ff */
[----:B------:R-:W-:Y:S02]  /*465f0*/  LOP3.LUT R54, R54, 0xffff, RZ, 0xc0, !PT ;  /* 0x0000ffff36367812 */ /* 0x000fe400078ec0ff */
[----:B------:R-:W-:Y:S02]  /*46600*/  PRMT R56, R6, 0x3340, R8 ;  /* 0x0000334006387816 */ /* 0x000fe40000000008 */
[----:B------:R-:W-:Y:S02]  /*46610*/  PRMT R54, R7, 0x3340, R54 ;  /* 0x0000334007367816 */ /* 0x000fe40000000036 */
[----:B------:R-:W-:-:S02]  /*46620*/  SHF.R.U32.HI R6, RZ, 0x8, R52 ;  /* 0x00000008ff067819 */ /* 0x000fc40000011634 */
[----:B------:R-:W-:Y:S02]  /*46630*/  SHF.R.U32.HI R51, RZ, 0x8, R51 ;  /* 0x00000008ff337819 */ /* 0x000fe40000011633 */
[----:B------:R-:W-:Y:S02]  /*46640*/  LOP3.LUT R6, R6, 0xffff, RZ, 0xc0, !PT ;  /* 0x0000ffff06067812 */ /* 0x000fe400078ec0ff */
[----:B------:R-:W-:Y:S02]  /*46650*/  SHF.R.U32.HI R7, RZ, 0x8, R42 ;  /* 0x00000008ff077819 */ /* 0x000fe4000001162a */
[----:B------:R-:W3:Y:S01]  /*46660*/  LDL.LU R42, [R1+0x9c] ;  /* 0x00009c00012a7983 */ /* 0x000ee20000300800 */
[----:B------:R-:W-:-:S03]  /*46670*/  SHF.R.U32.HI R8, RZ, 0x8, R48 ;  /* 0x00000008ff087819 */ /* 0x000fc60000011630 */
[----:B------:R-:W3:Y:S01]  /*46680*/  LDL.LU R48, [R1+0x274] ;  /* 0x0002740001307983 */ /* 0x000ee20000300800 */
[----:B------:R-:W-:Y:S02]  /*46690*/  LOP3.LUT R7, R7, 0xffff, RZ, 0xc0, !PT ;  /* 0x0000ffff07077812 */ /* 0x000fe400078ec0ff */
[----:B------:R-:W-:Y:S02]  /*466a0*/  SHF.R.U32.HI R9, RZ, 0x8, R49 ;  /* 0x00000008ff097819 */ /* 0x000fe40000011631 */
[----:B------:R-:W3:Y:S01]  /*466b0*/  LDL.LU R49, [R1+0x94] ;  /* 0x0000940001317983 */ /* 0x000ee20000300800 */
[----:B------:R-:W-:Y:S02]  /*466c0*/  LOP3.LUT R51, R51, 0xffff, RZ, 0xc0, !PT ;  /* 0x0000ffff33337812 */ /* 0x000fe400078ec0ff */
[----:B------:R-:W-:Y:S01]  /*466d0*/  LOP3.LUT R8, R8, 0xffff, RZ, 0xc0, !PT ;  /* 0x0000ffff08087812 */ /* 0x000fe200078ec0ff */
[----:B------:R-:W3:Y:S01]  /*466e0*/  LDL.LU R44, [R1+0x270] ;  /* 0x00027000012c7983 */ /* 0x000ee20000300800 */
[----:B------:R-:W-:-:S03]  /*466f0*/  PRMT R50, R6, 0x3340, R7 ;  /* 0x0000334006327816 */ /* 0x000fc60000000007 */
[----:B------:R-:W3:Y:S01]  /*46700*/  LDL.LU R36, [R1+0x26c] ;  /* 0x00026c0001247983 */ /* 0x000ee20000300800 */
[----:B------:R-:W-:-:S03]  /*46710*/  SHF.R.U32.HI R6, RZ, 0x8, R45 ;  /* 0x00000008ff067819 */ /* 0x000fc6000001162d */
[----:B------:R-:W3:Y:S01]  /*46720*/  LDL.LU R33, [R1+0xd4] ;  /* 0x0000d40001217983 */ /* 0x000ee20000300800 */
[----:B------:R-:W-:Y:S02]  /*46730*/  PRMT R51, R51, 0x3340, R8 ;  /* 0x0000334033337816 */ /* 0x000fe40000000008 */
[----:B------:R-:W-:Y:S01]  /*46740*/  SHF.R.U32.HI R7, RZ, 0x8, R40 ;  /* 0x00000008ff077819 */ /* 0x000fe20000011628 */
[----:B------:R-:W3:Y:S01]  /*46750*/  LDL.LU R39, [R1+0xd0] ;  /* 0x0000d00001277983 */ /* 0x000ee20000300800 */
[----:B------:R-:W-:-:S03]  /*46760*/  SHF.R.U32.HI R8, RZ, 0x8, R20 ;  /* 0x00000008ff087819 */ /* 0x000fc60000011614 */
[----:B------:R-:W3:Y:S04]  /*46770*/  LDL.LU R45, [R1+0xcc] ;  /* 0x0000cc00012d7983 */ /* 0x000ee80000300800 */
[----:B------:R-:W3:Y:S04]  /*46780*/  LDL.LU R40, [R1+0x268] ;  /* 0x0002680001287983 */ /* 0x000ee80000300800 */
[----:B------:R-:W3:Y:S01]  /*46790*/  LDL.LU R20, [R1+0xa8] ;  /* 0x0000a80001147983 */ /* 0x000ee20000300800 */
[----:B------:R-:W-:-:S04]  /*467a0*/  LOP3.LUT R9, R9, 0xffff, RZ, 0xc0, !PT ;  /* 0x0000ffff09097812 */ /* 0x000fc800078ec0ff */
[----:B------:R-:W-:Y:S02]  /*467b0*/  PRMT R52, R9, 0x3340, R0 ;  /* 0x0000334009347816 */ /* 0x000fe40000000000 */
[----:B------:R-:W-:Y:S02]  /*467c0*/  SHF.R.U32.HI R9, RZ, 0x8, R53 ;  /* 0x00000008ff097819 */ /* 0x000fe40000011635 */
[----:B------:R-:W-:Y:S02]  /*467d0*/  LOP3.LUT R10, R10, 0xffff, RZ, 0xc0, !PT ;  /* 0x0000ffff0a0a7812 */ /* 0x000fe400078ec0ff */
[----:B------:R-:W-:Y:S02]  /*467e0*/  LOP3.LUT R8, R8, 0xffff, RZ, 0xc0, !PT ;  /* 0x0000ffff08087812 */ /* 0x000fe400078ec0ff */
[----:B------:R-:W-:Y:S02]  /*467f0*/  LOP3.LUT R6, R6, 0xffff, RZ, 0xc0, !PT ;  /* 0x0000ffff06067812 */ /* 0x000fe400078ec0ff */
[----:B------:R-:W-:-:S02]  /*46800*/  LOP3.LUT R9, R9, 0xffff, RZ, 0xc0, !PT ;  /* 0x0000ffff09097812 */ /* 0x000fc400078ec0ff */
[--C-:B------:R-:W-:Y:S02]  /*46810*/  PRMT R67, R10, 0x3340, R0.reuse ;  /* 0x000033400a437816 */ /* 0x100fe40000000000 */
[----:B------:R-:W-:Y:S02]  /*46820*/  PRMT R53, R8, 0x3340, R0 ;  /* 0x0000334008357816 */ /* 0x000fe40000000000 */
[----:B------:R-:W-:Y:S02]  /*46830*/  SHF.R.U32.HI R146, RZ, 0x8, R28 ;  /* 0x00000008ff927819 */ /* 0x000fe4000001161c */
[----:B------:R-:W3:Y:S01]  /*46840*/  LDL.LU R28, [R1+0xbc] ;  /* 0x0000bc00011c7983 */ /* 0x000ee20000300800 */
[----:B------:R-:W-:-:S03]  /*46850*/  LOP3.LUT R7, R7, 0xffff, RZ, 0xc0, !PT ;  /* 0x0000ffff07077812 */ /* 0x000fc600078ec0ff */
[----:B------:R-:W3:Y:S01]  /*46860*/  LDL.LU R32, [R1+0x80] ;  /* 0x0000800001207983 */ /* 0x000ee20000300800 */
[----:B------:R-:W-:-:S03]  /*46870*/  SHF.R.U32.HI R137, RZ, 0x8, R37 ;  /* 0x00000008ff897819 */ /* 0x000fc60000011625 */
[----:B------:R-:W3:Y:S01]  /*46880*/  LDL.LU R35, [R1+0xb0] ;  /* 0x0000b00001237983 */ /* 0x000ee20000300800 */
[----:B--2---:R-:W-:Y:S02]  /*46890*/  SHF.R.U32.HI R10, RZ, 0x8, R46 ;  /* 0x00000008ff0a7819 */ /* 0x004fe4000001162e */
[----:B------:R-:W-:Y:S02]  /*468a0*/  PRMT R46, R6, 0x3340, R9 ;  /* 0x00003340062e7816 */ /* 0x000fe40000000009 */
[----:B------:R-:W-:Y:S02]  /*468b0*/  LOP3.LUT R10, R10, 0xffff, RZ, 0xc0, !PT ;  /* 0x0000ffff0a0a7812 */ /* 0x000fe400078ec0ff */
[----:B----4-:R-:W-:Y:S02]  /*468c0*/  SHF.R.U32.HI R6, RZ, 0x8, R38 ;  /* 0x00000008ff067819 */ /* 0x010fe40000011626 */
[----:B------:R-:W-:Y:S02]  /*468d0*/  PRMT R37, R7, 0x3340, R10 ;  /* 0x0000334007257816 */ /* 0x000fe4000000000a */
[----:B------:R-:W-:-:S02]  /*468e0*/  LOP3.LUT R6, R6, 0xffff, RZ, 0xc0, !PT ;  /* 0x0000ffff06067812 */ /* 0x000fc400078ec0ff */
[----:B---3--:R-:W-:-:S04]  /*468f0*/  SHF.R.U32.HI R8, RZ, 0x8, R43 ;  /* 0x00000008ff087819 */ /* 0x008fc8000001162b */
[----:B------:R-:W-:Y:S02]  /*46900*/  LOP3.LUT R8, R8, 0xffff, RZ, 0xc0, !PT ;  /* 0x0000ffff08087812 */ /* 0x000fe400078ec0ff */
[----:B------:R-:W-:Y:S02]  /*46910*/  SHF.R.U32.HI R7, RZ, 0x8, R41 ;  /* 0x00000008ff077819 */ /* 0x000fe40000011629 */
[----:B------:R-:W-:Y:S02]  /*46920*/  SHF.R.U32.HI R9, RZ, 0x8, R42 ;  /* 0x00000008ff097819 */ /* 0x000fe4000001162a */
[----:B------:R-:W2:Y:S01]  /*46930*/  LDL.LU R42, [R1+0x2a0] ;  /* 0x0002a000012a7983 */ /* 0x000ea20000300800 */
[----:B------:R-:W-:-:S03]  /*46940*/  SHF.R.U32.HI R10, RZ, 0x8, R48 ;  /* 0x00000008ff0a7819 */ /* 0x000fc60000011630 */
[----:B------:R-:W3:Y:S01]  /*46950*/  LDL.LU R38, [R1+0x7c] ;  /* 0x00007c0001267983 */ /* 0x000ee20000300800 */
[----:B------:R-:W-:-:S03]  /*46960*/  PRMT R48, R6, 0x3340, R8 ;  /* 0x0000334006307816 */ /* 0x000fc60000000008 */
[----:B------:R-:W4:Y:S01]  /*46970*/  LDL.LU R41, [R1+0xa4] ;  /* 0x0000a40001297983 */ /* 0x000f220000300800 */
[----:B------:R-:W-:Y:S02]  /*46980*/  SHF.R.U32.HI R6, RZ, 0x8, R36 ;  /* 0x00000008ff067819 */ /* 0x000fe40000011624 */
[----:B------:R-:W-:Y:S02]  /*46990*/  SHF.R.U32.HI R36, RZ, 0x8, R33 ;  /* 0x00000008ff247819 */ /* 0x000fe40000011621 */
[----:B------:R-:W-:Y:S02]  /*469a0*/  SHF.R.U32.HI R8, RZ, 0x8, R45 ;  /* 0x00000008ff087819 */ /* 0x000fe4000001162d */
[----:B------:R-:W-:Y:S02]  /*469b0*/  SHF.R.U32.HI R45, RZ, 0x8, R20 ;  /* 0x00000008ff2d7819 */ /* 0x000fe40000011614 */
[----:B------:R-:W2:Y:S04]  /*469c0*/  LDL.LU R20, [R1+0x2a8] ;  /* 0x0002a80001147983 */ /* 0x000ea80000300800 */
[----:B------:R-:W4:Y:S04]  /*469d0*/  LDL.LU R31, [R1+0x2a4] ;  /* 0x0002a400011f7983 */ /* 0x000f280000300800 */
[----:B------:R-:W2:Y:S04]  /*469e0*/  LDL.LU R34, [R1+0x294] ;  /* 0x0002940001227983 */ /* 0x000ea80000300800 */
[----:B------:R-:W2:Y:S01]  /*469f0*/  LDL.LU R33, [R1+0x290] ;  /* 0x0002900001217983 */ /* 0x000ea20000300800 */
        /* <DEDUP_REMOVED lines=8> */
[----:B------:R-:W-:Y:S01]  /*46a80*/  SHF.R.U32.HI R44, RZ, 0x8, R44 ;  /* 0x00000008ff2c7819 */ /* 0x000fe2000001162c */
[----:B------:R-:W2:Y:S01]  /*46a90*/  LDL.LU R40, [R1+0x27c] ;  /* 0x00027c0001287983 */ /* 0x000ea20000300800 */
[----:B------:R-:W-:Y:S02]  /*46aa0*/  SHF.R.U32.HI R7, RZ, 0x8, R39 ;  /* 0x00000008ff077819 */ /* 0x000fe40000011627 */
[----:B------:R-:W-:Y:S01]  /*46ab0*/  LOP3.LUT R36, R36, 0xffff, RZ, 0xc0, !PT ;  /* 0x0000ffff24247812 */ /* 0x000fe200078ec0ff */
[----:B------:R-:W2:Y:S01]  /*46ac0*/  LDL.LU R39, [R1+0x284] ;  /* 0x0002840001277983 */ /* 0x000ea20000300800 */
        /* <DEDUP_REMOVED lines=15> */
[----:B------:R-:W-:-:S02]  /*46bc0*/  SHF.R.U32.HI R218, RZ, 0x8, R17 ;  /* 0x00000008ffda7819 */ /* 0x000fc40000011611 */
[----:B------:R-:W-:Y:S01]  /*46bd0*/  LOP3.LUT R7, R7, 0xffff, RZ, 0xc0, !PT ;  /* 0x0000ffff07077812 */ /* 0x000fe200078ec0ff */
[----:B------:R-:W2:Y:S01]  /*46be0*/  LDL.LU R17, [R1+0x2b0] ;  /* 0x0002b00001117983 */ /* 0x000ea20000300800 */
[----:B------:R-:W-:Y:S02]  /*46bf0*/  SHF.R.U32.HI R94, RZ, 0x8, R142 ;  /* 0x00000008ff5e7819 */ /* 0x000fe4000001168e */
[----:B------:R-:W-:Y:S01]  /*46c00*/  SHF.R.U32.HI R142, RZ, 0x8, R25 ;  /* 0x00000008ff8e7819 */ /* 0x000fe20000011619 */
[----:B------:R-:W2:Y:S01]  /*46c10*/  LDL.LU R32, [R1+0x200] ;  /* 0x0002000001207983 */ /* 0x000ea20000300800 */
[----:B------:R-:W-:Y:S02]  /*46c20*/  PRMT R25, R6, 0x3340, R8 ;  /* 0x0000334006197816 */ /* 0x000fe40000000008 */
[----:B---3--:R-:W-:Y:S02]  /*46c30*/  SHF.R.U32.HI R9, RZ, 0x8, R38 ;  /* 0x00000008ff097819 */ /* 0x008fe40000011626 */
[----:B------:R-:W3:Y:S02]  /*46c40*/  LDL.LU R38, [R1+0x2ac] ;  /* 0x0002ac0001267983 */ /* 0x000ee40000300800 */
[----:B------:R-:W-:-:S02]  /*46c50*/  LOP3.LUT R9, R9, 0xffff, RZ, 0xc0, !PT ;  /* 0x0000ffff09097812 */ /* 0x000fc400078ec0ff */
[----:B------:R-:W3:Y:S02]  /*46c60*/  LDL.LU R35, [R1+0xc4] ;  /* 0x0000c40001237983 */ /* 0x000ee40000300800 */
[----:B------:R-:W-:Y:S02]  /*46c70*/  PRMT R24, R7, 0x3340, R9 ;  /* 0x0000334007187816 */ /* 0x000fe40000000009 */
[----:B----4-:R-:W-:Y:S02]  /*46c80*/  SHF.R.U32.HI R21, RZ, 0x8, R31 ;  /* 0x00000008ff157819 */ /* 0x010fe4000001161f */
[----:B--2---:R-:W-:Y:S02]  /*46c90*/  SHF.R.U32.HI R6, RZ, 0x8, R34 ;  /* 0x00000008ff067819 */ /* 0x004fe40000011622 */
[----:B------:R-:W2:Y:S01]  /*46ca0*/  LDL.LU R34, [R1+0x298] ;  /* 0x0002980001227983 */ /* 0x000ea20000300800 */
[----:B------:R-:W-:-:S03]  /*46cb0*/  SHF.R.U32.HI R7, RZ, 0x8, R33 ;  /* 0x00000008ff077819 */ /* 0x000fc60000011621 */
[----:B------:R-:W4:Y:S04]  /*46cc0*/  LDL.LU R33, [R1+0x2b8] ;  /* 0x0002b80001217983 */ /* 0x000f280000300800 */
[----:B------:R-:W3:Y:S01]  /*46cd0*/  LDL.LU R31, [R1+0x2bc] ;  /* 0x0002bc00011f7983 */ /* 0x000ee20000300800 */
[----:B------:R-:W-:Y:S02]  /*46ce0*/  SHF.R.U32.HI R14, RZ, 0x8, R14 ;  /* 0x00000008ff0e7819 */ /* 0x000fe4000001160e */
        /* <DEDUP_REMOVED lines=8> */
[----:B------:R-:W-:-:S02]  /*46d70*/  SHF.R.U32.HI R141, RZ, 0x8, R22 ;  /* 0x00000008ff8d7819 */ /* 0x000fc40000011616 */
[----:B------:R-:W-:Y:S02]  /*46d80*/  LOP3.LUT R218, R218, 0xffff, RZ, 0xc0, !PT ;  /* 0x0000ffffdada7812 */ /* 0x000fe400078ec0ff */
[----:B------:R-:W-:Y:S02]  /*46d90*/  PRMT R20, R20, 0x3340, R6 ;  /* 0x0000334014147816 */ /* 0x000fe40000000006 */
[----:B------:R-:W-:Y:S02]  /*46da0*/  PRMT R219, R14, 0x3340, R16 ;  /* 0x000033400edb7816 */ /* 0x000fe40000000010 */
[----:B------:R-:W-:Y:S02]  /*46db0*/  PRMT R218, R15, 0x3340, R218 ;  /* 0x000033400fda7816 */ /* 0x000fe400000000da */
[----:B------:R-:W-:Y:S02]  /*46dc0*/  SHF.R.U32.HI R22, RZ, 0x8, R28 ;  /* 0x00000008ff167819 */ /* 0x000fe4000001161c */
[----:B------:R-:W2:Y:S04]  /*46dd0*/  LDL.LU R28, [R1+0x2c0] ;  /* 0x0002c000011c7983 */ /* 0x000ea80000300800 */
[----:B------:R-:W2:Y:S04]  /*46de0*/  LDL.LU R29, [R1+0x2c4] ;  /* 0x0002c400011d7983 */ /* 0x000ea80000300800 */
[----:B------:R-:W2:Y:S01]  /*46df0*/  LDL.LU R14, [R1+0x2cc] ;  /* 0x0002cc00010e7983 */ /* 0x000ea20000300800 */
[----:B------:R-:W-:-:S03]  /*46e00*/  SHF.R.U32.HI R6, RZ, 0x8, R32 ;  /* 0x00000008ff067819 */ /* 0x000fc60000011620 */
[----:B------:R-:W2:Y:S01]  /*46e10*/  LDL.LU R15, [R1+0x204] ;  /* 0x00020400010f7983 */ /* 0x000ea20000300800 */
[----:B------:R-:W-:Y:S02]  /*46e20*/  SHF.R.U32.HI R16, RZ, 0x8, R4 ;  /* 0x00000008ff107819 */ /* 0x000fe40000011604 */
[----:B---3--:R-:W-:Y:S02]  /*46e30*/  SHF.R.U32.HI R32, RZ, 0x8, R31 ;  /* 0x00000008ff207819 */ /* 0x008fe4000001161f */
[----:B------:R-:W-:Y:S02]  /*46e40*/  SHF.R.U32.HI R31, RZ, 0x8, R2 ;  /* 0x00000008ff1f7819 */ /* 0x000fe40000011602 */
[----:B------:R-:W3:Y:S04]  /*46e50*/  LDL.LU R2, [R1+0x2128] ;  /* 0x0021280001027983 */ /* 0x000ee80000300800 */
[----:B------:R-:W4:Y:S01]  /*46e60*/  LDL.LU R4, [R1+0x2124] ;  /* 0x0021240001047983 */ /* 0x000f220000300800 */
[----:B------:R-:W-:-:S02]  /*46e70*/  LOP3.LUT R21, R21, 0xffff, RZ, 0xc0, !PT ;  /* 0x0000ffff15157812 */ /* 0x000fc400078ec0ff */
[----:B------:R-:W-:-:S04]  /*46e80*/  LOP3.LUT R7, R7, 0xffff, RZ, 0xc0, !PT ;  /* 0x0000ffff07077812 */ /* 0x000fc800078ec0ff */
[----:B------:R-:W-:Y:S02]  /*46e90*/  PRMT R21, R21, 0x3340, R7 ;  /* 0x0000334015157816 */ /* 0x000fe40000000007 */
[----:B------:R-:W-:Y:S02]  /*46ea0*/  SHF.R.U32.HI R7, RZ, 0x8, R17 ;  /* 0x00000008ff077819 */ /* 0x000fe40000011611 */
[----:B------:R-:W-:-:S04]  /*46eb0*/  LOP3.LUT R12, R12, 0xffff, RZ, 0xc0, !PT ;  /* 0x0000ffff0c0c7812 */ /* 0x000fc800078ec0ff */
[----:B------:R-:W-:Y:S02]  /*46ec0*/  PRMT R223, R12, 0x3340, R0 ;  /* 0x000033400cdf7816 */ /* 0x000fe40000000000 */
[----:B---3--:R-:W-:Y:S02]  /*46ed0*/  SHF.R.U32.HI R17, RZ, 0x8, R2 ;  /* 0x00000008ff117819 */ /* 0x008fe40000011602 */
[----:B------:R-:W3:Y:S01]  /*46ee0*/  LDL.LU R2, [R1+0x2120] ;  /* 0x0021200001027983 */ /* 0x000ee20000300800 */
[----:B----4-:R-:W-:-:S03]  /*46ef0*/  SHF.R.U32.HI R12, RZ, 0x8, R4 ;  /* 0x00000008ff0c7819 */ /* 0x010fc60000011604 */
[----:B------:R-:W4:Y:S01]  /*46f00*/  LDL.LU R4, [R1+0x211c] ;  /* 0x00211c0001047983 */ /* 0x000f220000300800 */
[----:B------:R-:W-:-:S04]  /*46f10*/  SHF.R.U32.HI R13, RZ, 0x8, R13 ;  /* 0x00000008ff0d7819 */ /* 0x000fc8000001160d */
[----:B------:R-:W-:-:S04]  /*46f20*/  LOP3.LUT R13, R13, 0xffff, RZ, 0xc0, !PT ;  /* 0x0000ffff0d0d7812 */ /* 0x000fc800078ec0ff */
[----:B------:R-:W-:Y:S02]  /*46f30*/  PRMT R225, R13, 0x3340, R0 ;  /* 0x000033400de17816 */ /* 0x000fe40000000000 */
        /* <DEDUP_REMOVED lines=9> */
[----:B------:R-:W-:Y:S02]  /*46fd0*/  SHF.R.U32.HI R11, RZ, 0x8, R221 ;  /* 0x00000008ff0b7819 */ /* 0x000fe400000116dd */
[----:B---3--:R-:W-:Y:S02]  /*46fe0*/  SHF.R.U32.HI R13, RZ, 0x8, R2 ;  /* 0x00000008ff0d7819 */ /* 0x008fe40000011602 */
[----:B------:R-:W3:Y:S01]  /*46ff0*/  LDL.LU R2, [R1+0x2118] ;  /* 0x0021180001027983 */ /* 0x000ee20000300800 */
[----:B----4-:R-:W-:-:S03]  /*47000*/  SHF.R.U32.HI R9, RZ, 0x8, R4 ;  /* 0x00000008ff097819 */ /* 0x010fc60000011604 */
[----:B------:R-:W4:Y:S04]  /*47010*/  LDL.LU R221, [R1+0x2114] ;  /* 0x0021140001dd7983 */ /* 0x000f280000300800 */
[----:B------:R-:W2:Y:S01]  /*47020*/  LDL.LU R4, [R1+0x2110] ;  /* 0x0021100001047983 */ /* 0x000ea20000300800 */
[----:B------:R-:W-:-:S04]  /*47030*/  LOP3.LUT R10, R10, 0xffff, RZ, 0xc0, !PT ;  /* 0x0000ffff0a0a7812 */ /* 0x000fc800078ec0ff */
[----:B------:R-:W-:Y:S02]  /*47040*/  PRMT R49, R10, 0x3340, R0 ;  /* 0x000033400a317816 */ /* 0x000fe40000000000 */
[----:B------:R-:W-:Y:S02]  /*47050*/  SHF.R.U32.HI R23, RZ, 0x8, R23 ;  /* 0x00000008ff177819 */ /* 0x000fe40000011617 */
[----:B------:R-:W-:Y:S02]  /*47060*/  LOP3.LUT R22, R22, 0xffff, RZ, 0xc0, !PT ;  /* 0x0000ffff16167812 */ /* 0x000fe400078ec0ff */
[----:B------:R-:W-:Y:S02]  /*47070*/  LOP3.LUT R7, R7, 0xffff, RZ, 0xc0, !PT ;  /* 0x0000ffff07077812 */ /* 0x000fe400078ec0ff */
[----:B------:R-:W-:Y:S02]  /*47080*/  LOP3.LUT R23, R23, 0xffff, RZ, 0xc0, !PT ;  /* 0x0000ffff17177812 */ /* 0x000fe400078ec0ff */
[----:B------:R-:W-:-:S02]  /*47090*/  LOP3.LUT R6, R6, 0xffff, RZ, 0xc0, !PT ;  /* 0x0000ffff06067812 */ /* 0x000fc400078ec0ff */
[----:B------:R-:W-:Y:S02]  /*470a0*/  PRMT R22, R22, 0x3340, R7 ;  /* 0x0000334016167816 */ /* 0x000fe40000000007 */
[----:B------:R-:W-:Y:S02]  /*470b0*/  SHF.R.U32.HI R8, RZ, 0x8, R243 ;  /* 0x00000008ff087819 */ /* 0x000fe400000116f3 */
[----:B------:R-:W-:Y:S02]  /*470c0*/  PRMT R23, R23, 0x3340, R6 ;  /* 0x0000334017177816 */ /* 0x000fe40000000006 */
[----:B---3--:R-:W-:Y:S02]  /*470d0*/  SHF.R.U32.HI R10, RZ, 0x8, R2 ;  /* 0x00000008ff0a7819 */ /* 0x008fe40000011602 */
[----:B------:R-:W3:Y:S01]  /*470e0*/  LDL.LU R2, [R1+0x210c] ;  /* 0x00210c0001027983 */ /* 0x000ee20000300800 */
[----:B----4-:R-:W-:-:S03]  /*470f0*/  SHF.R.U32.HI R7, RZ, 0x8, R221 ;  /* 0x00000008ff077819 */ /* 0x010fc600000116dd */
[----:B------:R-:W4:Y:S01]  /*47100*/  LDL.LU R243, [R1+0x2108] ;  /* 0x0021080001f37983 */ /* 0x000f220000300800 */
[----:B--2---:R-:W-:-:S03]  /*47110*/  SHF.R.U32.HI R6, RZ, 0x8, R4 ;  /* 0x00000008ff067819 */ /* 0x004fc60000011604 */
[----:B------:R-:W2:Y:S04]  /*47120*/  LDL.LU R221, [R1+0x2104] ;  /* 0x0021040001dd7983 */ /* 0x000ea80000300800 */
[----:B------:R-:W4:Y:S01]  /*47130*/  LDL.LU R4, [R1+0x2100] ;  /* 0x0021000001047983 */ /* 0x000f220000300800 */
[----:B------:R-:W-:-:S04]  /*47140*/  SHF.R.U32.HI R252, RZ, 0x8, R3 ;  /* 0x00000008fffc7819 */ /* 0x000fc80000011603 */
[----:B------:R-:W-:-:S04]  /*47150*/  LOP3.LUT R3, R252, 0xffff, RZ, 0xc0, !PT ;  /* 0x0000fffffc037812 */ /* 0x000fc800078ec0ff */
[----:B------:R-:W-:Y:S02]  /*47160*/  PRMT R3, R3, 0x3340, R0 ;  /* 0x0000334003037816 */ /* 0x000fe40000000000 */
[----:B------:R-:W-:Y:S02]  /*47170*/  SHF.R.U32.HI R5, RZ, 0x8, R5 ;  /* 0x00000008ff057819 */ /* 0x000fe40000011605 */
[----:B------:R-:W-:Y:S02]  /*47180*/  SHF.R.U32.HI R71, RZ, 0x8, R71 ;  /* 0x00000008ff477819 */ /* 0x000fe40000011647 */
[----:B------:R-:W-:Y:S02]  /*47190*/  LOP3.LUT R5, R5, 0xffff, RZ, 0xc0, !PT ;  /* 0x0000ffff05057812 */ /* 0x000fe400078ec0ff */
[----:B------:R-:W-:Y:S02]  /*471a0*/  LOP3.LUT R71, R71, 0xffff, RZ, 0xc0, !PT ;  /* 0x0000ffff47477812 */ /* 0x000fe400078ec0ff */
[----:B------:R-:W-:-:S02]  /*471b0*/  LOP3.LUT R72, R72, 0xffff, RZ, 0xc0, !PT ;  /* 0x0000ffff48487812 */ /* 0x000fc400078ec0ff */
[--C-:B------:R-:W-:Y:S02]  /*471c0*/  PRMT R5, R5, 0x3340, R0.reuse ;  /* 0x0000334005057816 */ /* 0x100fe40000000000 */
[--C-:B------:R-:W-:Y:S02]  /*471d0*/  PRMT R71, R71, 0x3340, R0.reuse ;  /* 0x0000334047477816 */ /* 0x100fe40000000000 */
[----:B------:R-:W-:Y:S02]  /*471e0*/  PRMT R72, R72, 0x3340, R0 ;  /* 0x0000334048487816 */ /* 0x000fe40000000000 */
[----:B------:R-:W-:Y:S02]  /*471f0*/  LOP3.LUT R75, R75, 0xffff, RZ, 0xc0, !PT ;  /* 0x0000ffff4b4b7812 */ /* 0x000fe400078ec0ff */
[----:B------:R-:W-:Y:S02]  /*47200*/  PRMT R217, R217, 0x5410, R70 ;  /* 0x00005410d9d97816 */ /* 0x000fe40000000046 */
[----:B------:R-:W-:-:S02]  /*47210*/  PRMT R70, R216, 0x5410, R71 ;  /* 0x00005410d8467816 */ /* 0x000fc40000000047 */
[----:B------:R-:W-:Y:S02]  /*47220*/  PRMT R72, R215, 0x5410, R72 ;  /* 0x00005410d7487816 */ /* 0x000fe40000000048 */
[--C-:B------:R-:W-:Y:S02]  /*47230*/  PRMT R74, R74, 0x3340, R0.reuse ;  /* 0x000033404a4a7816 */ /* 0x100fe40000000000 */
[----:B------:R-:W-:Y:S02]  /*47240*/  PRMT R75, R75, 0x3340, R0 ;  /* 0x000033404b4b7816 */ /* 0x000fe40000000000 */
[----:B------:R-:W-:Y:S02]  /*47250*/  PRMT R71, R214, 0x5410, R73 ;  /* 0x00005410d6477816 */ /* 0x000fe40000000049 */
[----:B------:R-:W-:Y:S02]  /*47260*/  SHF.R.U32.HI R80, RZ, 0x8, R80 ;  /* 0x00000008ff507819 */ /* 0x000fe40000011650 */
[----:B------:R-:W-:-:S02]  /*47270*/  PRMT R76, R76, 0x3340, R0 ;  /* 0x000033404c4c7816 */ /* 0x000fc40000000000 */
[--C-:B------:R-:W-:Y:S02]  /*47280*/  PRMT R77, R77, 0x3340, R0.reuse ;  /* 0x000033404d4d7816 */ /* 0x100fe40000000000 */
[--C-:B------:R-:W-:Y:S02]  /*47290*/  PRMT R78, R78, 0x3340, R0.reuse ;  /* 0x000033404e4e7816 */ /* 0x100fe40000000000 */
[----:B------:R-:W-:Y:S02]  /*472a0*/  LOP3.LUT R80, R80, 0xffff, RZ, 0xc0, !PT ;  /* 0x0000ffff50507812 */ /* 0x000fe400078ec0ff */
[----:B------:R-:W-:Y:S02]  /*472b0*/  LOP3.LUT R81, R81, 0xffff, RZ, 0xc0, !PT ;  /* 0x0000ffff51517812 */ /* 0x000fe400078ec0ff */
[--C-:B------:R-:W-:Y:S02]  /*472c0*/  PRMT R80, R80, 0x3340, R0.reuse ;  /* 0x0000334050507816 */ /* 0x100fe40000000000 */
[----:B------:R-:W-:-:S02]  /*472d0*/  PRMT R81, R81, 0x3340, R0 ;  /* 0x0000334051517816 */ /* 0x000fc40000000000 */
[----:B------:R-:W-:Y:S02]  /*472e0*/  LOP3.LUT R84, R84, 0xffff, RZ, 0xc0, !PT ;  /* 0x0000ffff54547812 */ /* 0x000fe400078ec0ff */
[----:B------:R-:W-:Y:S02]  /*472f0*/  LOP3.LUT R85, R85, 0xffff, RZ, 0xc0, !PT ;  /* 0x0000ffff55557812 */ /* 0x000fe400078ec0ff */
[--C-:B------:R-:W-:Y:S02]  /*47300*/  PRMT R84, R84, 0x3340, R0.reuse ;  /* 0x0000334054547816 */ /* 0x100fe40000000000 */
[----:B------:R-:W-:Y:S02]  /*47310*/  LOP3.LUT R86, R86, 0xffff, RZ, 0xc0, !PT ;  /* 0x0000ffff56567812 */ /* 0x000fe400078ec0ff */
[--C-:B------:R-:W-:Y:S02]  /*47320*/  PRMT R85, R85, 0x3340, R0.reuse ;  /* 0x0000334055557816 */ /* 0x100fe40000000000 */
[----:B------:R-:W-:-:S02]  /*47330*/  PRMT R86, R86, 0x3340, R0 ;  /* 0x0000334056567816 */ /* 0x000fc40000000000 */
[----:B------:R-:W-:Y:S02]  /*47340*/  LOP3.LUT R88, R88, 0xffff, RZ, 0xc0, !PT ;  /* 0x0000ffff58587812 */ /* 0x000fe400078ec0ff */
[----:B------:R-:W-:Y:S02]  /*47350*/  LOP3.LUT R89, R89, 0xffff, RZ, 0xc0, !PT ;  /* 0x0000ffff59597812 */ /* 0x000fe400078ec0ff */
[----:B------:R-:W-:Y:S02]  /*47360*/  LOP3.LUT R90, R90, 0xffff, RZ, 0xc0, !PT ;  /* 0x0000ffff5a5a7812 */ /* 0x000fe400078ec0ff */
[--C-:B------:R-:W-:Y:S02]  /*47370*/  PRMT R88, R88, 0x3340, R0.reuse ;  /* 0x0000334058587816 */ /* 0x100fe40000000000 */
        /* <DEDUP_REMOVED lines=10> */
[--C-:B------:R-:W-:Y:S02]  /*47420*/  PRMT R100, R100, 0x3340, R0.reuse ;  /* 0x0000334064647816 */ /* 0x100fe40000000000 */
[----:B------:R-:W-:Y:S02]  /*47430*/  PRMT R101, R101, 0x3340, R0 ;  /* 0x0000334065657816 */ /* 0x000fe40000000000 */
[----:B------:R-:W-:Y:S02]  /*47440*/  LOP3.LUT R104, R104, 0xffff, RZ, 0xc0, !PT ;  /* 0x0000ffff68687812 */ /* 0x000fe400078ec0ff */
[----:B------:R-:W-:-:S02]  /*47450*/  SHF.R.U32.HI R107, RZ, 0x8, R107 ;  /* 0x00000008ff6b7819 */ /* 0x000fc4000001166b */
[--C-:B------:R-:W-:Y:S02]  /*47460*/  PRMT R104, R104, 0x3340, R0.reuse ;  /* 0x0000334068687816 */ /* 0x100fe40000000000 */
[----:B------:R-:W-:Y:S02]  /*47470*/  LOP3.LUT R106, R106, 0xffff, RZ, 0xc0, !PT ;  /* 0x0000ffff6a6a7812 */ /* 0x000fe400078ec0ff */
[----:B------:R-:W-:Y:S02]  /*47480*/  LOP3.LUT R107, R107, 0xffff, RZ, 0xc0, !PT ;  /* 0x0000ffff6b6b7812 */ /* 0x000fe400078ec0ff */
[----:B------:R-:W-:Y:S02]  /*47490*/  LOP3.LUT R108, R108, 0xffff, RZ, 0xc0, !PT ;  /* 0x0000ffff6c6c7812 */ /* 0x000fe400078ec0ff */
[--C-:B------:R-:W-:Y:S02]  /*474a0*/  PRMT R106, R106, 0x3340, R0.reuse ;  /* 0x000033406a6a7816 */ /* 0x100fe40000000000 */
[----:B------:R-:W-:-:S02]  /*474b0*/  PRMT R107, R107, 0x3340, R0 ;  /* 0x000033406b6b7816 */ /* 0x000fc40000000000 */
[--C-:B------:R-:W-:Y:S02]  /*474c0*/  PRMT R108, R108, 0x3340, R0.reuse ;  /* 0x000033406c6c7816 */ /* 0x100fe40000000000 */
[----:B------:R-:W-:Y:S02]  /*474d0*/  LOP3.LUT R109, R109, 0xffff, RZ, 0xc0, !PT ;  /* 0x0000ffff6d6d7812 */ /* 0x000fe400078ec0ff */
[----:B------:R-:W-:Y:S02]  /*474e0*/  LOP3.LUT R110, R110, 0xffff, RZ, 0xc0, !PT ;  /* 0x0000ffff6e6e7812 */ /* 0x000fe400078ec0ff */
[--C-:B------:R-:W-:Y:S02]  /*474f0*/  PRMT R109, R109, 0x3340, R0.reuse ;  /* 0x000033406d6d7816 */ /* 0x100fe40000000000 */
[--C-:B------:R-:W-:Y:S02]  /*47500*/  PRMT R110, R110, 0x3340, R0.reuse ;  /* 0x000033406e6e7816 */ /* 0x100fe40000000000 */
[----:B------:R-:W-:-:S02]  /*47510*/  PRMT R117, R117, 0x3340, R0 ;  /* 0x0000334075757816 */ /* 0x000fc40000000000 */
[----:B---3--:R-:W-:-:S04]  /*47520*/  SHF.R.U32.HI R2, RZ, 0x8, R2 ;  /* 0x00000008ff027819 */ /* 0x008fc80000011602 */
[----:B------:R-:W-:Y:S02]  /*47530*/  LOP3.LUT R252, R2, 0xffff, RZ, 0xc0, !PT ;  /* 0x0000ffff02fc7812 */ /* 0x000fe400078ec0ff */
[----:B------:R-:W3:Y:S02]  /*47540*/  LDL.LU R2, [R1+0x20fc] ;  /* 0x0020fc0001027983 */ /* 0x000ee40000300800 */
[----:B------:R-:W-:Y:S02]  /*47550*/  PRMT R252, R252, 0x3340, R0 ;  /* 0x00003340fcfc7816 */ /* 0x000fe40000000000 */
[----:B------:R0:W-:Y:S01]  /*47560*/  STL [R1+0x44], R3 ;  /* 0x0000440301007387 */ /* 0x0001e20000100800 */
[----:B----4-:R-:W-:-:S03]  /*47570*/  SHF.R.U32.HI R4, RZ, 0x8, R4 ;  /* 0x00000008ff047819 */ /* 0x010fc60000011604 */
[----:B0-----:R-:W4:Y:S04]  /*47580*/  LDL.LU R3, [R1+0x20f8] ;  /* 0x0020f80001037983 */ /* 0x001f280000300800 */
[----:B------:R0:W-:Y:S02]  /*47590*/  STL [R1+0x40], R252 ;  /* 0x000040fc01007387 */ /* 0x0001e40000100800 */
[----:B0-----:R-:W-:Y:S02]  /*475a0*/  SHF.R.U32.HI R252, RZ, 0x8, R243 ;  /* 0x00000008fffc7819 */ /* 0x001fe400000116f3 */
[----:B--2---:R-:W-:Y:S02]  /*475b0*/  SHF.R.U32.HI R243, RZ, 0x8, R221 ;  /* 0x00000008fff37819 */ /* 0x004fe400000116dd */
[----:B------:R-:W-:Y:S01]  /*475c0*/  LOP3.LUT R221, R252, 0xffff, RZ, 0xc0, !PT ;  /* 0x0000fffffcdd7812 */ /* 0x000fe200078ec0ff */
[----:B------:R-:W-:Y:S01]  /*475d0*/  IMAD.MOV.U32 R252, RZ, RZ, R4 ;  /* 0x000000fffffc7224 */ /* 0x000fe200078e0004 */
[----:B------:R-:W-:Y:S01]  /*475e0*/  LOP3.LUT R243, R243, 0xffff, RZ, 0xc0, !PT ;  /* 0x0000fffff3f37812 */ /* 0x000fe200078ec0ff */
[----:B------:R-:W2:Y:S01]  /*475f0*/  LDL.LU R4, [R1+0x20f4] ;  /* 0x0020f40001047983 */ /* 0x000ea20000300800 */
[----:B------:R-:W-:-:S02]  /*47600*/  PRMT R221, R221, 0x3340, R0 ;  /* 0x00003340dddd7816 */ /* 0x000fc40000000000 */
[----:B------:R-:W-:Y:S02]  /*47610*/  LOP3.LUT R252, R252, 0xffff, RZ, 0xc0, !PT ;  /* 0x0000fffffcfc7812 */ /* 0x000fe400078ec0ff */
[--C-:B------:R-:W-:Y:S01]  /*47620*/  PRMT R243, R243, 0x3340, R0.reuse ;  /* 0x00003340f3f37816 */ /* 0x100fe20000000000 */
[----:B------:R0:W-:Y:S01]  /*47630*/  STL [R1+0x30], R221 ;  /* 0x000030dd01007387 */ /* 0x0001e20000100800 */
[----:B------:R-:W-:-:S03]  /*47640*/  PRMT R252, R252, 0x3340, R0 ;  /* 0x00003340fcfc7816 */ /* 0x000fc60000000000 */
[----:B0-----:R-:W4:Y:S04]  /*47650*/  LDL.LU R221, [R1+0x20f0] ;  /* 0x0020f00001dd7983 */ /* 0x001f280000300800 */
[----:B------:R0:W-:Y:S04]  /*47660*/  STL [R1+0x34], R5 ;  /* 0x0000340501007387 */ /* 0x0001e80000100800 */
[----:B0-----:R-:W2:Y:S04]  /*47670*/  LDL.LU R5, [R1+0x20ec] ;  /* 0x0020ec0001057983 */ /* 0x001ea80000300800 */
[----:B------:R0:W-:Y:S04]  /*47680*/  STL [R1+0x2c], R243 ;  /* 0x00002cf301007387 */ /* 0x0001e80000100800 */
[----:B0-----:R-:W2:Y:S04]  /*47690*/  LDL.LU R243, [R1+0x20e8] ;  /* 0x0020e80001f37983 */ /* 0x001ea80000300800 */
[----:B------:R-:W-:Y:S04]  /*476a0*/  STL [R1+0x28], R252 ;  /* 0x000028fc01007387 */ /* 0x000fe80000100800 */
[----:B------:R-:W-:Y:S04]  /*476b0*/  STL [R1+0x594], R217 ;  /* 0x000594d901007387 */ /* 0x000fe80000100800 */
[----:B------:R0:W-:Y:S04]  /*476c0*/  STL [R1+0x590], R70 ;  /* 0x0005904601007387 */ /* 0x0001e80000100800 */
[----:B------:R1:W-:Y:S01]  /*476d0*/  STL [R1+0x58c], R72 ;  /* 0x00058c4801007387 */ /* 0x0003e20000100800 */
[----:B0-----:R-:W-:-:S03]  /*476e0*/  PRMT R70, R213, 0x5410, R74 ;  /* 0x00005410d5467816 */ /* 0x001fc6000000004a */
[----:B------:R0:W-:Y:S01]  /*476f0*/  STL [R1+0x588], R71 ;  /* 0x0005884701007387 */ /* 0x0001e20000100800 */
[----:B-1----:R-:W-:-:S03]  /*47700*/  PRMT R72, R212, 0x5410, R75 ;  /* 0x00005410d4487816 */ /* 0x002fc6000000004b */
[----:B------:R1:W-:Y:S04]  /*47710*/  STL [R1+0x584], R70 ;  /* 0x0005844601007387 */ /* 0x0003e80000100800 */
[----:B------:R1:W-:Y:S01]  /*47720*/  STL [R1+0x580], R72 ;  /* 0x0005804801007387 */ /* 0x0003e20000100800 */
[----:B0-----:R-:W-:Y:S02]  /*47730*/  PRMT R71, R211, 0x5410, R76 ;  /* 0x00005410d3477816 */ /* 0x001fe4000000004c */
[----:B-1----:R-:W-:-:S03]  /*47740*/  PRMT R70, R210, 0x5410, R77 ;  /* 0x00005410d2467816 */ /* 0x002fc6000000004d */
[----:B------:R0:W-:Y:S01]  /*47750*/  STL [R1+0x57c], R71 ;  /* 0x00057c4701007387 */ /* 0x0001e20000100800 */
[----:B------:R-:W-:-:S03]  /*47760*/  PRMT R72, R209, 0x5410, R78 ;  /* 0x00005410d1487816 */ /* 0x000fc6000000004e */
        /* <DEDUP_REMOVED lines=65> */
[----:B---3--:R-:W-:-:S03]  /*47b80*/  PRMT R72, R176, 0x5410, R111 ;  /* 0x00005410b0487816 */ /* 0x008fc6000000006f */
        /* <DEDUP_REMOVED lines=12> */
[----:B------:R1:W-:Y:S01]  /*47c50*/  STL [R1+0x4d0], R70 ;  /* 0x0004d04601007387 */ /* 0x0003e20000100800 */
[----:B------:R-:W-:Y:S02]  /*47c60*/  LOP3.LUT R122, R122, 0xffff, RZ, 0xc0, !PT ;  /* 0x0000ffff7a7a7812 */ /* 0x000fe400078ec0ff */
[----:B------:R-:W-:Y:S01]  /*47c70*/  LOP3.LUT R123, R123, 0xffff, RZ, 0xc0, !PT ;  /* 0x0000ffff7b7b7812 */ /* 0x000fe200078ec0ff */
[----:B------:R3:W-:Y:S01]  /*47c80*/  STL [R1+0x4cc], R72 ;  /* 0x0004cc4801007387 */ /* 0x0007e20000100800 */
[----:B0-----:R-:W-:Y:S02]  /*47c90*/  PRMT R71, R169, 0x5410, R118 ;  /* 0x00005410a9477816 */ /* 0x001fe40000000076 */
[--C-:B------:R-:W-:Y:S02]  /*47ca0*/  PRMT R121, R121, 0x3340, R0.reuse ;  /* 0x0000334079797816 */ /* 0x100fe40000000000 */
[----:B-1----:R-:W-:Y:S02]  /*47cb0*/  PRMT R70, R168, 0x5410, R119 ;  /* 0x00005410a8467816 */ /* 0x002fe40000000077 */
[----:B------:R-:W-:-:S02]  /*47cc0*/  PRMT R122, R122, 0x3340, R0 ;  /* 0x000033407a7a7816 */ /* 0x000fc40000000000 */
[----:B---3--:R-:W-:Y:S01]  /*47cd0*/  PRMT R72, R167, 0x5410, R120 ;  /* 0x00005410a7487816 */ /* 0x008fe20000000078 */
[----:B------:R0:W-:Y:S01]  /*47ce0*/  STL [R1+0x4c4], R71 ;  /* 0x0004c44701007387 */ /* 0x0001e20000100800 */
[----:B------:R-:W-:Y:S02]  /*47cf0*/  LOP3.LUT R124, R124, 0xffff, RZ, 0xc0, !PT ;  /* 0x0000ffff7c7c7812 */ /* 0x000fe400078ec0ff */
[----:B------:R-:W-:Y:S01]  /*47d00*/  PRMT R123, R123, 0x3340, R0 ;  /* 0x000033407b7b7816 */ /* 0x000fe20000000000 */
[----:B------:R1:W-:Y:S01]  /*47d10*/  STL [R1+0x4c0], R70 ;  /* 0x0004c04601007387 */ /* 0x0003e20000100800 */
[----:B------:R-:W-:Y:S02]  /*47d20*/  LOP3.LUT R125, R125, 0xffff, RZ, 0xc0, !PT ;  /* 0x0000ffff7d7d7812 */ /* 0x000fe400078ec0ff */
[----:B------:R-:W-:Y:S01]  /*47d30*/  LOP3.LUT R126, R126, 0xffff, RZ, 0xc0, !PT ;  /* 0x0000ffff7e7e7812 */ /* 0x000fe200078ec0ff */
[----:B------:R3:W-:Y:S01]  /*47d40*/  STL [R1+0x4bc], R72 ;  /* 0x0004bc4801007387 */ /* 0x0007e20000100800 */
[----:B0-----:R-:W-:-:S02]  /*47d50*/  PRMT R71, R166, 0x5410, R121 ;  /* 0x00005410a6477816 */ /* 0x001fc40000000079 */
[----:B------:R-:W-:Y:S02]  /*47d60*/  PRMT R124, R124, 0x3340, R0 ;  /* 0x000033407c7c7816 */ /* 0x000fe40000000000 */
[----:B-1----:R-:W-:Y:S02]  /*47d70*/  PRMT R70, R165, 0x5410, R122 ;  /* 0x00005410a5467816 */ /* 0x002fe4000000007a */
[--C-:B------:R-:W-:Y:S02]  /*47d80*/  PRMT R125, R125, 0x3340, R0.reuse ;  /* 0x000033407d7d7816 */ /* 0x100fe40000000000 */
[----:B---3--:R-:W-:Y:S01]  /*47d90*/  PRMT R72, R164, 0x5410, R123 ;  /* 0x00005410a4487816 */ /* 0x008fe2000000007b */
        /* <DEDUP_REMOVED lines=8> */
[----:B------:R1:W-:Y:S01]  /*47e20*/  STL [R1+0x494], R70 ;  /* 0x0004944601007387 */ /* 0x0003e20000100800 */
[----:B------:R-:W-:-:S03]  /*47e30*/  LOP3.LUT R131, R131, 0xffff, RZ, 0xc0, !PT ;  /* 0x0000ffff83837812 */ /* 0x000fc600078ec0ff */
[----:B------:R3:W-:Y:S01]  /*47e40*/  STL [R1+0x490], R72 ;  /* 0x0004904801007387 */ /* 0x0007e20000100800 */
[----:B0-----:R-:W-:Y:S02]  /*47e50*/  PRMT R71, R160, 0x5410, R127 ;  /* 0x00005410a0477816 */ /* 0x001fe4000000007f */
[----:B------:R-:W-:Y:S02]  /*47e60*/  PRMT R131, R131, 0x3340, R0 ;  /* 0x0000334083837816 */ /* 0x000fe40000000000 */
[----:B-1----:R-:W-:Y:S01]  /*47e70*/  PRMT R70, R159, 0x5410, R128 ;  /* 0x000054109f467816 */ /* 0x002fe20000000080 */
[----:B------:R0:W-:Y:S01]  /*47e80*/  STL [R1+0x48c], R71 ;  /* 0x00048c4701007387 */ /* 0x0001e20000100800 */
[----:B---3--:R-:W-:-:S03]  /*47e90*/  PRMT R72, R158, 0x5410, R129 ;  /* 0x000054109e487816 */ /* 0x008fc60000000081 */
[----:B------:R1:W-:Y:S01]  /*47ea0*/  STL [R1+0x484], R70 ;  /* 0x0004844601007387 */ /* 0x0003e20000100800 */
[----:B------:R-:W-:-:S03]  /*47eb0*/  LOP3.LUT R134, R134, 0xffff, RZ, 0xc0, !PT ;  /* 0x0000ffff86867812 */ /* 0x000fc600078ec0ff */
[----:B------:R3:W-:Y:S01]  /*47ec0*/  STL [R1+0x480], R72 ;  /* 0x0004804801007387 */ /* 0x0007e20000100800 */
[----:B0-----:R-:W-:Y:S02]  /*47ed0*/  PRMT R71, R157, 0x5410, R130 ;  /* 0x000054109d477816 */ /* 0x001fe40000000082 */
[----:B-1----:R-:W-:-:S03]  /*47ee0*/  PRMT R70, R156, 0x5410, R131 ;  /* 0x000054109c467816 */ /* 0x002fc60000000083 */
[----:B------:R0:W-:Y:S01]  /*47ef0*/  STL [R1+0x47c], R71 ;  /* 0x00047c4701007387 */ /* 0x0001e20000100800 */
[----:B---3--:R-:W-:-:S03]  /*47f00*/  PRMT R72, R155, 0x5410, R132 ;  /* 0x000054109b487816 */ /* 0x008fc60000000084 */
[----:B------:R1:W-:Y:S01]  /*47f10*/  STL [R1+0xcc], R70 ;  /* 0x0000cc4601007387 */ /* 0x0003e20000100800 */
[----:B------:R-:W-:-:S03]  /*47f20*/  PRMT R134, R134, 0x3340, R0 ;  /* 0x0000334086867816 */ /* 0x000fc60000000000 */
[----:B------:R3:W-:Y:S01]  /*47f30*/  STL [R1+0xc8], R72 ;  /* 0x0000c84801007387 */ /* 0x0007e20000100800 */
[----:B0-----:R-:W-:Y:S02]  /*47f40*/  PRMT R71, R154, 0x5410, R133 ;  /* 0x000054109a477816 */ /* 0x001fe40000000085 */
[----:B-1----:R-:W-:-:S03]  /*47f50*/  PRMT R70, R153, 0x5410, R134 ;  /* 0x0000541099467816 */ /* 0x002fc60000000086 */
[----:B------:R0:W-:Y:S01]  /*47f60*/  STL [R1+0xc4], R71 ;  /* 0x0000c44701007387 */ /* 0x0001e20000100800 */
[----:B---3--:R-:W-:Y:S01]  /*47f70*/  IMAD R72, R0, UR4, RZ ;  /* 0x0000000400487c24 */ /* 0x008fe2000f8e02ff */
[----:B------:R-:W-:Y:S02]  /*47f80*/  ULDC UR4, c[0x0][0x248] ;  /* 0x0000920000047ab9 */ /* 0x000fe40000000800 */
[----:B------:R1:W-:Y:S01]  /*47f90*/  STL [R1+0xc0], R70 ;  /* 0x0000c04601007387 */ /* 0x0003e20000100800 */
[----:B0-----:R-:W-:Y:S01]  /*47fa0*/  VIADD R71, R72, UR4 ;  /* 0x0000000448477c36 */ /* 0x001fe20008000000 */
[----:B------:R-:W-:-:S03]  /*47fb0*/  ULDC UR4, c[0x0][0x248] ;  /* 0x0000920000047ab9 */ /* 0x000fc60000000800 */
[----:B-1----:R-:W-:Y:S01]  /*47fc0*/  VIADD R70, R71, UR4 ;  /* 0x0000000447467c36 */ /* 0x002fe20008000000 */
[----:B------:R-:W-:Y:S01]  /*47fd0*/  ULDC UR4, c[0x0][0x248] ;  /* 0x0000920000047ab9 */ /* 0x000fe20000000800 */
[----:B------:R-:W-:Y:S02]  /*47fe0*/  SHF.R.U32.HI R63, RZ, 0x8, R63 ;  /* 0x00000008ff3f7819 */ /* 0x000fe4000001163f */
[----:B------:R-:W-:Y:S01]  /*47ff0*/  VIADD R73, R70, UR4 ;  /* 0x0000000446497c36 */ /* 0x000fe20008000000 */
[----:B------:R-:W-:Y:S01]  /*48000*/  STL [R1+0x470], R72 ;  /* 0x0004704801007387 */ /* 0x000fe20000100800 */
[----:B------:R-:W-:Y:S01]  /*48010*/  ULDC UR4, c[0x0][0x248] ;  /* 0x0000920000047ab9 */ /* 0x000fe20000000800 */
[----:B------:R-:W-:Y:S02]  /*48020*/  LOP3.LUT R63, R63, 0xffff, RZ, 0xc0, !PT ;  /* 0x0000ffff3f3f7812 */ /* 0x000fe400078ec0ff */
[----:B------:R-:W-:Y:S04]  /*48030*/  STL [R1+0x468], R71 ;  /* 0x0004684701007387 */ /* 0x000fe80000100800 */
[----:B------:R-:W-:Y:S04]  /*48040*/  STL [R1+0x440], R70 ;  /* 0x0004404601007387 */ /* 0x000fe80000100800 */
[----:B------:R0:W-:Y:S01]  /*48050*/  STL [R1+0x408], R73 ;  /* 0x0004084901007387 */ /* 0x0001e20000100800 */
[----:B------:R-:W-:-:S02]  /*48060*/  PRMT R63, R63, 0x3340, R0 ;  /* 0x000033403f3f7816 */ /* 0x000fc40000000000 */
[----:B------:R-:W-:Y:S02]  /*48070*/  LOP3.LUT R59, R59, 0xffff, RZ, 0xc0, !PT ;  /* 0x0000ffff3b3b7812 */ /* 0x000fe400078ec0ff */
[----:B------:R-:W-:Y:S01]  /*48080*/  SHF.R.U32.HI R55, RZ, 0x8, R55 ;  /* 0x00000008ff377819 */ /* 0x000fe20000011637 */
[----:B0-----:R-:W-:Y:S01]  /*48090*/  VIADD R73, R73, UR4 ;  /* 0x0000000449497c36 */ /* 0x001fe20008000000 */
[----:B------:R-:W-:-:S03]  /*480a0*/  ULDC UR4, c[0x0][0x248] ;  /* 0x0000920000047ab9 */ /* 0x000fc60000000800 */
[----:B------:R-:W-:Y:S01]  /*480b0*/  VIADD R252, R73, UR4 ;  /* 0x0000000449fc7c36 */ /* 0x000fe20008000000 */
[----:B------:R-:W-:Y:S01]  /*480c0*/  ULDC UR4, c[0x0][0x248] ;  /* 0x0000920000047ab9 */ /* 0x000fe20000000800 */
[--C-:B------:R-:W-:Y:S02]  /*480d0*/  PRMT R59, R59, 0x3340, R0.reuse ;  /* 0x000033403b3b7816 */ /* 0x100fe40000000000 */
[----:B------:R-:W-:Y:S02]  /*480e0*/  LOP3.LUT R55, R55, 0xffff, RZ, 0xc0, !PT ;  /* 0x0000ffff37377812 */ /* 0x000fe400078ec0ff */
[----:B------:R-:W-:Y:S01]  /*480f0*/  PRMT R62, R62, 0x5410, R63 ;  /* 0x000054103e3e7816 */ /* 0x000fe2000000003f */
[----:B------:R-:W-:Y:S01]  /*48100*/  VIADD R63, R252, UR4 ;  /* 0x00000004fc3f7c36 */ /* 0x000fe20008000000 */
[----:B------:R-:W-:Y:S01]  /*48110*/  ULDC UR4, c[0x0][0x248] ;  /* 0x0000920000047ab9 */ /* 0x000fe20000000800 */
[----:B------:R-:W-:Y:S02]  /*48120*/  PRMT R55, R55, 0x3340, R0 ;  /* 0x0000334037377816 */ /* 0x000fe40000000000 */
[----:B------:R-:W-:Y:S01]  /*48130*/  PRMT R58, R58, 0x5410, R59 ;  /* 0x000054103a3a7816 */ /* 0x000fe2000000003b */
[----:B------:R-:W-:Y:S01]  /*48140*/  VIADD R59, R63, UR4 ;  /* 0x000000043f3b7c36 */ /* 0x000fe20008000000 */
[----:B------:R-:W-:Y:S01]  /*48150*/  ULDC UR4, c[0x0][0x248] ;  /* 0x0000920000047ab9 */ /* 0x000fe20000000800 */
[----:B------:R-:W-:-:S02]  /*48160*/  PRMT R54, R54, 0x5410, R55 ;  /* 0x0000541036367816 */ /* 0x000fc40000000037 */
[----:B------:R-:W-:Y:S01]  /*48170*/  VIADD R55, R59, UR4 ;  /* 0x000000043b377c36 */ /* 0x000fe20008000000 */
[----:B------:R-:W-:Y:S01]  /*48180*/  ULDC UR4, c[0x0][0x248] ;  /* 0x0000920000047ab9 */ /* 0x000fe20000000800 */
[----:B------:R-:W-:Y:S02]  /*48190*/  LOP3.LUT R45, R45, 0xffff, RZ, 0xc0, !PT ;  /* 0x0000ffff2d2d7812 */ /* 0x000fe400078ec0ff */
[----:B------:R-:W-:Y:S02]  /*481a0*/  SHF.R.U32.HI R41, RZ, 0x8, R41 ;  /* 0x00000008ff297819 */ /* 0x000fe40000011629 */
[----:B------:R-:W-:Y:S01]  /*481b0*/  PRMT R51, R51, 0x5410, R52 ;  /* 0x0000541033337816 */ /* 0x000fe20000000034 */
[----:B------:R-:W-:Y:S01]  /*481c0*/  VIADD R52, R55, UR4 ;  /* 0x0000000437347c36 */ /* 0x000fe20008000000 */
[----:B------:R-:W-:Y:S01]  /*481d0*/  ULDC UR4, c[0x0][0x248] ;  /* 0x0000920000047ab9 */ /* 0x000fe20000000800 */
[----:B------:R-:W-:Y:S02]  /*481e0*/  PRMT R45, R45, 0x3340, R0 ;  /* 0x000033402d2d7816 */ /* 0x000fe40000000000 */
[----:B------:R-:W-:-:S02]  /*481f0*/  LOP3.LUT R41, R41, 0xffff, RZ, 0xc0, !PT ;  /* 0x0000ffff29297812 */ /* 0x000fc400078ec0ff */
[----:B------:R-:W-:Y:S02]  /*48200*/  SHF.R.U32.HI R39, RZ, 0x8, R39 ;  /* 0x00000008ff277819 */ /* 0x000fe40000011627 */
[----:B------:R-:W-:Y:S01]  /*48210*/  PRMT R46, R46, 0x5410, R47 ;  /* 0x000054102e2e7816 */ /* 0x000fe2000000002f */
[----:B------:R-:W-:Y:S01]  /*48220*/  VIADD R47, R52, UR4 ;  /* 0x00000004342f7c36 */ /* 0x000fe20008000000 */
[----:B------:R-:W-:Y:S01]  /*48230*/  PRMT R43, R27, 0x5410, R43 ;  /* 0x000054101b2b7816 */ /* 0x000fe2000000002b */
[----:B------:R-:W-:Y:S01]  /*48240*/  ULDC UR4, c[0x0][0x248] ;  /* 0x0000920000047ab9 */ /* 0x000fe20000000800 */
[----:B------:R-:W-:Y:S02]  /*48250*/  PRMT R41, R41, 0x3340, R0 ;  /* 0x0000334029297816 */ /* 0x000fe40000000000 */
[----:B------:R-:W-:Y:S02]  /*48260*/  LOP3.LUT R39, R39, 0xffff, RZ, 0xc0, !PT ;  /* 0x0000ffff27277812 */ /* 0x000fe400078ec0ff */
[----:B------:R-:W-:-:S02]  /*48270*/  SHF.R.U32.HI R35, RZ, 0x8, R35 ;  /* 0x00000008ff237819 */ /* 0x000fc40000011623 */
[----:B------:R-:W-:Y:S01]  /*48280*/  PRMT R27, R44, 0x5410, R45 ;  /* 0x000054102c1b7816 */ /* 0x000fe2000000002d */
[----:B------:R-:W-:Y:S01]  /*48290*/  VIADD R44, R47, UR4 ;  /* 0x000000042f2c7c36 */ /* 0x000fe20008000000 */
[----:B------:R-:W-:Y:S01]  /*482a0*/  ULDC UR4, c[0x0][0x248] ;  /* 0x0000920000047ab9 */ /* 0x000fe20000000800 */
[----:B------:R-:W-:Y:S02]  /*482b0*/  PRMT R39, R39, 0x3340, R0 ;  /* 0x0000334027277816 */ /* 0x000fe40000000000 */
[----:B------:R-:W-:Y:S02]  /*482c0*/  LOP3.LUT R35, R35, 0xffff, RZ, 0xc0, !PT ;  /* 0x0000ffff23237812 */ /* 0x000fe400078ec0ff */
[----:B------:R-:W-:Y:S02]  /*482d0*/  SHF.R.U32.HI R33, RZ, 0x8, R33 ;  /* 0x00000008ff217819 */ /* 0x000fe40000011621 */
[----:B------:R-:W-:Y:S01]  /*482e0*/  PRMT R25, R25, 0x5410, R41 ;  /* 0x0000541019197816 */ /* 0x000fe20000000029 */
[----:B------:R-:W-:Y:S01]  /*482f0*/  VIADD R41, R44, UR4 ;  /* 0x000000042c297c36 */ /* 0x000fe20008000000 */
[----:B------:R-:W-:Y:S01]  /*48300*/  SHF.R.U32.HI R38, RZ, 0x8, R38 ;  /* 0x00000008ff267819 */ /* 0x000fe20000011626 */
[----:B------:R-:W-:Y:S01]  /*48310*/  ULDC UR4, c[0x0][0x248] ;  /* 0x0000920000047ab9 */ /* 0x000fe20000000800 */
[----:B------:R-:W-:-:S02]  /*48320*/  PRMT R35, R35, 0x3340, R0 ;  /* 0x0000334023237816 */ /* 0x000fc40000000000 */
[----:B------:R-:W-:Y:S02]  /*48330*/  LOP3.LUT R33, R33, 0xffff, RZ, 0xc0, !PT ;  /* 0x0000ffff21217812 */ /* 0x000fe400078ec0ff */
[----:B------:R-:W-:Y:S01]  /*48340*/  PRMT R20, R20, 0x5410, R39 ;  /* 0x0000541014147816 */ /* 0x000fe20000000027 */
[----:B------:R-:W-:Y:S01]  /*48350*/  VIADD R39, R41, UR4 ;  /* 0x0000000429277c36 */ /* 0x000fe20008000000 */
[----:B------:R-:W-:Y:S01]  /*48360*/  LOP3.LUT R38, R38, 0xffff, RZ, 0xc0, !PT ;  /* 0x0000ffff26267812 */ /* 0x000fe200078ec0ff */
[----:B------:R-:W-:Y:S01]  /*48370*/  ULDC UR4, c[0x0][0x248] ;  /* 0x0000920000047ab9 */ /* 0x000fe20000000800 */
[----:B------:R-:W-:Y:S02]  /*48380*/  LOP3.LUT R31, R31, 0xffff, RZ, 0xc0, !PT ;  /* 0x0000ffff1f1f7812 */ /* 0x000fe400078ec0ff */
[--C-:B------:R-:W-:Y:S02]  /*48390*/  PRMT R33, R33, 0x3340, R0.reuse ;  /* 0x0000334021217816 */ /* 0x100fe40000000000 */
[----:B------:R-:W-:Y:S01]  /*483a0*/  PRMT R23, R23, 0x5410, R35 ;  /* 0x0000541017177816 */ /* 0x000fe20000000023 */
[----:B------:R-:W-:Y:S01]  /*483b0*/  VIADD R35, R39, UR4 ;  /* 0x0000000427237c36 */ /* 0x000fe20008000000 */
[----:B------:R-:W-:Y:S01]  /*483c0*/  PRMT R38, R38, 0x3340, R0 ;  /* 0x0000334026267816 */ /* 0x000fe20000000000 */
[----:B------:R-:W-:Y:S01]  /*483d0*/  STL [R1+0x234], R73 ;  /* 0x0002344901007387 */ /* 0x000fe20000100800 */
[----:B------:R-:W-:Y:S01]  /*483e0*/  ULDC UR4, c[0x0][0x248] ;  /* 0x0000920000047ab9 */ /* 0x000fe20000000800 */
[----:B------:R-:W-:-:S02]  /*483f0*/  SHF.R.U32.HI R251, RZ, 0x8, R251 ;  /* 0x00000008fffb7819 */ /* 0x000fc400000116fb */
[----:B------:R-:W-:Y:S01]  /*48400*/  PRMT R31, R31, 0x3340, R0 ;  /* 0x000033401f1f7816 */ /* 0x000fe20000000000 */
[----:B------:R-:W-:Y:S01]  /*48410*/  STL [R1+0xe0], R63 ;  /* 0x0000e03f01007387 */ /* 0x000fe20000100800 */
[----:B------:R-:W-:Y:S02]  /*48420*/  LOP3.LUT R16, R16, 0xffff, RZ, 0xc0, !PT ;  /* 0x0000ffff10107812 */ /* 0x000fe400078ec0ff */
[----:B------:R-:W-:Y:S01]  /*48430*/  SHF.R.U32.HI R14, RZ, 0x8, R14 ;  /* 0x00000008ff0e7819 */ /* 0x000fe2000001160e */
[----:B------:R-:W-:Y:S01]  /*48440*/  STL [R1+0xe4], R59 ;  /* 0x0000e43b01007387 */ /* 0x000fe20000100800 */
[----:B------:R-:W-:Y:S01]  /*48450*/  PRMT R36, R36, 0x5410, R33 ;  /* 0x0000541024247816 */ /* 0x000fe20000000021 */
[----:B------:R-:W-:Y:S01]  /*48460*/  VIADD R33, R35, UR4 ;  /* 0x0000000423217c36 */ /* 0x000fe20008000000 */
[----:B------:R-:W-:Y:S01]  /*48470*/  SHF.R.U32.HI R15, RZ, 0x8, R15 ;  /* 0x00000008ff0f7819 */ /* 0x000fe2000001160f */
[----:B------:R-:W-:Y:S01]  /*48480*/  STL [R1+0xe8], R55 ;  /* 0x0000e83701007387 */ /* 0x000fe20000100800 */
[----:B------:R-:W-:Y:S01]  /*48490*/  LOP3.LUT R17, R17, 0xffff, RZ, 0xc0, !PT ;  /* 0x0000ffff11117812 */ /* 0x000fe200078ec0ff */
[----:B------:R-:W-:Y:S01]  /*484a0*/  ULDC UR4, c[0x0][0x248] ;  /* 0x0000920000047ab9 */ /* 0x000fe20000000800 */
[----:B------:R-:W-:Y:S01]  /*484b0*/  PRMT R22, R22, 0x5410, R38 ;  /* 0x0000541016167816 */ /* 0x000fe20000000026 */
[----:B------:R-:W-:Y:S01]  /*484c0*/  STL [R1+0xec], R52 ;  /* 0x0000ec3401007387 */ /* 0x000fe20000100800 */
[----:B------:R-:W-:-:S02]  /*484d0*/  LOP3.LUT R251, R251, 0xffff, RZ, 0xc0, !PT ;  /* 0x0000fffffbfb7812 */ /* 0x000fc400078ec0ff */
[--C-:B------:R-:W-:Y:S01]  /*484e0*/  PRMT R16, R16, 0x3340, R0.reuse ;  /* 0x0000334010107816 */ /* 0x100fe20000000000 */
[----:B------:R-:W-:Y:S01]  /*484f0*/  STL [R1+0xf0], R47 ;  /* 0x0000f02f01007387 */ /* 0x000fe20000100800 */
[----:B------:R-:W-:Y:S02]  /*48500*/  LOP3.LUT R14, R14, 0xffff, RZ, 0xc0, !PT ;  /* 0x0000ffff0e0e7812 */ /* 0x000fe400078ec0ff */
[----:B------:R-:W-:Y:S01]  /*48510*/  PRMT R38, R30, 0x5410, R31 ;  /* 0x000054101e267816 */ /* 0x000fe2000000001f */
[----:B------:R0:W-:Y:S01]  /*48520*/  STL [R1+0xf4], R44 ;  /* 0x0000f42c01007387 */ /* 0x0001e20000100800 */
[----:B------:R-:W-:Y:S01]  /*48530*/  LOP3.LUT R15, R15, 0xffff, RZ, 0xc0, !PT ;  /* 0x0000ffff0f0f7812 */ /* 0x000fe200078ec0ff */
[----:B------:R-:W-:Y:S01]  /*48540*/  VIADD R30, R33, UR4 ;  /* 0x00000004211e7c36 */ /* 0x000fe20008000000 */
[----:B------:R-:W-:Y:S01]  /*48550*/  LOP3.LUT R12, R12, 0xffff, RZ, 0xc0, !PT ;  /* 0x0000ffff0c0c7812 */ /* 0x000fe200078ec0ff */
[----:B------:R-:W-:Y:S01]  /*48560*/  STL [R1+0xf8], R41 ;  /* 0x0000f82901007387 */ /* 0x000fe20000100800 */
[--C-:B------:R-:W-:Y:S01]  /*48570*/  PRMT R17, R17, 0x3340, R0.reuse ;  /* 0x0000334011117816 */ /* 0x100fe20000000000 */
[----:B------:R-:W-:Y:S01]  /*48580*/  ULDC UR4, c[0x0][0x248] ;  /* 0x0000920000047ab9 */ /* 0x000fe20000000800 */
[----:B------:R-:W-:Y:S01]  /*48590*/  LOP3.LUT R13, R13, 0xffff, RZ, 0xc0, !PT ;  /* 0x0000ffff0d0d7812 */ /* 0x000fe200078ec0ff */
[----:B------:R-:W-:Y:S01]  /*485a0*/  STL [R1+0xfc], R39 ;  /* 0x0000fc2701007387 */ /* 0x000fe20000100800 */
[----:B------:R-:W-:-:S02]  /*485b0*/  PRMT R251, R251, 0x3340, R0 ;  /* 0x00003340fbfb7816 */ /* 0x000fc40000000000 */
[----:B------:R-:W-:Y:S01]  /*485c0*/  PRMT R14, R14, 0x3340, R0 ;  /* 0x000033400e0e7816 */ /* 0x000fe20000000000 */
[----:B------:R-:W-:Y:S01]  /*485d0*/  STL [R1+0x100], R35 ;  /* 0x0001002301007387 */ /* 0x000fe20000100800 */
[----:B------:R-:W-:Y:S02]  /*485e0*/  LOP3.LUT R11, R11, 0xffff, RZ, 0xc0, !PT ;  /* 0x0000ffff0b0b7812 */ /* 0x000fe400078ec0ff */
[----:B0-----:R-:W-:Y:S01]  /*485f0*/  PRMT R44, R242, 0x5410, R16 ;  /* 0x00005410f22c7816 */ /* 0x001fe20000000010 */
[----:B------:R-:W-:Y:S01]  /*48600*/  STL [R1+0x104], R33 ;  /* 0x0001042101007387 */ /* 0x000fe20000100800 */
[--C-:B------:R-:W-:Y:S01]  /*48610*/  PRMT R15, R15, 0x3340, R0.reuse ;  /* 0x000033400f0f7816 */ /* 0x100fe20000000000 */
[----:B------:R-:W-:Y:S01]  /*48620*/  VIADD R16, R30, UR4 ;  /* 0x000000041e107c36 */ /* 0x000fe20008000000 */
[--C-:B------:R-:W-:Y:S01]  /*48630*/  PRMT R12, R12, 0x3340, R0.reuse ;  /* 0x000033400c0c7816 */ /* 0x100fe20000000000 */
[----:B------:R-:W3:Y:S01]  /*48640*/  LDL.LU R242, [R1+0x20e4] ;  /* 0x0020e40001f27983 */ /* 0x000ee20000300800 */
[----:B------:R-:W-:Y:S01]  /*48650*/  PRMT R48, R48, 0x5410, R49 ;  /* 0x0000541030307816 */ /* 0x000fe20000000031 */
[----:B------:R-:W-:Y:S01]  /*48660*/  ULDC UR4, c[0x0][0x248] ;  /* 0x0000920000047ab9 */ /* 0x000fe20000000800 */
[----:B------:R-:W-:-:S02]  /*48670*/  PRMT R13, R13, 0x3340, R0 ;  /* 0x000033400d0d7816 */ /* 0x000fc40000000000 */
[----:B------:R-:W-:Y:S02]  /*48680*/  PRMT R49, R241, 0x5410, R17 ;  /* 0x00005410f1317816 */ /* 0x000fe40000000011 */
[----:B------:R-:W-:Y:S01]  /*48690*/  PRMT R66, R66, 0x5410, R67 ;  /* 0x0000541042427816 */ /* 0x000fe20000000043 */
[----:B------:R-:W3:Y:S01]  /*486a0*/  LDL.LU R241, [R1+0x20e0] ;  /* 0x0020e00001f17983 */ /* 0x000ee20000300800 */
[----:B------:R-:W-:Y:S02]  /*486b0*/  PRMT R11, R11, 0x3340, R0 ;  /* 0x000033400b0b7816 */ /* 0x000fe40000000000 */
[----:B------:R-:W-:Y:S01]  /*486c0*/  PRMT R248, R248, 0x5410, R251 ;  /* 0x00005410f8f87816 */ /* 0x000fe200000000fb */
[----:B------:R-:W-:Y:S01]  /*486d0*/  STL [R1+0x108], R30 ;  /* 0x0001081e01007387 */ /* 0x000fe20000100800 */
[----:B------:R-:W-:Y:S01]  /*486e0*/  PRMT R67, R240, 0x5410, R14 ;  /* 0x00005410f0437816 */ /* 0x000fe2000000000e */
[----:B------:R-:W-:Y:S01]  /*486f0*/  VIADD R14, R16, UR4 ;  /* 0x00000004100e7c36 */ /* 0x000fe20008000000 */
[----:B------:R-:W-:Y:S01]  /*48700*/  PRMT R217, R239, 0x5410, R15 ;  /* 0x00005410efd97816 */ /* 0x000fe2000000000f */
[----:B------:R-:W3:Y:S01]  /*48710*/  LDL.LU R240, [R1+0x20dc] ;  /* 0x0020dc0001f07983 */ /* 0x000ee20000300800 */
[----:B------:R-:W-:Y:S01]  /*48720*/  PRMT R251, R238, 0x5410, R12 ;  /* 0x00005410eefb7816 */ /* 0x000fe2000000000c */
[----:B------:R-:W-:Y:S01]  /*48730*/  ULDC UR4, c[0x0][0x248] ;  /* 0x0000920000047ab9 */ /* 0x000fe20000000800 */
[----:B------:R-:W-:Y:S01]  /*48740*/  LOP3.LUT R9, R9, 0xffff, RZ, 0xc0, !PT ;  /* 0x0000ffff09097812 */ /* 0x000fe200078ec0ff */
[----:B------:R-:W3:Y:S01]  /*48750*/  LDL.LU R239, [R1+0x20d8] ;  /* 0x0020d80001ef7983 */ /* 0x000ee20000300800 */
[----:B------:R-:W-:-:S02]  /*48760*/  PRMT R12, R237, 0x5410, R13 ;  /* 0x00005410ed0c7816 */ /* 0x000fc4000000000d */
[----:B------:R-:W-:Y:S01]  /*48770*/  PRMT R11, R236, 0x5410, R11 ;  /* 0x00005410ec0b7816 */ /* 0x000fe2000000000b */
[----:B------:R-:W-:Y:S01]  /*48780*/  STL [R1+0x10c], R16 ;  /* 0x00010c1001007387 */ /* 0x000fe20000100800 */
[----:B------:R-:W-:-:S03]  /*48790*/  LOP3.LUT R10, R10, 0xffff, RZ, 0xc0, !PT ;  /* 0x0000ffff0a0a7812 */ /* 0x000fc600078ec0ff */
[----:B------:R-:W3:Y:S01]  /*487a0*/  LDL.LU R238, [R1+0x20d4] ;  /* 0x0020d40001ee7983 */ /* 0x000ee20000300800 */
[----:B------:R-:W-:-:S03]  /*487b0*/  PRMT R9, R9, 0x3340, R0 ;  /* 0x0000334009097816 */ /* 0x000fc60000000000 */
[----:B------:R-:W3:Y:S01]  /*487c0*/  LDL.LU R237, [R1+0x20d0] ;  /* 0x0020d00001ed7983 */ /* 0x000ee20000300800 */
[----:B------:R-:W-:-:S03]  /*487d0*/  LOP3.LUT R8, R8, 0xffff, RZ, 0xc0, !PT ;  /* 0x0000ffff08087812 */ /* 0x000fc600078ec0ff */
[----:B------:R0:W-:Y:S01]  /*487e0*/  STL [R1+0x110], R14 ;  /* 0x0001100e01007387 */ /* 0x0001e20000100800 */
[----:B------:R-:W-:-:S03]  /*487f0*/  PRMT R10, R10, 0x3340, R0 ;  /* 0x000033400a0a7816 */ /* 0x000fc60000000000 */
[----:B------:R1:W-:Y:S01]  /*48800*/  STL [R1+0xb8], R12 ;  /* 0x0000b80c01007387 */ /* 0x0003e20000100800 */
[----:B------:R-:W-:-:S03]  /*48810*/  LOP3.LUT R7, R7, 0xffff, RZ, 0xc0, !PT ;  /* 0x0000ffff07077812 */ /* 0x000fc600078ec0ff */
[----:B------:R-:W3:Y:S01]  /*48820*/  LDL.LU R236, [R1+0x20cc] ;  /* 0x0020cc0001ec7983 */ /* 0x000ee20000300800 */
[----:B0-----:R-:W-:Y:S01]  /*48830*/  VIADD R14, R14, UR4 ;  /* 0x000000040e0e7c36 */ /* 0x001fe20008000000 */
[----:B------:R-:W-:Y:S02]  /*48840*/  ULDC UR4, c[0x0][0x248] ;  /* 0x0000920000047ab9 */ /* 0x000fe40000000800 */
[----:B------:R0:W-:Y:S01]  /*48850*/  STL [R1+0xbc], R11 ;  /* 0x0000bc0b01007387 */ /* 0x0001e20000100800 */
[--C-:B------:R-:W-:Y:S01]  /*48860*/  PRMT R8, R8, 0x3340, R0.reuse ;  /* 0x0000334008087816 */ /* 0x100fe20000000000 */
[----:B------:R-:W-:Y:S01]  /*48870*/  VIADD R13, R14, UR4 ;  /* 0x000000040e0d7c36 */ /* 0x000fe20008000000 */
[----:B------:R-:W-:Y:S01]  /*48880*/  ULDC UR4, c[0x0][0x248] ;  /* 0x0000920000047ab9 */ /* 0x000fe20000000800 */
[----:B------:R-:W-:Y:S01]  /*48890*/  STL [R1+0x114], R14 ;  /* 0x0001140e01007387 */ /* 0x000fe20000100800 */
[----:B------:R-:W-:Y:S01]  /*488a0*/  PRMT R7, R7, 0x3340, R0 ;  /* 0x0000334007077816 */ /* 0x000fe20000000000 */
[----:B-1----:R-:W1:Y:S01]  /*488b0*/  LDC R12, c[0x0][0x244] ;  /* 0x00009100ff0c7b82 */ /* 0x002e620000000800 */
[----:B0-----:R-:W-:-:S02]  /*488c0*/  PRMT R11, R235, 0x5410, R9 ;  /* 0x00005410eb0b7816 */ /* 0x001fc40000000009 */
[----:B------:R-:W3:Y:S01]  /*488d0*/  LDL.LU R235, [R1+0x20c8] ;  /* 0x0020c80001eb7983 */ /* 0x000ee20000300800 */
[----:B------:R-:W-:Y:S02]  /*488e0*/  PRMT R9, R234, 0x5410, R10 ;  /* 0x00005410ea097816 */ /* 0x000fe4000000000a */
[----:B------:R-:W-:Y:S01]  /*488f0*/  PRMT R8, R233, 0x5410, R8 ;  /* 0x00005410e9087816 */ /* 0x000fe20000000008 */
[----:B------:R0:W-:Y:S01]  /*48900*/  STL [R1+0x478], R11 ;  /* 0x0004780b01007387 */ /* 0x0001e20000100800 */
[----:B------:R-:W-:-:S03]  /*48910*/  PRMT R7, R232, 0x5410, R7 ;  /* 0x00005410e8077816 */ /* 0x000fc60000000007 */
[----:B------:R-:W3:Y:S01]  /*48920*/  LDL.LU R234, [R1+0x20c4] ;  /* 0x0020c40001ea7983 */ /* 0x000ee20000300800 */
[----:B------:R-:W-:-:S03]  /*48930*/  LOP3.LUT R6, R6, 0xffff, RZ, 0xc0, !PT ;  /* 0x0000ffff06067812 */ /* 0x000fc600078ec0ff */
[----:B------:R-:W-:Y:S01]  /*48940*/  STL [R1+0x118], R13 ;  /* 0x0001180d01007387 */ /* 0x000fe20000100800 */
[----:B0-----:R-:W-:Y:S01]  /*48950*/  VIADD R11, R13, UR4 ;  /* 0x000000040d0b7c36 */ /* 0x001fe20008000000 */
[----:B------:R-:W-:Y:S02]  /*48960*/  ULDC UR4, c[0x0][0x248] ;  /* 0x0000920000047ab9 */ /* 0x000fe40000000800 */
[----:B------:R0:W-:Y:S01]  /*48970*/  STL [R1+0x488], R9 ;  /* 0x0004880901007387 */ /* 0x0001e20000100800 */
[----:B------:R-:W-:Y:S01]  /*48980*/  VIADD R10, R11, UR4 ;  /* 0x000000040b0a7c36 */ /* 0x000fe20008000000 */
[----:B------:R-:W-:Y:S02]  /*48990*/  PRMT R6, R6, 0x3340, R0 ;  /* 0x0000334006067816 */ /* 0x000fe40000000000 */
[----:B------:R-:W3:Y:S01]  /*489a0*/  LDL.LU R233, [R1+0x20c0] ;  /* 0x0020c00001e97983 */ /* 0x000ee20000300800 */
[----:B------:R-:W-:-:S03]  /*489b0*/  ULDC UR4, c[0x0][0x244] ;  /* 0x0000910000047ab9 */ /* 0x000fc60000000800 */
[----:B------:R4:W-:Y:S01]  /*489c0*/  STL [R1+0x498], R8 ;  /* 0x0004980801007387 */ /* 0x0009e20000100800 */
[----:B0-----:R-:W0:Y:S03]  /*489d0*/  LDC R9, c[0x0][0x244] ;  /* 0x00009100ff097b82 */ /* 0x001e260000000800 */
[----:B------:R-:W-:Y:S04]  /*489e0*/  STL [R1+0x11c], R11 ;  /* 0x00011c0b01007387 */ /* 0x000fe80000100800 */
[----:B------:R-:W3:Y:S01]  /*489f0*/  LDL.LU R232, [R1+0x20bc] ;  /* 0x0020bc0001e87983 */ /* 0x000ee20000300800 */
[----:B------:R-:W-:Y:S01]  /*48a00*/  PRMT R6, R220, 0x5410, R6 ;  /* 0x00005410dc067816 */ /* 0x000fe20000000006 */
[----:B------:R-:W-:Y:S01]  /*48a10*/  IMAD R14, R2, UR4, RZ ;  /* 0x00000004020e7c24 */ /* 0x000fe2000f8e02ff */
[----:B----4-:R-:W4:Y:S01]  /*48a20*/  LDC R8, c[0x0][0x244] ;  /* 0x00009100ff087b82 */ /* 0x010f220000000800 */
[----:B------:R-:W-:Y:S04]  /*48a30*/  STL [R1+0x4ac], R7 ;  /* 0x0004ac0701007387 */ /* 0x000fe80000100800 */
[----:B------:R2:W-:Y:S02]  /*48a40*/  STL [R1+0x120], R10 ;  /* 0x0001200a01007387 */ /* 0x0005e40000100800 */
[----:B--2---:R-:W-:Y:S01]  /*48a50*/  VIADD R10, R10, UR5 ;  /* 0x000000050a0a7c36 */ /* 0x004fe20008000000 */
[----:B------:R-:W-:-:S03]  /*48a60*/  ULDC UR5, c[0x0][0x248] ;  /* 0x0000920000057ab9 */ /* 0x000fc60000000800 */
[----:B------:R-:W-:Y:S01]  /*48a70*/  VIADD R7, R10, UR5 ;  /* 0x000000050a077c36 */ /* 0x000fe20008000000 */
[----:B------:R-:W-:Y:S01]  /*48a80*/  STL [R1+0x124], R10 ;  /* 0x0001240a01007387 */ /* 0x000fe20000100800 */
[----:B------:R-:W-:-:S03]  /*48a90*/  ULDC.64 UR4, c[0x0][0x220] ;  /* 0x0000880000047ab9 */ /* 0x000fc60000000a00 */
[----:B------:R-:W2:Y:S01]  /*48aa0*/  LDL.LU R220, [R1+0x20b8] ;  /* 0x0020b80001dc7983 */ /* 0x000ea20000300800 */
[----:B------:R-:W-:Y:S01]  /*48ab0*/  IADD3 R15, P2, R14, UR4, RZ ;  /* 0x000000040e0f7c10 */ /* 0x000fe2000ff5e0ff */
[----:B------:R-:W-:Y:S02]  /*48ac0*/  ULDC UR4, c[0x0][0x248] ;  /* 0x0000920000047ab9 */ /* 0x000fe40000000800 */
[----:B------:R-:W-:Y:S04]  /*48ad0*/  STL [R1+0x4b4], R6 ;  /* 0x0004b40601007387 */ /* 0x000fe80000100800 */
[----:B------:R0:W-:Y:S01]  /*48ae0*/  STL [R1+0x128], R7 ;  /* 0x0001280701007387 */ /* 0x0001e20000100800 */
[----:B-1----:R-:W-:Y:S02]  /*48af0*/  IMAD R12, R12, 0x80, R14 ;  /* 0x000000800c0c7824 */ /* 0x002fe400078e020e */
[----:B0-----:R-:W-:Y:S01]  /*48b00*/  VIADD R7, R7, UR6 ;  /* 0x0000000607077c36 */ /* 0x001fe20008000000 */
[----:B------:R-:W-:-:S03]  /*48b10*/  ULDC UR6, c[0x0][0x248] ;  /* 0x0000920000067ab9 */ /* 0x000fc60000000800 */
[----:B------:R-:W-:Y:S01]  /*48b20*/  VIADD R6, R7, UR4 ;  /* 0x0000000407067c36 */ /* 0x000fe20008000000 */
[----:B------:R-:W-:Y:S01]  /*48b30*/  STL [R1+0x12c], R7 ;  /* 0x00012c0701007387 */ /* 0x000fe20000100800 */
[----:B------:R-:W-:Y:S01]  /*48b40*/  LEA.HI.X.SX32 R14, R14, UR5, 0x1, P2 ;  /* 0x000000050e0e7c11 */ /* 0x000fe200090f0eff */
[----:B------:R-:W-:Y:S02]  /*48b50*/  ULDC.64 UR4, c[0x0][0x220] ;  /* 0x0000880000047ab9 */ /* 0x000fe40000000a00 */
[----:B------:R0:W-:Y:S01]  /*48b60*/  STL [R1+0x130], R6 ;  /* 0x0001300601007387 */ /* 0x0001e20000100800 */
[----:B------:R-:W-:Y:S01]  /*48b70*/  IADD3 R13, P2, R12, UR4, RZ ;  /* 0x000000040c0d7c10 */ /* 0x000fe2000ff5e0ff */
[----:B------:R-:W-:Y:S01]  /*48b80*/  ULDC UR4, c[0x0][0x248] ;  /* 0x0000920000047ab9 */ /* 0x000fe20000000800 */
[----:B0-----:R-:W-:Y:S01]  /*48b90*/  VIADD R6, R6, UR6 ;  /* 0x0000000606067c36 */ /* 0x001fe20008000000 */
[----:B------:R-:W-:-:S04]  /*48ba0*/  ULDC.64 UR6, c[0x0][0x220] ;  /* 0x0000880000067ab9 */ /* 0x000fc80000000a00 */
[----:B------:R0:W-:Y:S02]  /*48bb0*/  STL [R1+0x134], R6 ;  /* 0x0001340601007387 */ /* 0x0001e40000100800 */
[----:B0-----:R-:W-:Y:S01]  /*48bc0*/  VIADD R6, R6, UR4 ;  /* 0x0000000406067c36 */ /* 0x001fe20008000000 */
[----:B------:R-:W-:-:S04]  /*48bd0*/  ULDC UR4, c[0x0][0x248] ;  /* 0x0000920000047ab9 */ /* 0x000fc80000000800 */
[----:B------:R0:W-:Y:S01]  /*48be0*/  STL [R1+0x138], R6 ;  /* 0x0001380601007387 */ /* 0x0001e20000100800 */
[----:B------:R-:W-:Y:S01]  /*48bf0*/  IMAD R9, R9, 0x80, R12 ;  /* 0x0000008009097824 */ /* 0x000fe200078e020c */
[----:B------:R-:W-:Y:S01]  /*48c00*/  LEA.HI.X.SX32 R12, R12, UR5, 0x1, P2 ;  /* 0x000000050c0c7c11 */ /* 0x000fe200090f0eff */
[----:B0-----:R-:W-:Y:S01]  /*48c10*/  VIADD R6, R6, UR4 ;  /* 0x0000000406067c36 */ /* 0x001fe20008000000 */
[----:B------:R-:W-:-:S04]  /*48c20*/  ULDC.64 UR4, c[0x0][0x220] ;  /* 0x0000880000047ab9 */ /* 0x000fc80000000a00 */
[----:B------:R0:W-:Y:S01]  /*48c30*/  STL [R1+0x13c], R6 ;  /* 0x00013c0601007387 */ /* 0x0001e20000100800 */
[----:B------:R-:W-:Y:S01]  /*48c40*/  IADD3 R11, P2, R9, UR4, RZ ;  /* 0x00000004090b7c10 */ /* 0x000fe2000ff5e0ff */
[----:B------:R-:W-:Y:S01]  /*48c50*/  ULDC UR4, c[0x0][0x248] ;  /* 0x0000920000047ab9 */ /* 0x000fe20000000800 */
[----:B0-----:R-:W-:Y:S01]  /*48c60*/  VIADD R6, R6, UR9 ;  /* 0x0000000906067c36 */ /* 0x001fe20008000000 */
[----:B------:R-:W-:-:S04]  /*48c70*/  ULDC UR9, c[0x0][0x248] ;  /* 0x0000920000097ab9 */ /* 0x000fc80000000800 */
[----:B------:R0:W-:Y:S02]  /*48c80*/  STL [R1+0x140], R6 ;  /* 0x0001400601007387 */ /* 0x0001e40000100800 */
[----:B0-----:R-:W-:Y:S01]  /*48c90*/  VIADD R6, R6, UR4 ;  /* 0x0000000406067c36 */ /* 0x001fe20008000000 */
[----:B------:R-:W-:-:S04]  /*48ca0*/  ULDC UR4, c[0x0][0x248] ;  /* 0x0000920000047ab9 */ /* 0x000fc80000000800 */
[----:B------:R0:W-:Y:S01]  /*48cb0*/  STL [R1+0x144], R6 ;  /* 0x0001440601007387 */ /* 0x0001e20000100800 */
[----:B----4-:R-:W-:Y:S02]  /*48cc0*/  IMAD R8, R8, 0x80, R9 ;  /* 0x0000008008087824 */ /* 0x010fe400078e0209 */
[----:B0-----:R-:W-:Y:S01]  /*48cd0*/  VIADD R6, R6, UR4 ;  /* 0x0000000406067c36 */ /* 0x001fe20008000000 */
[----:B------:R-:W-:-:S04]  /*48ce0*/  ULDC UR4, c[0x0][0x248] ;  /* 0x0000920000047ab9 */ /* 0x000fc80000000800 */
[----:B------:R0:W-:Y:S01]  /*48cf0*/  STL [R1+0x148], R6 ;  /* 0x0001480601007387 */ /* 0x0001e20000100800 */
[----:B------:R-:W-:Y:S01]  /*48d00*/  LEA.HI.X.SX32 R9, R9, UR5, 0x1, P2 ;  /* 0x0000000509097c11 */ /* 0x000fe200090f0eff */
[----:B------:R-:W-:Y:S01]  /*48d10*/  ULDC UR5, c[0x0][0x248] ;  /* 0x0000920000057ab9 */ /* 0x000fe20000000800 */
[----:B0-----:R-:W-:Y:S01]  /*48d20*/  VIADD R6, R6, UR4 ;  /* 0x0000000406067c36 */ /* 0x001fe20008000000 */
[----:B------:R-:W-:Y:S01]  /*48d30*/  IADD3 R10, P3, R8, UR6, RZ ;  /* 0x00000006080a7c10 */ /* 0x000fe2000ff7e0ff */
[----:B------:R-:W-:Y:S01]  /*48d40*/  ULDC UR6, c[0x0][0x248] ;  /* 0x0000920000067ab9 */ /* 0x000fe20000000800 */
[----:B------:R-:W-:Y:S02]  /*48d50*/  ULDC UR4, c[0x0][0x248] ;  /* 0x0000920000047ab9 */ /* 0x000fe40000000800 */
[----:B------:R0:W-:Y:S02]  /*48d60*/  STL [R1+0x14c], R6 ;  /* 0x00014c0601007387 */ /* 0x0001e40000100800 */
[----:B0-----:R-:W-:Y:S01]  /*48d70*/  VIADD R6, R6, UR5 ;  /* 0x0000000506067c36 */ /* 0x001fe20008000000 */
[----:B------:R-:W-:Y:S01]  /*48d80*/  LEA.HI.X.SX32 R8, R8, UR7, 0x1, P3 ;  /* 0x0000000708087c11 */ /* 0x000fe200098f0eff */
[----:B------:R-:W-:Y:S01]  /*48d90*/  ULDC UR7, c[0x0][0x248] ;  /* 0x0000920000077ab9 */ /* 0x000fe20000000800 */
[----:B------:R-:W-:-:S02]  /*48da0*/  ULDC UR5, c[0x0][0x248] ;  /* 0x0000920000057ab9 */ /* 0x000fc40000000800 */
[----:B------:R0:W-:Y:S02]  /*48db0*/  STL [R1+0x150], R6 ;  /* 0x0001500601007387 */ /* 0x0001e40000100800 */
[----:B0-----:R-:W-:Y:S01]  /*48dc0*/  VIADD R6, R6, UR6 ;  /* 0x0000000606067c36 */ /* 0x001fe20008000000 */
[----:B------:R-:W-:-:S04]  /*48dd0*/  ULDC UR6, c[0x0][0x248] ;  /* 0x0000920000067ab9 */ /* 0x000fc80000000800 */
[----:B------:R0:W-:Y:S02]  /*48de0*/  STL [R1+0x154], R6 ;  /* 0x0001540601007387 */ /* 0x0001e40000100800 */
[----:B0-----:R-:W-:Y:S01]  /*48df0*/  VIADD R6, R6, UR4 ;  /* 0x0000000406067c36 */ /* 0x001fe20008000000 */
[----:B------:R-:W-:Y:S01]  /*48e00*/  LOP3.LUT R221, R221, 0xfeffffff, RZ, 0xc0, !PT ;  /* 0xfeffffffdddd7812 */ /* 0x000fe200078ec0ff */
[----:B------:R-:W-:-:S03]  /*48e10*/  ULDC UR4, c[0x0][0x248] ;  /* 0x0000920000047ab9 */ /* 0x000fc60000000800 */
[----:B------:R0:W-:Y:S02]  /*48e20*/  STL [R1+0x158], R6 ;  /* 0x0001580601007387 */ /* 0x0001e40000100800 */
[----:B0-----:R-:W-:Y:S01]  /*48e30*/  VIADD R6, R6, UR7 ;  /* 0x0000000706067c36 */ /* 0x001fe20008000000 */
[----:B------:R-:W-:-:S04]  /*48e40*/  ULDC UR7, c[0x0][0x248] ;  /* 0x0000920000077ab9 */ /* 0x000fc80000000800 */
[----:B------:R0:W-:Y:S02]  /*48e50*/  STL [R1+0x15c], R6 ;  /* 0x00015c0601007387 */ /* 0x0001e40000100800 */
[----:B0-----:R-:W-:Y:S01]  /*48e60*/  VIADD R6, R6, UR9 ;  /* 0x0000000906067c36 */ /* 0x001fe20008000000 */
[----:B------:R-:W-:-:S04]  /*48e70*/  ULDC UR9, c[0x0][0x248] ;  /* 0x0000920000097ab9 */ /* 0x000fc80000000800 */
[----:B------:R0:W-:Y:S02]  /*48e80*/  STL [R1+0x160], R6 ;  /* 0x0001600601007387 */ /* 0x0001e40000100800 */
[----:B0-----:R-:W-:Y:S01]  /*48e90*/  VIADD R6, R6, UR5 ;  /* 0x0000000506067c36 */ /* 0x001fe20008000000 */
[----:B------:R-:W-:-:S04]  /*48ea0*/  ULDC UR5, c[0x0][0x248] ;  /* 0x0000920000057ab9 */ /* 0x000fc80000000800 */
[----:B------:R0:W-:Y:S02]  /*48eb0*/  STL [R1+0x164], R6 ;  /* 0x0001640601007387 */ /* 0x0001e40000100800 */
[----:B0-----:R-:W-:-:S05]  /*48ec0*/  VIADD R6, R6, UR13 ;  /* 0x0000000d06067c36 */ /* 0x001fca0008000000 */
[----:B------:R0:W-:Y:S02]  /*48ed0*/  STL [R1+0x168], R6 ;  /* 0x0001680601007387 */ /* 0x0001e40000100800 */
[----:B0-----:R-:W-:Y:S01]  /*48ee0*/  VIADD R6, R6, UR14 ;  /* 0x0000000e06067c36 */ /* 0x001fe20008000000 */
[----:B------:R-:W-:Y:S01]  /*48ef0*/  SHF.R.U32.HI R40, RZ, 0x8, R40 ;  /* 0x00000008ff287819 */ /* 0x000fe20000011628 */
[----:B------:R-:W-:-:S03]  /*48f00*/  ULDC UR14, c[0x0][0x228] ;  /* 0x00008a00000e7ab9 */ /* 0x000fc60000000800 */
        /* <DEDUP_REMOVED lines=10> */
[----:B------:R-:W-:Y:S01]  /*48fb0*/  LOP3.LUT R40, R40, 0xffff, RZ, 0xc0, !PT ;  /* 0x0000ffff28287812 */ /* 0x000fe200078ec0ff */
        /* <DEDUP_REMOVED lines=11> */
[----:B------:R-:W-:Y:S01]  /*49070*/  PRMT R40, R40, 0x3340, R0 ;  /* 0x0000334028287816 */ /* 0x000fe20000000000 */
        /* <DEDUP_REMOVED lines=23> */
[----:B------:R-:W-:-:S04]  /*491f0*/  ULDC.64 UR12, c[0x0][0x228] ;  /* 0x00008a00000c7ab9 */ /* 0x000fc80000000a00 */
[----:B------:R0:W-:Y:S01]  /*49200*/  STL [R1+0x19c], R6 ;  /* 0x00019c0601007387 */ /* 0x0001e20000100800 */
[----:B------:R-:W-:Y:S01]  /*49210*/  ISETP.LT.AND P3, PT, R3, UR12, !P1 ;  /* 0x0000000c03007c0c */ /* 0x000fe2000cf61270 */
[----:B0-----:R-:W-:Y:S01]  /*49220*/  VIADD R6, R6, UR11 ;  /* 0x0000000b06067c36 */ /* 0x001fe20008000000 */
[----:B------:R-:W-:Y:S01]  /*49230*/  SHF.R.S32.HI R28, RZ, 0x1f, R72 ;  /* 0x0000001fff1c7819 */ /* 0x000fe20000011448 */
[----:B------:R-:W-:-:S03]  /*49240*/  ULDC UR11, c[0x0][0x228] ;  /* 0x00008a00000b7ab9 */ /* 0x000fc60000000800 */
[----:B------:R0:W-:Y:S02]  /*49250*/  STL [R1+0x1a0], R6 ;  /* 0x0001a00601007387 */ /* 0x0001e40000100800 */
[----:B0-----:R-:W-:-:S05]  /*49260*/  VIADD R6, R6, UR7 ;  /* 0x0000000706067c36 */ /* 0x001fca0008000000 */
[----:B------:R0:W-:Y:S01]  /*49270*/  STL [R1+0x1a4], R6 ;  /* 0x0001a40601007387 */ /* 0x0001e20000100800 */
[----:B------:R-:W-:Y:S01]  /*49280*/  @P3 LOP3.LUT R221, R221, 0x1000000, RZ, 0xfc, !PT ;  /* 0x01000000dddd3812 */ /* 0x000fe200078efcff */
[----:B0-----:R-:W-:Y:S01]  /*49290*/  VIADD R6, R6, UR6 ;  /* 0x0000000606067c36 */ /* 0x001fe20008000000 */
[----:B------:R-:W-:Y:S02]  /*492a0*/  ULDC.64 UR6, c[0x0][0x228] ;  /* 0x00008a0000067ab9 */ /* 0x000fe40000000a00 */
[----:B------:R-:W-:Y:S02]  /*492b0*/  ISETP.LT.AND P2, PT, R4, UR6, !P1 ;  /* 0x0000000604007c0c */ /* 0x000fe4000cf41270 */
[----:B------:R-:W-:Y:S01]  /*492c0*/  LOP3.LUT R221, R221, 0xff7fffff, RZ, 0xc0, !PT ;  /* 0xff7fffffdddd7812 */ /* 0x000fe200078ec0ff */
[----:B------:R0:W-:Y:S02]  /*492d0*/  STL [R1+0x1a8], R6 ;  /* 0x0001a80601007387 */ /* 0x0001e40000100800 */
[----:B0-----:R-:W-:-:S08]  /*492e0*/  VIADD R6, R6, UR5 ;  /* 0x0000000506067c36 */ /* 0x001fd00008000000 */
[----:B------:R-:W-:Y:S02]  /*492f0*/  @P2 LOP3.LUT R221, R221, 0x800000, RZ, 0xfc, !PT ;  /* 0x00800000dddd2812 */ /* 0x000fe400078efcff */
[----:B------:R-:W-:Y:S01]  /*49300*/  ISETP.LT.AND P2, PT, R5, UR35, !P1 ;  /* 0x0000002305007c0c */ /* 0x000fe2000cf41270 */
[----:B------:R-:W-:Y:S01]  /*49310*/  ULDC UR35, c[0x0][0x228] ;  /* 0x00008a0000237ab9 */ /* 0x000fe20000000800 */
[----:B------:R0:W-:Y:S01]  /*49320*/  STL [R1+0x1ac], R6 ;  /* 0x0001ac0601007387 */ /* 0x0001e20000100800 */
[----:B------:R-:W-:Y:S01]  /*49330*/  LOP3.LUT R221, R221, 0xffbfffff, RZ, 0xc0, !PT ;  /* 0xffbfffffdddd7812 */ /* 0x000fe200078ec0ff */
[----:B0-----:R-:W-:Y:S01]  /*49340*/  VIADD R6, R6, UR4 ;  /* 0x0000000406067c36 */ /* 0x001fe20008000000 */
[----:B------:R-:W-:Y:S02]  /*49350*/  ULDC.64 UR4, c[0x0][0x228] ;  /* 0x00008a0000047ab9 */ /* 0x000fe40000000a00 */
[----:B------:R-:W-:Y:S01]  /*49360*/  ISETP.LT.AND P1, PT, R2, UR4, !P1 ;  /* 0x0000000402007c0c */ /* 0x000fe2000cf21270 */
[----:B------:R-:W-:-:S05]  /*49370*/  ULDC UR4, c[0x0][0x248] ;  /* 0x0000920000047ab9 */ /* 0x000fca0000000800 */
[----:B------:R-:W-:-:S04]  /*49380*/  @P2 LOP3.LUT R221, R221, 0x400000, RZ, 0xfc, !PT ;  /* 0x00400000dddd2812 */ /* 0x000fc800078efcff */
[----:B------:R-:W-:Y:S02]  /*49390*/  LOP3.LUT R221, R221, 0xffdfffff, RZ, 0xc0, !PT ;  /* 0xffdfffffdddd7812 */ /* 0x000fe400078ec0ff */
[-C--:B------:R-:W-:Y:S02]  /*493a0*/  IADD3 R18, P2, R72, R15.reuse, RZ ;  /* 0x0000000f48127210 */ /* 0x080fe40007f5e0ff */
[----:B------:R-:W-:Y:S02]  /*493b0*/  SHF.R.S32.HI R7, RZ, 0x1f, R71 ;  /* 0x0000001fff077819 */ /* 0x000fe40000011447 */
[----:B------:R-:W-:Y:S02]  /*493c0*/  @P1 LOP3.LUT R221, R221, 0x200000, RZ, 0xfc, !PT ;  /* 0x00200000dddd1812 */ /* 0x000fe400078efcff */
[----:B------:R-:W-:Y:S01]  /*493d0*/  IADD3 R16, P1, R71, R15, RZ ;  /* 0x0000000f47107210 */ /* 0x000fe20007f3e0ff */
[--C-:B------:R-:W-:Y:S01]  /*493e0*/  IMAD.X R19, R28, 0x1, R14.reuse, P2 ;  /* 0x000000011c137824 */ /* 0x100fe200010e060e */
[----:B------:R-:W-:Y:S03]  /*493f0*/  STL [R1+0x1b0], R6 ;  /* 0x0001b00601007387 */ /* 0x000fe60000100800 */
[----:B------:R-:W-:Y:S01]  /*49400*/  IMAD.X R17, R7, 0x1, R14, P1 ;  /* 0x0000000107117824 */ /* 0x000fe200008e060e */
[----:B------:R-:W-:Y:S01]  /*49410*/  STL [R1+0x474], R28 ;  /* 0x0004741c01007387 */ /* 0x000fe20000100800 */
[----:B------:R-:W-:Y:S01]  /*49420*/  ISETP.LT.AND P2, PT, R3, UR19, !P0 ;  /* 0x0000001303007c0c */ /* 0x000fe2000c741270 */
[----:B------:R-:W-:-:S02]  /*49430*/  ULDC UR19, c[0x0][0x228] ;  /* 0x00008a0000137ab9 */ /* 0x000fc40000000800 */
[----:B------:R0:W-:Y:S04]  /*49440*/  STL [R1+0x46c], R7 ;  /* 0x00046c0701007387 */ /* 0x0001e80000100800 */
[----:B------:R-:W-:Y:S04]  /*49450*/  STL.64 [R1+0xd0], R18 ;  /* 0x0000d01201007387 */ /* 0x000fe80000100a00 */
[----:B------:R1:W-:Y:S01]  /*49460*/  STL.64 [R1+0xd8], R16 ;  /* 0x0000d81001007387 */ /* 0x0003e20000100a00 */
[----:B0-----:R-:W-:Y:S02]  /*49470*/  SHF.R.S32.HI R7, RZ, 0x1f, R70 ;  /* 0x0000001fff077819 */ /* 0x001fe40000011446 */
[----:B------:R-:W-:-:S02]  /*49480*/  LOP3.LUT R221, R221, 0xffefffff, RZ, 0xc0, !PT ;  /* 0xffefffffdddd7812 */ /* 0x000fc400078ec0ff */
[----:B-1----:R-:W-:-:S05]  /*49490*/  IADD3 R16, P1, R70, R15, RZ ;  /* 0x0000000f46107210 */ /* 0x002fca0007f3e0ff */
[----:B------:R-:W-:Y:S01]  /*494a0*/  IMAD.X R17, R7, 0x1, R14, P1 ;  /* 0x0000000107117824 */ /* 0x000fe200008e060e */
[----:B------:R-:W-:Y:S02]  /*494b0*/  ISETP.LT.AND P1, PT, R4, UR16, !P0 ;  /* 0x0000001004007c0c */ /* 0x000fe4000c721270 */
[----:B------:R-:W-:-:S04]  /*494c0*/  @P2 LOP3.LUT R221, R221, 0x100000, RZ, 0xfc, !PT ;  /* 0x00100000dddd2812 */ /* 0x000fc800078efcff */
[----:B------:R-:W-:Y:S01]  /*494d0*/  LOP3.LUT R221, R221, 0xfff7ffff, RZ, 0xc0, !PT ;  /* 0xfff7ffffdddd7812 */ /* 0x000fe200078ec0ff */
[----:B------:R-:W-:Y:S01]  /*494e0*/  VIADD R6, R6, UR20 ;  /* 0x0000001406067c36 */ /* 0x000fe20008000000 */
[----:B------:R-:W-:Y:S01]  /*494f0*/  STL [R1+0x464], R7 ;  /* 0x0004640701007387 */ /* 0x000fe20000100800 */
[----:B------:R-:W-:Y:S01]  /*49500*/  LOP3.LUT R243, R243, 0x7fffffff, RZ, 0xc0, !PT ;  /* 0x7ffffffff3f37812 */ /* 0x000fe200078ec0ff */
[----:B------:R-:W-:-:S03]  /*49510*/  ULDC UR20, c[0x0][0x228] ;  /* 0x00008a0000147ab9 */ /* 0x000fc60000000800 */
[----:B------:R-:W-:Y:S02]  /*49520*/  @P1 LOP3.LUT R221, R221, 0x80000, RZ, 0xfc, !PT ;  /* 0x00080000dddd1812 */ /* 0x000fe400078efcff */
[----:B------:R-:W-:Y:S01]  /*49530*/  ISETP.LT.AND P1, PT, R5, UR23, !P0 ;  /* 0x0000001705007c0c */ /* 0x000fe2000c721270 */
[----:B------:R0:W-:Y:S01]  /*49540*/  STL [R1+0x1b4], R6 ;  /* 0x0001b40601007387 */ /* 0x0001e20000100800 */
[----:B------:R-:W-:Y:S01]  /*49550*/  LOP3.LUT R221, R221, 0xfffbffff, RZ, 0xc0, !PT ;  /* 0xfffbffffdddd7812 */ /* 0x000fe200078ec0ff */
[----:B0-----:R-:W-:Y:S01]  /*49560*/  VIADD R6, R6, UR17 ;  /* 0x0000001106067c36 */ /* 0x001fe20008000000 */
[----:B------:R-:W-:Y:S02]  /*49570*/  ULDC.64 UR16, c[0x0][0x228] ;  /* 0x00008a0000107ab9 */ /* 0x000fe40000000a00 */
[----:B------:R-:W-:Y:S02]  /*49580*/  ISETP.LT.AND P0, PT, R2, UR16, !P0 ;  /* 0x0000001002007c0c */ /* 0x000fe4000c701270 */
[----:B------:R0:W-:Y:S05]  /*49590*/  STL [R1+0x1b8], R6 ;  /* 0x0001b80601007387 */ /* 0x0001ea0000100800 */
[----:B------:R-:W-:Y:S01]  /*495a0*/  @P1 LOP3.LUT R221, R221, 0x40000, RZ, 0xfc, !PT ;  /* 0x00040000dddd1812 */ /* 0x000fe200078efcff */
[----:B------:R-:W-:Y:S01]  /*495b0*/  STL.64 [R1+0x448], R16 ;  /* 0x0004481001007387 */ /* 0x000fe20000100a00 */
[----:B0-----:R-:W-:-:S02]  /*495c0*/  VIADD R6, R6, UR34 ;  /* 0x0000002206067c36 */ /* 0x001fc40008000000 */
[----:B------:R-:W-:Y:S01]  /*495d0*/  LOP3.LUT R221, R221, 0xfffdffff, RZ, 0xc0, !PT ;  /* 0xfffdffffdddd7812 */ /* 0x000fe200078ec0ff */
[----:B------:R-:W-:Y:S01]  /*495e0*/  ULDC UR34, c[0x0][0x228] ;  /* 0x00008a0000227ab9 */ /* 0x000fe20000000800 */
[----:B------:R-:W-:Y:S01]  /*495f0*/  VIADD R7, R6, UR22 ;  /* 0x0000001606077c36 */ /* 0x000fe20008000000 */
[----:B------:R0:W-:Y:S01]  /*49600*/  STL [R1+0x1bc], R6 ;  /* 0x0001bc0601007387 */ /* 0x0001e20000100800 */
[----:B------:R-:W-:Y:S01]  /*49610*/  @P0 LOP3.LUT R221, R221, 0x20000, RZ, 0xfc, !PT ;  /* 0x00020000dddd0812 */ /* 0x000fe200078efcff */
[----:B------:R-:W-:Y:S01]  /*49620*/  ULDC.64 UR22, c[0x0][0x228] ;  /* 0x00008a0000167ab9 */ /* 0x000fe20000000a00 */
[----:B0-----:R-:W-:-:S05]  /*49630*/  VIADD R6, R0, 0xa9 ;  /* 0x000000a900067836 */ /* 0x001fca0000000000 */
[----:B------:R-:W-:Y:S02]  /*49640*/  ISETP.GE.AND P0, PT, R6, UR13, PT ;  /* 0x0000000d06007c0c */ /* 0x000fe4000bf06270 */
[----:B------:R-:W-:Y:S01]  /*49650*/  LOP3.LUT R221, R221, 0xfffeffff, RZ, 0xc0, !PT ;  /* 0xfffeffffdddd7812 */ /* 0x000fe200078ec0ff */
[----:B------:R-:W-:Y:S01]  /*49660*/  VIADD R6, R0, 0xa8 ;  /* 0x000000a800067836 */ /* 0x000fe20000000000 */
[----:B------:R-:W-:Y:S01]  /*49670*/  ISETP.LT.AND P3, PT, R3, UR60, !P0 ;  /* 0x0000003c03007c0c */ /* 0x000fe2000c761270 */
[----:B------:R-:W-:Y:S01]  /*49680*/  ULDC.64 UR12, c[0x0][0x228] ;  /* 0x00008a00000c7ab9 */ /* 0x000fe20000000a00 */
[----:B------:R-:W-:Y:S01]  /*49690*/  ISETP.LT.AND P2, PT, R4, UR61, !P0 ;  /* 0x0000003d04007c0c */ /* 0x000fe2000c741270 */
[----:B------:R0:W-:Y:S01]  /*496a0*/  STL [R1+0x1c0], R7 ;  /* 0x0001c00701007387 */ /* 0x0001e20000100800 */
[----:B------:R-:W-:Y:S01]  /*496b0*/  ISETP.LT.AND P1, PT, R5, UR38, !P0 ;  /* 0x0000002605007c0c */ /* 0x000fe2000c721270 */
[----:B------:R-:W-:Y:S01]  /*496c0*/  ULDC UR38, c[0x0][0x228] ;  /* 0x00008a0000267ab9 */ /* 0x000fe20000000800 */
[----:B---3--:R-:W-:Y:S01]  /*496d0*/  LOP3.LUT R242, R242, 0x7fffffff, RZ, 0xc0, !PT ;  /* 0x7ffffffff2f27812 */ /* 0x008fe200078ec0ff */
[----:B------:R-:W-:-:S06]  /*496e0*/  ULDC UR60, c[0x0][0x228] ;  /* 0x00008a00003c7ab9 */ /* 0x000fcc0000000800 */
[----:B------:R-:W-:Y:S01]  /*496f0*/  @P3 LOP3.LUT R221, R221, 0x10000, RZ, 0xfc, !PT ;  /* 0x00010000dddd3812 */ /* 0x000fe200078efcff */
[----:B------:R-:W-:-:S03]  /*49700*/  ULDC UR61, c[0x0][0x228] ;  /* 0x00008a00003d7ab9 */ /* 0x000fc60000000800 */
[----:B------:R-:W-:-:S04]  /*49710*/  LOP3.LUT R221, R221, 0xffff7fff, RZ, 0xc0, !PT ;  /* 0xffff7fffdddd7812 */ /* 0x000fc800078ec0ff */
[----:B------:R-:W-:Y:S02]  /*49720*/  @P2 LOP3.LUT R221, R221, 0x8000, RZ, 0xfc, !PT ;  /* 0x00008000dddd2812 */ /* 0x000fe400078efcff */
[----:B------:R-:W-:Y:S02]  /*49730*/  ISETP.LT.AND P0, PT, R2, UR22, !P0 ;  /* 0x0000001602007c0c */ /* 0x000fe4000c701270 */
[----:B------:R-:W-:-:S04]  /*49740*/  LOP3.LUT R221, R221, 0xffffbfff, RZ, 0xc0, !PT ;  /* 0xffffbfffdddd7812 */ /* 0x000fc800078ec0ff */
[----:B------:R-:W-:-:S04]  /*49750*/  @P1 LOP3.LUT R221, R221, 0x4000, RZ, 0xfc, !PT ;  /* 0x00004000dddd1812 */ /* 0x000fc800078efcff */
[----:B------:R-:W-:-:S04]  /*49760*/  LOP3.LUT R221, R221, 0xffffdfff, RZ, 0xc0, !PT ;  /* 0xffffdfffdddd7812 */ /* 0x000fc800078ec0ff */
[----:B------:R-:W-:Y:S02]  /*49770*/  @P0 LOP3.LUT R221, R221, 0x2000, RZ, 0xfc, !PT ;  /* 0x00002000dddd0812 */ /* 0x000fe400078efcff */
[----:B------:R-:W-:Y:S02]  /*49780*/  ISETP.GE.AND P0, PT, R6, UR7, PT ;  /* 0x0000000706007c0c */ /* 0x000fe4000bf06270 */
[----:B------:R-:W-:Y:S01]  /*49790*/  LOP3.LUT R221, R221, 0xffffefff, RZ, 0xc0, !PT ;  /* 0xffffefffdddd7812 */ /* 0x000fe200078ec0ff */
[----:B------:R-:W-:Y:S01]  /*497a0*/  VIADD R6, R0, 0xa7 ;  /* 0x000000a700067836 */ /* 0x000fe20000000000 */
[----:B------:R-:W-:Y:S01]  /*497b0*/  ISETP.LT.AND P3, PT, R3, UR55, !P0 ;  /* 0x0000003703007c0c */ /* 0x000fe2000c761270 */
[----:B------:R-:W-:Y:S01]  /*497c0*/  ULDC.64 UR6, c[0x0][0x228] ;  /* 0x00008a0000067ab9 */ /* 0x000fe20000000a00 */
[----:B------:R-:W-:Y:S01]  /*497d0*/  ISETP.LT.AND P2, PT, R4, UR59, !P0 ;  /* 0x0000003b04007c0c */ /* 0x000fe2000c741270 */
[----:B0-----:R-:W-:Y:S01]  /*497e0*/  VIADD R7, R7, UR4 ;  /* 0x0000000407077c36 */ /* 0x001fe20008000000 */
[----:B------:R-:W-:Y:S01]  /*497f0*/  ISETP.LT.AND P1, PT, R5, UR37, !P0 ;  /* 0x0000002505007c0c */ /* 0x000fe2000c721270 */
[----:B------:R-:W-:Y:S01]  /*49800*/  ULDC UR4, c[0x0][0x248] ;  /* 0x0000920000047ab9 */ /* 0x000fe20000000800 */
[----:B------:R-:W-:Y:S01]  /*49810*/  LOP3.LUT R241, R241, 0x7fffffff, RZ, 0xc0, !PT ;  /* 0x7ffffffff1f17812 */ /* 0x000fe200078ec0ff */
[----:B------:R-:W-:Y:S01]  /*49820*/  ULDC UR37, c[0x0][0x228] ;  /* 0x00008a0000257ab9 */ /* 0x000fe20000000800 */
[----:B------:R-:W-:-:S05]  /*49830*/  ULDC UR55, c[0x0][0x228] ;  /* 0x00008a0000377ab9 */ /* 0x000fca0000000800 */
        /* <DEDUP_REMOVED lines=9> */
[----:B------:R-:W-:-:S04]  /*498d0*/  ISETP.GE.AND P0, PT, R6, UR5, PT ;  /* 0x0000000506007c0c */ /* 0x000fc8000bf06270 */
[----:B------:R-:W-:Y:S02]  /*498e0*/  ISETP.LT.AND P3, PT, R3, UR53, !P0 ;  /* 0x0000003503007c0c */ /* 0x000fe4000c761270 */
[----:B------:R-:W-:Y:S01]  /*498f0*/  LOP3.LUT R221, R221, 0xfffffeff, RZ, 0xc0, !PT ;  /* 0xfffffeffdddd7812 */ /* 0x000fe200078ec0ff */
[----:B------:R0:W-:Y:S01]  /*49900*/  STL [R1+0x1c4], R7 ;  /* 0x0001c40701007387 */ /* 0x0001e20000100800 */
[----:B------:R-:W-:Y:S01]  /*49910*/  ISETP.LT.AND P2, PT, R4, UR36, !P0 ;  /* 0x0000002404007c0c */ /* 0x000fe2000c741270 */
[----:B------:R-:W-:Y:S01]  /*49920*/  VIADD R6, R0, 0xa6 ;  /* 0x000000a600067836 */ /* 0x000fe20000000000 */
[----:B------:R-:W-:Y:S01]  /*49930*/  ISETP.LT.AND P1, PT, R5, UR54, !P0 ;  /* 0x0000003605007c0c */ /* 0x000fe2000c721270 */
[----:B------:R-:W-:Y:S01]  /*49940*/  ULDC UR36, c[0x0][0x228] ;  /* 0x00008a0000247ab9 */ /* 0x000fe20000000800 */
[----:B------:R-:W-:-:S05]  /*49950*/  ULDC UR53, c[0x0][0x228] ;  /* 0x00008a0000357ab9 */ /* 0x000fca0000000800 */
[----:B------:R-:W-:Y:S01]  /*49960*/  @P3 LOP3.LUT R221, R221, 0x100, RZ, 0xfc, !PT ;  /* 0x00000100dddd3812 */ /* 0x000fe200078efcff */
[----:B0-----:R-:W-:Y:S01]  /*49970*/  VIADD R7, R7, UR4 ;  /* 0x0000000407077c36 */ /* 0x001fe20008000000 */
[----:B------:R-:W-:Y:S01]  /*49980*/  ISETP.LT.AND P0, PT, R2, UR6, !P0 ;  /* 0x0000000602007c0c */ /* 0x000fe2000c701270 */
[----:B------:R-:W-:Y:S01]  /*49990*/  ULDC UR4, c[0x0][0x248] ;  /* 0x0000920000047ab9 */ /* 0x000fe20000000800 */
[----:B------:R-:W-:Y:S01]  /*499a0*/  LOP3.LUT R221, R221, 0xffffff7f, RZ, 0xc0, !PT ;  /* 0xffffff7fdddd7812 */ /* 0x000fe200078ec0ff */
[----:B------:R-:W-:Y:S01]  /*499b0*/  ULDC UR6, c[0x0][0x248] ;  /* 0x0000920000067ab9 */ /* 0x000fe20000000800 */
[----:B------:R-:W-:Y:S02]  /*499c0*/  ULDC UR54, c[0x0][0x228] ;  /* 0x00008a0000367ab9 */ /* 0x000fe40000000800 */
[----:B------:R-:W-:-:S04]  /*499d0*/  @P2 LOP3.LUT R221, R221, 0x80, RZ, 0xfc, !PT ;  /* 0x00000080dddd2812 */ /* 0x000fc800078efcff */
[----:B------:R-:W-:-:S04]  /*499e0*/  LOP3.LUT R221, R221, 0xffffffbf, RZ, 0xc0, !PT ;  /* 0xffffffbfdddd7812 */ /* 0x000fc800078ec0ff */
[----:B------:R-:W-:-:S04]  /*499f0*/  @P1 LOP3.LUT R221, R221, 0x40, RZ, 0xfc, !PT ;  /* 0x00000040dddd1812 */ /* 0x000fc800078efcff */
[----:B------:R-:W-:Y:S01]  /*49a00*/  LOP3.LUT R221, R221, 0xffffffdf, RZ, 0xc0, !PT ;  /* 0xffffffdfdddd7812 */ /* 0x000fe200078ec0ff */
[----:B------:R0:W-:Y:S03]  /*49a10*/  STL [R1+0x1c8], R7 ;  /* 0x0001c80701007387 */ /* 0x0001e60000100800 */
[----:B------:R-:W-:Y:S02]  /*49a20*/  @P0 LOP3.LUT R221, R221, 0x20, RZ, 0xfc, !PT ;  /* 0x00000020dddd0812 */ /* 0x000fe400078efcff */
[----:B------:R-:W-:Y:S01]  /*49a30*/  ISETP.GE.AND P0, PT, R6, UR17, PT ;  /* 0x0000001106007c0c */ /* 0x000fe2000bf06270 */
[----:B0-----:R-:W-:-:S03]  /*49a40*/  VIADD R7, R7, UR4 ;  /* 0x0000000407077c36 */ /* 0x001fc60008000000 */
[----:B------:R-:W-:Y:S01]  /*49a50*/  ISETP.LT.AND P3, PT, R3, UR33, !P0 ;  /* 0x0000002103007c0c */ /* 0x000fe2000c761270 */
[----:B------:R-:W-:Y:S01]  /*49a60*/  ULDC UR4, c[0x0][0x248] ;  /* 0x0000920000047ab9 */ /* 0x000fe20000000800 */
[----:B------:R-:W-:Y:S02]  /*49a70*/  ISETP.LT.AND P2, PT, R4, UR51, !P0 ;  /* 0x0000003304007c0c */ /* 0x000fe4000c741270 */
[----:B------:R-:W-:Y:S01]  /*49a80*/  LOP3.LUT R221, R221, 0xffffffef, RZ, 0xc0, !PT ;  /* 0xffffffefdddd7812 */ /* 0x000fe200078ec0ff */
[----:B------:R0:W-:Y:S01]  /*49a90*/  STL [R1+0x1cc], R7 ;  /* 0x0001cc0701007387 */ /* 0x0001e20000100800 */
[----:B------:R-:W-:Y:S01]  /*49aa0*/  ISETP.LT.AND P1, PT, R5, UR52, !P0 ;  /* 0x0000003405007c0c */ /* 0x000fe2000c721270 */
[----:B------:R-:W-:Y:S01]  /*49ab0*/  VIADD R6, R0, 0xa5 ;  /* 0x000000a500067836 */ /* 0x000fe20000000000 */
[----:B------:R-:W-:Y:S01]  /*49ac0*/  ULDC.64 UR16, c[0x0][0x228] ;  /* 0x00008a0000107ab9 */ /* 0x000fe20000000a00 */
[----:B------:R-:W-:Y:S01]  /*49ad0*/  ULDC UR52, c[0x0][0x228] ;  /* 0x00008a0000347ab9 */ /* 0x000fe20000000800 */
[----:B------:R-:W-:Y:S01]  /*49ae0*/  ULDC UR51, c[0x0][0x228] ;  /* 0x00008a0000337ab9 */ /* 0x000fe20000000800 */
[----:B------:R-:W-:Y:S01]  /*49af0*/  ULDC UR33, c[0x0][0x228] ;  /* 0x00008a0000217ab9 */ /* 0x000fe20000000800 */
[----:B0-----:R-:W-:Y:S01]  /*49b00*/  VIADD R7, R7, UR4 ;  /* 0x0000000407077c36 */ /* 0x001fe20008000000 */
[----:B------:R-:W-:-:S04]  /*49b10*/  ULDC UR4, c[0x0][0x248] ;  /* 0x0000920000047ab9 */ /* 0x000fc80000000800 */
[----:B------:R0:W-:Y:S01]  /*49b20*/  STL [R1+0x1d0], R7 ;  /* 0x0001d00701007387 */ /* 0x0001e20000100800 */
[----:B------:R-:W-:Y:S01]  /*49b30*/  @P3 LOP3.LUT R221, R221, 0x10, RZ, 0xfc, !PT ;  /* 0x00000010dddd3812 */ /* 0x000fe200078efcff */
[----:B0-----:R-:W-:Y:S01]  /*49b40*/  VIADD R7, R7, UR4 ;  /* 0x0000000407077c36 */ /* 0x001fe20008000000 */
[----:B------:R-:W-:Y:S02]  /*49b50*/  ULDC UR4, c[0x0][0x248] ;  /* 0x0000920000047ab9 */ /* 0x000fe40000000800 */
[----:B------:R-:W-:Y:S02]  /*49b60*/  LOP3.LUT R221, R221, 0xfffffff7, RZ, 0xc0, !PT ;  /* 0xfffffff7dddd7812 */ /* 0x000fe400078ec0ff */
[----:B------:R0:W-:Y:S02]  /*49b70*/  STL [R1+0x1d4], R7 ;  /* 0x0001d40701007387 */ /* 0x0001e40000100800 */
[----:B------:R-:W-:Y:S01]  /*49b80*/  @P2 LOP3.LUT R221, R221, 0x8, RZ, 0xfc, !PT ;  /* 0x00000008dddd2812 */ /* 0x000fe200078efcff */
[----:B0-----:R-:W-:Y:S01]  /*49b90*/  VIADD R7, R7, UR4 ;  /* 0x0000000407077c36 */ /* 0x001fe20008000000 */
[----:B------:R-:W-:-:S04]  /*49ba0*/  ULDC UR4, c[0x0][0x248] ;  /* 0x0000920000047ab9 */ /* 0x000fc80000000800 */
[----:B------:R0:W-:Y:S01]  /*49bb0*/  STL [R1+0x1d8], R7 ;  /* 0x0001d80701007387 */ /* 0x0001e20000100800 */
[----:B------:R-:W-:Y:S01]  /*49bc0*/  LOP3.LUT R221, R221, 0xfffffffb, RZ, 0xc0, !PT ;  /* 0xfffffffbdddd7812 */ /* 0x000fe200078ec0ff */
[----:B0-----:R-:W-:Y:S01]  /*49bd0*/  VIADD R7, R7, UR4 ;  /* 0x0000000407077c36 */ /* 0x001fe20008000000 */
[----:B------:R-:W-:Y:S02]  /*49be0*/  ULDC.64 UR4, c[0x0][0x228] ;  /* 0x00008a0000047ab9 */ /* 0x000fe40000000a00 */
[----:B------:R-:W-:Y:S01]  /*49bf0*/  ISETP.LT.AND P0, PT, R2, UR4, !P0 ;  /* 0x0000000402007c0c */ /* 0x000fe2000c701270 */
[----:B------:R-:W-:Y:S01]  /*49c00*/  ULDC UR4, c[0x0][0x248] ;  /* 0x0000920000047ab9 */ /* 0x000fe20000000800 */
[----:B------:R-:W-:-:S04]  /*49c10*/  @P1 LOP3.LUT R221, R221, 0x4, RZ, 0xfc, !PT ;  /* 0x00000004dddd1812 */ /* 0x000fc800078efcff */
[----:B------:R-:W-:-:S07]  /*49c20*/  LOP3.LUT R221, R221, 0xfffffffd, RZ, 0xc0, !PT ;  /* 0xfffffffddddd7812 */ /* 0x000fce00078ec0ff */
[----:B------:R-:W-:Y:S02]  /*49c30*/  @P0 LOP3.LUT R221, R221, 0x2, RZ, 0xfc, !PT ;  /* 0x00000002dddd0812 */ /* 0x000fe400078efcff */
[----:B------:R-:W-:Y:S01]  /*49c40*/  ISETP.GE.AND P0, PT, R6, UR23, PT ;  /* 0x0000001706007c0c */ /* 0x000fe2000bf06270 */
[----:B------:R-:W-:Y:S01]  /*49c50*/  VIADD R6, R0, 0xa4 ;  /* 0x000000a400067836 */ /* 0x000fe20000000000 */
[----:B------:R-:W-:Y:S01]  /*49c60*/  LOP3.LUT R221, R221, 0xfffffffe, RZ, 0xc0, !PT ;  /* 0xfffffffedddd7812 */ /* 0x000fe200078ec0ff */
[----:B------:R-:W-:Y:S01]  /*49c70*/  ULDC.64 UR22, c[0x0][0x228] ;  /* 0x00008a0000167ab9 */ /* 0x000fe20000000a00 */
[----:B------:R-:W-:Y:S01]  /*49c80*/  ISETP.LT.AND P2, PT, R4, UR31, !P0 ;  /* 0x0000001f04007c0c */ /* 0x000fe2000c741270 */
[----:B------:R0:W-:Y:S01]  /*49c90*/  STL [R1+0x1dc], R7 ;  /* 0x0001dc0701007387 */ /* 0x0001e20000100800 */
[----:B------:R-:W-:Y:S01]  /*49ca0*/  ISETP.LT.AND P1, PT, R5, UR50, !P0 ;  /* 0x0000003205007c0c */ /* 0x000fe2000c721270 */
[----:B------:R-:W-:Y:S01]  /*49cb0*/  ULDC UR50, c[0x0][0x228] ;  /* 0x00008a0000327ab9 */ /* 0x000fe20000000800 */
[----:B------:R-:W-:Y:S01]  /*49cc0*/  ISETP.LT.AND P3, PT, R3, UR49, !P0 ;  /* 0x0000003103007c0c */ /* 0x000fe2000c761270 */
[----:B------:R-:W-:Y:S01]  /*49cd0*/  ULDC UR49, c[0x0][0x228] ;  /* 0x00008a0000317ab9 */ /* 0x000fe20000000800 */
[----:B------:R-:W-:Y:S01]  /*49ce0*/  ISETP.LT.AND P0, PT, R2, UR16, !P0 ;  /* 0x0000001002007c0c */ /* 0x000fe2000c701270 */
[----:B------:R-:W-:-:S06]  /*49cf0*/  ULDC UR31, c[0x0][0x228] ;  /* 0x00008a00001f7ab9 */ /* 0x000fcc0000000800 */
[----:B------:R-:W-:-:S04]  /*49d00*/  @P2 LOP3.LUT R243, R243, 0x80000000, RZ, 0xfc, !PT ;  /* 0x80000000f3f32812 */ /* 0x000fc800078efcff */
[----:B------:R-:W-:-:S04]  /*49d10*/  LOP3.LUT R243, R243, 0xbfffffff, RZ, 0xc0, !PT ;  /* 0xbffffffff3f37812 */ /* 0x000fc800078ec0ff */
[----:B------:R-:W-:-:S04]  /*49d20*/  @P1 LOP3.LUT R243, R243, 0x40000000, RZ, 0xfc, !PT ;  /* 0x40000000f3f31812 */ /* 0x000fc800078efcff */
[----:B------:R-:W-:-:S04]  /*49d30*/  LOP3.LUT R243, R243, 0xdfffffff, RZ, 0xc0, !PT ;  /* 0xdffffffff3f37812 */ /* 0x000fc800078ec0ff */
[----:B------:R-:W-:Y:S02]  /*49d40*/  @P0 LOP3.LUT R243, R243, 0x20000000, RZ, 0xfc, !PT ;  /* 0x20000000f3f30812 */ /* 0x000fe400078efcff */
[----:B------:R-:W-:Y:S02]  /*49d50*/  ISETP.GE.AND P0, PT, R6, UR13, PT ;  /* 0x0000000d06007c0c */ /* 0x000fe4000bf06270 */
[----:B------:R-:W-:Y:S02]  /*49d60*/  @P3 LOP3.LUT R221, R221, 0x1, RZ, 0xfc, !PT ;  /* 0x00000001dddd3812 */ /* 0x000fe400078efcff */
        /* <DEDUP_REMOVED lines=8> */
[----:B------:R-:W-:-:S07]  /*49df0*/  ULDC UR25, c[0x0][0x228] ;  /* 0x00008a0000197ab9 */ /* 0x000fce0000000800 */
        /* <DEDUP_REMOVED lines=13> */
[----:B------:R0:W-:Y:S01]  /*49ed0*/  STL [R1+0x1e0], R7 ;  /* 0x0001e00701007387 */ /* 0x0001e20000100800 */
[----:B------:R-:W-:Y:S01]  /*49ee0*/  ISETP.LT.AND P2, PT, R4, UR45, !P0 ;  /* 0x0000002d04007c0c */ /* 0x000fe2000c741270 */
[----:B------:R-:W-:Y:S01]  /*49ef0*/  ULDC.64 UR6, c[0x0][0x228] ;  /* 0x00008a0000067ab9 */ /* 0x000fe20000000a00 */
[----:B------:R-:W-:Y:S01]  /*49f00*/  ISETP.LT.AND P1, PT, R5, UR24, !P0 ;  /* 0x0000001805007c0c */ /* 0x000fe2000c721270 */
[----:B------:R-:W-:Y:S01]  /*49f10*/  ULDC UR24, c[0x0][0x228] ;  /* 0x00008a0000187ab9 */ /* 0x000fe20000000800 */
[----:B------:R-:W-:-:S07]  /*49f20*/  ULDC UR46, c[0x0][0x228] ;  /* 0x00008a00002e7ab9 */ /* 0x000fce0000000800 */
[----:B------:R-:W-:Y:S01]  /*49f30*/  @P3 LOP3.LUT R243, R243, 0x1000000, RZ, 0xfc, !PT ;  /* 0x01000000f3f33812 */ /* 0x000fe200078efcff */
[----:B0-----:R-:W-:Y:S01]  /*49f40*/  VIADD R7, R7, UR4 ;  /* 0x0000000407077c36 */ /* 0x001fe20008000000 */
[----:B------:R-:W-:Y:S01]  /*49f50*/  ISETP.LT.AND P0, PT, R2, UR12, !P0 ;  /* 0x0000000c02007c0c */ /* 0x000fe2000c701270 */
[----:B------:R-:W-:Y:S01]  /*49f60*/  ULDC UR4, c[0x0][0x248] ;  /* 0x0000920000047ab9 */ /* 0x000fe20000000800 */
[----:B------:R-:W-:Y:S01]  /*49f70*/  LOP3.LUT R243, R243, 0xff7fffff, RZ, 0xc0, !PT ;  /* 0xff7ffffff3f37812 */ /* 0x000fe200078ec0ff */
[----:B------:R-:W-:-:S03]  /*49f80*/  ULDC UR45, c[0x0][0x228] ;  /* 0x00008a00002d7ab9 */ /* 0x000fc60000000800 */
[----:B------:R-:W-:-:S04]  /*49f90*/  @P2 LOP3.LUT R243, R243, 0x800000, RZ, 0xfc, !PT ;  /* 0x00800000f3f32812 */ /* 0x000fc800078efcff */
        /* <DEDUP_REMOVED lines=20> */
[----:B------:R-:W-:Y:S01]  /*4a0e0*/  @P2 LOP3.LUT R243, R243, 0x80000, RZ, 0xfc, !PT ;  /* 0x00080000f3f32812 */ /* 0x000fe200078efcff */
[----:B------:R0:W-:Y:S03]  /*4a0f0*/  STL [R1+0x1e8], R7 ;  /* 0x0001e80701007387 */ /* 0x0001e60000100800 */
[----:B------:R-:W-:-:S04]  /*4a100*/  LOP3.LUT R243, R243, 0xfffbffff, RZ, 0xc0, !PT ;  /* 0xfffbfffff3f37812 */ /* 0x000fc800078ec0ff */
[----:B------:R-:W-:Y:S01]  /*4a110*/  @P1 LOP3.LUT R243, R243, 0x40000, RZ, 0xfc, !PT ;  /* 0x00040000f3f31812 */ /* 0x000fe200078efcff */
[----:B0-----:R-:W-:Y:S01]  /*4a120*/  VIADD R7, R7, UR4 ;  /* 0x0000000407077c36 */ /* 0x001fe20008000000 */
[----:B------:R-:W-:Y:S02]  /*4a130*/  ULDC UR4, c[0x0][0x248] ;  /* 0x0000920000047ab9 */ /* 0x000fe40000000800 */
[----:B------:R-:W-:Y:S02]  /*4a140*/  LOP3.LUT R243, R243, 0xfffdffff, RZ, 0xc0, !PT ;  /* 0xfffdfffff3f37812 */ /* 0x000fe400078ec0ff */
[----:B------:R0:W-:Y:S02]  /*4a150*/  STL [R1+0x1ec], R7 ;  /* 0x0001ec0701007387 */ /* 0x0001e40000100800 */
[----:B------:R-:W-:Y:S02]  /*4a160*/  @P0 LOP3.LUT R243, R243, 0x20000, RZ, 0xfc, !PT ;  /* 0x00020000f3f30812 */ /* 0x000fe400078efcff */
[----:B------:R-:W-:Y:S01]  /*4a170*/  ISETP.GE.AND P0, PT, R6, UR17, PT ;  /* 0x0000001106007c0c */ /* 0x000fe2000bf06270 */
[----:B0-----:R-:W-:Y:S01]  /*4a180*/  VIADD R7, R7, UR4 ;  /* 0x0000000407077c36 */ /* 0x001fe20008000000 */
[----:B------:R-:W-:Y:S01]  /*4a190*/  ULDC UR4, c[0x0][0x248] ;  /* 0x0000920000047ab9 */ /* 0x000fe20000000800 */
[----:B------:R-:W-:Y:S01]  /*4a1a0*/  LOP3.LUT R243, R243, 0xfffeffff, RZ, 0xc0, !PT ;  /* 0xfffefffff3f37812 */ /* 0x000fe200078ec0ff */
[----:B------:R-:W-:Y:S01]  /*4a1b0*/  VIADD R6, R0, 0xa0 ;  /* 0x000000a000067836 */ /* 0x000fe20000000000 */
[----:B------:R-:W-:Y:S01]  /*4a1c0*/  ULDC.64 UR16, c[0x0][0x228] ;  /* 0x00008a0000107ab9 */ /* 0x000fe20000000a00 */
[----:B------:R0:W-:Y:S01]  /*4a1d0*/  STL [R1+0x1f0], R7 ;  /* 0x0001f00701007387 */ /* 0x0001e20000100800 */
[----:B------:R-:W-:Y:S01]  /*4a1e0*/  ISETP.LT.AND P3, PT, R3, UR43, !P0 ;  /* 0x0000002b03007c0c */ /* 0x000fe2000c761270 */
[----:B------:R-:W-:Y:S01]  /*4a1f0*/  ULDC UR43, c[0x0][0x228] ;  /* 0x00008a00002b7ab9 */ /* 0x000fe20000000800 */
[----:B0-----:R-:W-:Y:S01]  /*4a200*/  VIADD R7, R7, UR4 ;  /* 0x0000000407077c36 */ /* 0x001fe20008000000 */
[----:B------:R-:W-:-:S04]  /*4a210*/  ULDC UR4, c[0x0][0x248] ;  /* 0x0000920000047ab9 */ /* 0x000fc80000000800 */
[----:B------:R0:W-:Y:S01]  /*4a220*/  STL [R1+0x1f4], R7 ;  /* 0x0001f40701007387 */ /* 0x0001e20000100800 */
[----:B------:R-:W-:Y:S01]  /*4a230*/  ISETP.LT.AND P2, PT, R4, UR30, !P0 ;  /* 0x0000001e04007c0c */ /* 0x000fe2000c741270 */
[----:B------:R-:W-:Y:S01]  /*4a240*/  ULDC UR30, c[0x0][0x228] ;  /* 0x00008a00001e7ab9 */ /* 0x000fe20000000800 */
[----:B0-----:R-:W-:Y:S01]  /*4a250*/  VIADD R7, R7, UR4 ;  /* 0x0000000407077c36 */ /* 0x001fe20008000000 */
[----:B------:R-:W-:-:S04]  /*4a260*/  ULDC UR4, c[0x0][0x248] ;  /* 0x0000920000047ab9 */ /* 0x000fc80000000800 */
[----:B------:R0:W-:Y:S01]  /*4a270*/  STL [R1+0x1f8], R7 ;  /* 0x0001f80701007387 */ /* 0x0001e20000100800 */
[----:B------:R-:W-:Y:S02]  /*4a280*/  @P3 LOP3.LUT R243, R243, 0x10000, RZ, 0xfc, !PT ;  /* 0x00010000f3f33812 */ /* 0x000fe400078efcff */
[----:B------:R-:W-:Y:S01]  /*4a290*/  ISETP.LT.AND P1, PT, R5, UR15, !P0 ;  /* 0x0000000f05007c0c */ /* 0x000fe2000c721270 */
[----:B------:R-:W-:Y:S01]  /*4a2a0*/  ULDC UR15, c[0x0][0x228] ;  /* 0x00008a00000f7ab9 */ /* 0x000fe20000000800 */
[----:B0-----:R-:W-:Y:S01]  /*4a2b0*/  VIADD R7, R7, UR4 ;  /* 0x0000000407077c36 */ /* 0x001fe20008000000 */
[----:B------:R-:W-:Y:S01]  /*4a2c0*/  ULDC UR4, c[0x0][0x248] ;  /* 0x0000920000047ab9 */ /* 0x000fe20000000800 */
[----:B------:R-:W-:-:S03]  /*4a2d0*/  LOP3.LUT R243, R243, 0xffff7fff, RZ, 0xc0, !PT ;  /* 0xffff7ffff3f37812 */ /* 0x000fc600078ec0ff */
[----:B------:R0:W-:Y:S01]  /*4a2e0*/  STL [R1+0x1fc], R7 ;  /* 0x0001fc0701007387 */ /* 0x0001e20000100800 */
        /* <DEDUP_REMOVED lines=20> */
[----:B------:R-:W-:-:S08]  /*4a430*/  ULDC UR9, c[0x0][0x228] ;  /* 0x00008a0000097ab9 */ /* 0x000fd00000000800 */
[----:B------:R-:W-:Y:S01]  /*4a440*/  @P3 LOP3.LUT R243, R243, 0x1000, RZ, 0xfc, !PT ;  /* 0x00001000f3f33812 */ /* 0x000fe200078efcff */
[----:B0-----:R-:W-:Y:S01]  /*4a450*/  VIADD R7, R7, UR6 ;  /* 0x0000000607077c36 */ /* 0x001fe20008000000 */
[----:B------:R-:W-:Y:S01]  /*4a460*/  ULDC UR32, c[0x0][0x228] ;  /* 0x00008a0000207ab9 */ /* 0x000fe20000000800 */
[----:B------:R-:W-:Y:S01]  /*4a470*/  LOP3.LUT R240, R240, 0x7fffffff, RZ, 0xc0, !PT ;  /* 0x7ffffffff0f07812 */ /* 0x000fe200078ec0ff */
[----:B------:R-:W-:Y:S01]  /*4a480*/  ULDC UR42, c[0x0][0x228] ;  /* 0x00008a00002a7ab9 */ /* 0x000fe20000000800 */
        /* <DEDUP_REMOVED lines=36> */
[----:B------:R-:W-:-:S08]  /*4a6d0*/  ULDC UR26, c[0x0][0x228] ;  /* 0x00008a00001a7ab9 */ /* 0x000fd00000000800 */
        /* <DEDUP_REMOVED lines=10> */
[----:B------:R-:W-:-:S04]  /*4a780*/  LOP3.LUT R243, R243, 0xfffffffd, RZ, 0xc0, !PT ;  /* 0xfffffffdf3f37812 */ /* 0x000fc800078ec0ff */
[----:B------:R-:W-:Y:S02]  /*4a790*/  @P0 LOP3.LUT R243, R243, 0x2, RZ, 0xfc, !PT ;  /* 0x00000002f3f30812 */ /* 0x000fe400078efcff */
[----:B------:R-:W-:-:S04]  /*4a7a0*/  ISETP.GE.AND P0, PT, R6, UR5, PT ;  /* 0x0000000506007c0c */ /* 0x000fc8000bf06270 */
[----:B------:R-:W-:Y:S01]  /*4a7b0*/  ISETP.LT.AND P2, PT, R4, UR29, !P0 ;  /* 0x0000001d04007c0c */ /* 0x000fe2000c741270 */
[----:B------:R0:W-:Y:S01]  /*4a7c0*/  STL [R1+0x210], R7 ;  /* 0x0002100701007387 */ /* 0x0001e20000100800 */
[----:B------:R-:W-:Y:S01]  /*4a7d0*/  ISETP.LT.AND P1, PT, R5, UR11, !P0 ;  /* 0x0000000b05007c0c */ /* 0x000fe2000c721270 */
[----:B------:R-:W-:Y:S01]  /*4a7e0*/  VIADD R6, R0, 0x9c ;  /* 0x0000009c00067836 */ /* 0x000fe20000000000 */
[----:B------:R-:W-:Y:S01]  /*4a7f0*/  ISETP.LT.AND P3, PT, R3, UR14, !P0 ;  /* 0x0000000e03007c0c */ /* 0x000fe2000c761270 */
[----:B------:R-:W-:Y:S01]  /*4a800*/  ULDC UR29, c[0x0][0x228] ;  /* 0x00008a00001d7ab9 */ /* 0x000fe20000000800 */
[----:B------:R-:W-:Y:S01]  /*4a810*/  ISETP.LT.AND P0, PT, R2, UR6, !P0 ;  /* 0x0000000602007c0c */ /* 0x000fe2000c701270 */
[----:B------:R-:W-:Y:S01]  /*4a820*/  ULDC UR6, c[0x0][0x248] ;  /* 0x0000920000067ab9 */ /* 0x000fe20000000800 */
[----:B------:R-:W-:Y:S01]  /*4a830*/  LOP3.LUT R243, R243, 0xfffffffe, RZ, 0xc0, !PT ;  /* 0xfffffffef3f37812 */ /* 0x000fe200078ec0ff */
[----:B------:R-:W-:Y:S01]  /*4a840*/  ULDC UR11, c[0x0][0x228] ;  /* 0x00008a00000b7ab9 */ /* 0x000fe20000000800 */
[----:B------:R-:W-:-:S03]  /*4a850*/  ULDC UR14, c[0x0][0x228] ;  /* 0x00008a00000e7ab9 */ /* 0x000fc60000000800 */
[----:B------:R-:W-:Y:S01]  /*4a860*/  @P2 LOP3.LUT R242, R242, 0x80000000, RZ, 0xfc, !PT ;  /* 0x80000000f2f22812 */ /* 0x000fe200078efcff */
[----:B0-----:R-:W-:Y:S01]  /*4a870*/  VIADD R7, R7, UR4 ;  /* 0x0000000407077c36 */ /* 0x001fe20008000000 */
[----:B------:R-:W-:Y:S02]  /*4a880*/  ULDC UR4, c[0x0][0x248] ;  /* 0x0000920000047ab9 */ /* 0x000fe40000000800 */
[----:B------:R-:W-:-:S04]  /*4a890*/  LOP3.LUT R242, R242, 0xbfffffff, RZ, 0xc0, !PT ;  /* 0xbffffffff2f27812 */ /* 0x000fc800078ec0ff */
[----:B------:R-:W-:Y:S01]  /*4a8a0*/  @P1 LOP3.LUT R242, R242, 0x40000000, RZ, 0xfc, !PT ;  /* 0x40000000f2f21812 */ /* 0x000fe200078efcff */
[----:B------:R0:W-:Y:S03]  /*4a8b0*/  STL [R1+0x214], R7 ;  /* 0x0002140701007387 */ /* 0x0001e60000100800 */
[----:B------:R-:W-:Y:S01]  /*4a8c0*/  LOP3.LUT R242, R242, 0xdfffffff, RZ, 0xc0, !PT ;  /* 0xdffffffff2f27812 */ /* 0x000fe200078ec0ff */
[----:B0-----:R-:W-:Y:S01]  /*4a8d0*/  VIADD R7, R7, UR4 ;  /* 0x0000000407077c36 */ /* 0x001fe20008000000 */
[----:B------:R-:W-:Y:S02]  /*4a8e0*/  ULDC UR4, c[0x0][0x248] ;  /* 0x0000920000047ab9 */ /* 0x000fe40000000800 */
[----:B------:R-:W-:Y:S02]  /*4a8f0*/  @P0 LOP3.LUT R242, R242, 0x20000000, RZ, 0xfc, !PT ;  /* 0x20000000f2f20812 */ /* 0x000fe400078efcff */
[----:B------:R-:W-:Y:S01]  /*4a900*/  ISETP.GE.AND P0, PT, R6, UR17, PT ;  /* 0x0000001106007c0c */ /* 0x000fe2000bf06270 */
[----:B------:R0:W-:Y:S01]  /*4a910*/  STL [R1+0x218], R7 ;  /* 0x0002180701007387 */ /* 0x0001e20000100800 */
[----:B------:R-:W-:-:S02]  /*4a920*/  @P3 LOP3.LUT R243, R243, 0x1, RZ, 0xfc, !PT ;  /* 0x00000001f3f33812 */ /* 0x000fc400078efcff */
[----:B------:R-:W-:Y:S01]  /*4a930*/  LOP3.LUT R242, R242, 0xefffffff, RZ, 0xc0, !PT ;  /* 0xeffffffff2f27812 */ /* 0x000fe200078ec0ff */
[----:B------:R-:W-:Y:S01]  /*4a940*/  VIADD R6, R0, 0x9b ;  /* 0x0000009b00067836 */ /* 0x000fe20000000000 */
[----:B------:R-:W-:Y:S01]  /*4a950*/  ISETP.LT.AND P3, PT, R3, UR52, !P0 ;  /* 0x0000003403007c0c */ /* 0x000fe2000c761270 */
[----:B------:R-:W-:Y:S01]  /*4a960*/  ULDC.64 UR16, c[0x0][0x228] ;  /* 0x00008a0000107ab9 */ /* 0x000fe20000000a00 */
[----:B------:R-:W-:Y:S01]  /*4a970*/  ISETP.LT.AND P2, PT, R4, UR51, !P0 ;  /* 0x0000003304007c0c */ /* 0x000fe2000c741270 */
[----:B------:R-:W-:Y:S01]  /*4a980*/  ULDC UR51, c[0x0][0x228] ;  /* 0x00008a0000337ab9 */ /* 0x000fe20000000800 */
[----:B------:R-:W-:Y:S01]  /*4a990*/  ISETP.LT.AND P1, PT, R5, UR35, !P0 ;  /* 0x0000002305007c0c */ /* 0x000fe2000c721270 */
[----:B0-----:R-:W-:Y:S01]  /*4a9a0*/  VIADD R7, R7, UR4 ;  /* 0x0000000407077c36 */ /* 0x001fe20008000000 */
[----:B------:R-:W-:Y:S01]  /*4a9b0*/  ULDC UR4, c[0x0][0x248] ;  /* 0x0000920000047ab9 */ /* 0x000fe20000000800 */
[----:B------:R-:W-:Y:S01]  /*4a9c0*/  ULDC UR52, c[0x0][0x228] ;  /* 0x00008a0000347ab9 */ /* 0x000fe20000000800 */
[----:B------:R-:W-:-:S02]  /*4a9d0*/  ULDC UR35, c[0x0][0x228] ;  /* 0x00008a0000237ab9 */ /* 0x000fc40000000800 */
[----:B------:R0:W-:Y:S02]  /*4a9e0*/  STL [R1+0x21c], R7 ;  /* 0x00021c0701007387 */ /* 0x0001e40000100800 */
        /* <DEDUP_REMOVED lines=24> */
[----:B------:R-:W-:Y:S01]  /*4ab70*/  ULDC UR51, c[0x0][0x228] ;  /* 0x00008a0000337ab9 */ /* 0x000fe20000000800 */
[----:B------:R-:W-:Y:S01]  /*4ab80*/  ISETP.LT.AND P2, PT, R4, UR19, !P0 ;  /* 0x0000001304007c0c */ /* 0x000fe2000c741270 */
[----:B------:R-:W-:Y:S01]  /*4ab90*/  ULDC.64 UR22, c[0x0][0x228] ;  /* 0x00008a0000167ab9 */ /* 0x000fe20000000a00 */
[----:B------:R-:W-:Y:S01]  /*4aba0*/  ISETP.LT.AND P1, PT, R5, UR20, !P0 ;  /* 0x0000001405007c0c */ /* 0x000fe2000c721270 */
[----:B------:R0:W-:Y:S08]  /*4abb0*/  STL [R1+0x22c], R7 ;  /* 0x00022c0701007387 */ /* 0x0001f00000100800 */
[----:B------:R-:W-:Y:S01]  /*4abc0*/  @P3 LOP3.LUT R242, R242, 0x1000000, RZ, 0xfc, !PT ;  /* 0x01000000f2f23812 */ /* 0x000fe200078efcff */
[----:B------:R-:W-:Y:S01]  /*4abd0*/  ULDC UR19, c[0x0][0x228] ;  /* 0x00008a0000137ab9 */ /* 0x000fe20000000800 */
[----:B------:R-:W-:-:S02]  /*4abe0*/  ULDC UR20, c[0x0][0x228] ;  /* 0x00008a0000147ab9 */ /* 0x000fc40000000800 */
        /* <DEDUP_REMOVED lines=11> */
[----:B------:R-:W-:Y:S01]  /*4aca0*/  ULDC UR52, c[0x0][0x228] ;  /* 0x00008a0000347ab9 */ /* 0x000fe20000000800 */
[----:B------:R-:W-:Y:S01]  /*4acb0*/  ISETP.LT.AND P2, PT, R4, UR51, !P0 ;  /* 0x0000003304007c0c */ /* 0x000fe2000c741270 */
[----:B------:R-:W-:Y:S01]  /*4acc0*/  ULDC UR51, c[0x0][0x228] ;  /* 0x00008a0000337ab9 */ /* 0x000fe20000000800 */
[----:B------:R-:W-:Y:S01]  /*4acd0*/  ISETP.LT.AND P1, PT, R5, UR34, !P0 ;  /* 0x0000002205007c0c */ /* 0x000fe2000c721270 */
[----:B------:R-:W-:-:S08]  /*4ace0*/  ULDC.64 UR12, c[0x0][0x228] ;  /* 0x00008a00000c7ab9 */ /* 0x000fd00000000a00 */
[----:B------:R-:W-:Y:S01]  /*4acf0*/  @P3 LOP3.LUT R242, R242, 0x100000, RZ, 0xfc, !PT ;  /* 0x00100000f2f23812 */ /* 0x000fe200078efcff */
[----:B0-----:R-:W-:Y:S01]  /*4ad00*/  VIADD R7, R7, UR6 ;  /* 0x0000000607077c36 */ /* 0x001fe20008000000 */
[----:B------:R-:W-:Y:S02]  /*4ad10*/  ULDC UR34, c[0x0][0x228] ;  /* 0x00008a0000227ab9 */ /* 0x000fe40000000800 */
        /* <DEDUP_REMOVED lines=97> */
[----:B------:R-:W-:-:S08]  /*4b330*/  ULDC UR33, c[0x0][0x228] ;  /* 0x00008a0000217ab9 */ /* 0x000fd00000000800 */
[----:B------:R-:W-:Y:S01]  /*4b340*/  @P3 LOP3.LUT R242, R242, 0x10, RZ, 0xfc, !PT ;  /* 0x00000010f2f23812 */ /* 0x000fe200078efcff */
[----:B------:R0:W-:Y:S01]  /*4b350*/  STL [R1+0x258], R7 ;  /* 0x0002580701007387 */ /* 0x0001e20000100800 */
        /* <DEDUP_REMOVED lines=8> */
[----:B------:R-:W-:Y:S01]  /*4b3e0*/  ISETP.GE.AND P0, PT, R6, UR13, PT ;  /* 0x0000000d06007c0c */ /* 0x000fe2000bf06270 */
[----:B------:R-:W-:Y:S01]  /*4b3f0*/  VIADD R6, R0, 0x94 ;  /* 0x0000009400067836 */ /* 0x000fe20000000000 */
[----:B------:R-:W-:Y:S01]  /*4b400*/  LOP3.LUT R242, R242, 0xfffffffe, RZ, 0xc0, !PT ;  /* 0xfffffffef2f27812 */ /* 0x000fe200078ec0ff */
[----:B------:R-:W-:Y:S01]  /*4b410*/  ULDC.64 UR12, c[0x0][0x228] ;  /* 0x00008a00000c7ab9 */ /* 0x000fe20000000a00 */
[----:B------:R-:W-:Y:S01]  /*4b420*/  ISETP.LT.AND P2, PT, R4, UR60, !P0 ;  /* 0x0000003c04007c0c */ /* 0x000fe2000c741270 */
[----:B0-----:R-:W-:Y:S01]  /*4b430*/  VIADD R7, R7, UR6 ;  /* 0x0000000607077c36 */ /* 0x001fe20008000000 */
[----:B------:R-:W-:Y:S01]  /*4b440*/  ISETP.LT.AND P1, PT, R5, UR31, !P0 ;  /* 0x0000001f05007c0c */ /* 0x000fe2000c721270 */
[----:B------:R-:W-:Y:S01]  /*4b450*/  ULDC UR60, c[0x0][0x228] ;  /* 0x00008a00003c7ab9 */ /* 0x000fe20000000800 */
[----:B------:R-:W-:Y:S01]  /*4b460*/  ISETP.LT.AND P3, PT, R3, UR39, !P0 ;  /* 0x0000002703007c0c */ /* 0x000fe2000c761270 */
[----:B------:R-:W-:Y:S01]  /*4b470*/  ULDC UR39, c[0x0][0x228] ;  /* 0x00008a0000277ab9 */ /* 0x000fe20000000800 */
[----:B------:R-:W-:-:S07]  /*4b480*/  ISETP.LT.AND P0, PT, R2, UR22, !P0 ;  /* 0x0000001602007c0c */ /* 0x000fce000c701270 */
        /* <DEDUP_REMOVED lines=15> */
[----:B------:R-:W-:Y:S01]  /*4b580*/  LOP3.LUT R239, R239, 0x7fffffff, RZ, 0xc0, !PT ;  /* 0x7fffffffefef7812 */ /* 0x000fe200078ec0ff */
[----:B------:R-:W-:-:S06]  /*4b590*/  ULDC UR37, c[0x0][0x228] ;  /* 0x00008a0000257ab9 */ /* 0x000fcc0000000800 */
        /* <DEDUP_REMOVED lines=19> */
[----:B------:R-:W-:-:S06]  /*4b6d0*/  ULDC UR33, c[0x0][0x228] ;  /* 0x00008a0000217ab9 */ /* 0x000fcc0000000800 */
[----:B------:R-:W-:Y:S01]  /*4b6e0*/  @P3 LOP3.LUT R241, R241, 0x1000000, RZ, 0xfc, !PT ;  /* 0x01000000f1f13812 */ /* 0x000fe200078efcff */
[----:B0-----:R-:W-:Y:S01]  /*4b6f0*/  VIADD R7, R7, UR4 ;  /* 0x0000000407077c36 */ /* 0x001fe20008000000 */
[----:B------:R-:W-:Y:S01]  /*4b700*/  ISETP.LT.AND P0, PT, R2, UR6, !P0 ;  /* 0x0000000602007c0c */ /* 0x000fe2000c701270 */
[----:B------:R-:W-:Y:S01]  /*4b710*/  ULDC UR4, c[0x0][0x248] ;  /* 0x0000920000047ab9 */ /* 0x000fe20000000800 */
[----:B------:R-:W-:Y:S01]  /*4b720*/  LOP3.LUT R241, R241, 0xff7fffff, RZ, 0xc0, !PT ;  /* 0xff7ffffff1f17812 */ /* 0x000fe200078ec0ff */
[----:B------:R-:W-:Y:S01]  /*4b730*/  ULDC UR6, c[0x0][0x248] ;  /* 0x0000920000067ab9 */ /* 0x000fe20000000800 */
[----:B------:R-:W-:Y:S01]  /*4b740*/  ULDC UR24, c[0x0][0x228] ;  /* 0x00008a0000187ab9 */ /* 0x000fe20000000800 */
[----:B------:R-:W-:Y:S01]  /*4b750*/  LOP3.LUT R238, R238, 0x7fffffff, RZ, 0xc0, !PT ;  /* 0x7fffffffeeee7812 */ /* 0x000fe200078ec0ff */
[----:B------:R-:W-:Y:S01]  /*4b760*/  ULDC UR53, c[0x0][0x228] ;  /* 0x00008a0000357ab9 */ /* 0x000fe20000000800 */
        /* <DEDUP_REMOVED lines=50> */
[----:B------:R-:W-:Y:S01]  /*4ba90*/  ULDC.64 UR30, c[0x0][0x228] ;  /* 0x00008a00001e7ab9 */ /* 0x000fe20000000a00 */
[----:B------:R-:W-:Y:S01]  /*4baa0*/  ISETP.LT.AND P1, PT, R5, UR15, !P0 ;  /* 0x0000000f05007c0c */ /* 0x000fe2000c721270 */
[----:B------:R0:W-:Y:S01]  /*4bab0*/  STL [R1+0x280], R7 ;  /* 0x0002800701007387 */ /* 0x0001e20000100800 */
[----:B------:R-:W-:-:S07]  /*4bac0*/  ULDC UR61, c[0x0][0x228] ;  /* 0x00008a00003d7ab9 */ /* 0x000fce0000000800 */
[----:B------:R-:W-:Y:S01]  /*4bad0*/  @P3 LOP3.LUT R241, R241, 0x10000, RZ, 0xfc, !PT ;  /* 0x00010000f1f13812 */ /* 0x000fe200078efcff */
[----:B------:R-:W-:-:S03]  /*4bae0*/  ULDC UR15, c[0x0][0x228] ;  /* 0x00008a00000f7ab9 */ /* 0x000fc60000000800 */
[----:B------:R-:W-:-:S04]  /*4baf0*/  LOP3.LUT R241, R241, 0xffff7fff, RZ, 0xc0, !PT ;  /* 0xffff7ffff1f17812 */ /* 0x000fc800078ec0ff */
[----:B------:R-:W-:Y:S02]  /*4bb00*/  @P2 LOP3.LUT R241, R241, 0x8000, RZ, 0xfc, !PT ;  /* 0x00008000f1f12812 */ /* 0x000fe400078efcff */
[----:B------:R-:W-:Y:S01]  /*4bb10*/  ISETP.LT.AND P0, PT, R2, UR16, !P0 ;  /* 0x0000001002007c0c */ /* 0x000fe2000c701270 */
[----:B0-----:R-:W-:Y:S01]  /*4bb20*/  VIADD R7, R7, UR6 ;  /* 0x0000000607077c36 */ /* 0x001fe20008000000 */
[----:B------:R-:W-:Y:S01]  /*4bb30*/  LOP3.LUT R241, R241, 0xffffbfff, RZ, 0xc0, !PT ;  /* 0xffffbffff1f17812 */ /* 0x000fe200078ec0ff */
[----:B------:R-:W-:Y:S01]  /*4bb40*/  ULDC UR6, c[0x0][0x248] ;  /* 0x0000920000067ab9 */ /* 0x000fe20000000800 */
[----:B------:R-:W-:Y:S02]  /*4bb50*/  ULDC UR16, c[0x0][0x228] ;  /* 0x00008a0000107ab9 */ /* 0x000fe40000000800 */
        /* <DEDUP_REMOVED lines=9> */
[----:B------:R-:W-:Y:S01]  /*4bbf0*/  ULDC UR13, c[0x0][0x228] ;  /* 0x00008a00000d7ab9 */ /* 0x000fe20000000800 */
[----:B------:R-:W-:Y:S01]  /*4bc00*/  ISETP.LT.AND P1, PT, R5, UR32, !P0 ;  /* 0x0000002005007c0c */ /* 0x000fe2000c721270 */
[----:B------:R-:W-:Y:S01]  /*4bc10*/  ULDC.64 UR32, c[0x0][0x228] ;  /* 0x00008a0000207ab9 */ /* 0x000fe20000000a00 */
        /* <DEDUP_REMOVED lines=43> */
[----:B------:R-:W-:-:S04]  /*4bed0*/  @P3 LOP3.LUT R241, R241, 0x10, RZ, 0xfc, !PT ;  /* 0x00000010f1f13812 */ /* 0x000fc800078efcff */
        /* <DEDUP_REMOVED lines=10> */
[----:B------:R-:W-:Y:S01]  /*4bf80*/  ISETP.GE.AND P0, PT, R6, UR17, PT ;  /* 0x0000001106007c0c */ /* 0x000fe2000bf06270 */
[----:B------:R-:W-:Y:S01]  /*4bf90*/  VIADD R6, R0, 0x8c ;  /* 0x0000008c00067836 */ /* 0x000fe20000000000 */
[----:B------:R-:W-:Y:S01]  /*4bfa0*/  LOP3.LUT R241, R241, 0xfffffffe, RZ, 0xc0, !PT ;  /* 0xfffffffef1f17812 */ /* 0x000fe200078ec0ff */
[----:B------:R0:W-:Y:S01]  /*4bfb0*/  STL [R1+0x290], R7 ;  /* 0x0002900701007387 */ /* 0x0001e20000100800 */
[----:B------:R-:W-:Y:S01]  /*4bfc0*/  ISETP.LT.AND P2, PT, R4, UR29, !P0 ;  /* 0x0000001d04007c0c */ /* 0x000fe2000c741270 */
[----:B------:R-:W-:Y:S01]  /*4bfd0*/  ULDC UR17, c[0x0][0x248] ;  /* 0x0000920000117ab9 */ /* 0x000fe20000000800 */
[----:B------:R-:W-:Y:S01]  /*4bfe0*/  ISETP.LT.AND P1, PT, R5, UR11, !P0 ;  /* 0x0000000b05007c0c */ /* 0x000fe2000c721270 */
[----:B------:R-:W-:Y:S01]  /*4bff0*/  ULDC UR11, c[0x0][0x228] ;  /* 0x00008a00000b7ab9 */ /* 0x000fe20000000800 */
[----:B------:R-:W-:Y:S01]  /*4c000*/  ISETP.LT.AND P3, PT, R3, UR28, !P0 ;  /* 0x0000001c03007c0c */ /* 0x000fe2000c761270 */
[----:B------:R-:W-:Y:S01]  /*4c010*/  ULDC.64 UR28, c[0x0][0x228] ;  /* 0x00008a00001c7ab9 */ /* 0x000fe20000000a00 */
        /* <DEDUP_REMOVED lines=19> */
[----:B------:R0:W-:Y:S01]  /*4c150*/  STL [R1+0x294], R7 ;  /* 0x0002940701007387 */ /* 0x0001e20000100800 */
[----:B------:R-:W-:Y:S01]  /*4c160*/  ULDC UR43, c[0x0][0x228] ;  /* 0x00008a00002b7ab9 */ /* 0x000fe20000000800 */
[----:B------:R-:W-:Y:S01]  /*4c170*/  ULDC UR42, c[0x0][0x228] ;  /* 0x00008a00002a7ab9 */ /* 0x000fe20000000800 */
        /* <DEDUP_REMOVED lines=31> */
[----:B0-----:R-:W-:Y:S01]  /*4c370*/  VIADD R7, R7, UR6 ;  /* 0x0000000607077c36 */ /* 0x001fe20008000000 */
[----:B------:R-:W-:Y:S01]  /*4c380*/  ISETP.LT.AND P3, PT, R3, UR60, !P0 ;  /* 0x0000003c03007c0c */ /* 0x000fe2000c761270 */
[----:B------:R-:W-:Y:S01]  /*4c390*/  ULDC UR6, c[0x0][0x248] ;  /* 0x0000920000067ab9 */ /* 0x000fe20000000800 */
[----:B------:R-:W-:Y:S01]  /*4c3a0*/  ISETP.LT.AND P2, PT, R4, UR35, !P0 ;  /* 0x0000002304007c0c */ /* 0x000fe2000c741270 */
[----:B------:R-:W-:Y:S01]  /*4c3b0*/  VIADD R6, R0, 0x89 ;  /* 0x0000008900067836 */ /* 0x000fe20000000000 */
[----:B------:R-:W-:Y:S01]  /*4c3c0*/  ISETP.LT.AND P1, PT, R5, UR34, !P0 ;  /* 0x0000002205007c0c */ /* 0x000fe2000c721270 */
[----:B------:R0:W-:Y:S01]  /*4c3d0*/  STL [R1+0x29c], R7 ;  /* 0x00029c0701007387 */ /* 0x0001e20000100800 */
[----:B------:R-:W-:Y:S01]  /*4c3e0*/  ULDC UR60, c[0x0][0x228] ;  /* 0x00008a00003c7ab9 */ /* 0x000fe20000000800 */
[----:B------:R-:W-:-:S06]  /*4c3f0*/  ULDC UR23, c[0x0][0x228] ;  /* 0x00008a0000177ab9 */ /* 0x000fcc0000000800 */
[----:B------:R-:W-:Y:S01]  /*4c400*/  @P3 LOP3.LUT R240, R240, 0x100000, RZ, 0xfc, !PT ;  /* 0x00100000f0f03812 */ /* 0x000fe200078efcff */
[----:B------:R-:W-:-:S03]  /*4c410*/  ULDC.64 UR34, c[0x0][0x228] ;  /* 0x00008a0000227ab9 */ /* 0x000fc60000000a00 */
[----:B------:R-:W-:-:S04]  /*4c420*/  LOP3.LUT R240, R240, 0xfff7ffff, RZ, 0xc0, !PT ;  /* 0xfff7fffff0f07812 */ /* 0x000fc800078ec0ff */
[----:B------:R-:W-:Y:S02]  /*4c430*/  @P2 LOP3.LUT R240, R240, 0x80000, RZ, 0xfc, !PT ;  /* 0x00080000f0f02812 */ /* 0x000fe400078efcff */
[----:B------:R-:W-:Y:S02]  /*4c440*/  ISETP.LT.AND P0, PT, R2, UR32, !P0 ;  /* 0x0000002002007c0c */ /* 0x000fe4000c701270 */
        /* <DEDUP_REMOVED lines=16> */
[----:B------:R-:W-:Y:S01]  /*4c550*/  ULDC UR60, c[0x0][0x228] ;  /* 0x00008a00003c7ab9 */ /* 0x000fe20000000800 */
[----:B------:R-:W-:Y:S01]  /*4c560*/  LOP3.LUT R237, R237, 0x7fffffff, RZ, 0xc0, !PT ;  /* 0x7fffffffeded7812 */ /* 0x000fe200078ec0ff */
[----:B------:R-:W-:Y:S01]  /*4c570*/  ULDC UR51, c[0x0][0x228] ;  /* 0x00008a0000337ab9 */ /* 0x000fe20000000800 */
[----:B------:R-:W-:Y:S01]  /*4c580*/  ULDC UR52, c[0x0][0x228] ;  /* 0x00008a0000347ab9 */ /* 0x000fe20000000800 */
[----:B0-----:R-:W-:Y:S01]  /*4c590*/  VIADD R7, R7, UR12 ;  /* 0x0000000c07077c36 */ /* 0x001fe20008000000 */
[----:B------:R-:W-:Y:S01]  /*4c5a0*/  @P3 LOP3.LUT R240, R240, 0x10000, RZ, 0xfc, !PT ;  /* 0x00010000f0f03812 */ /* 0x000fe200078efcff */
[----:B------:R-:W-:-:S03]  /*4c5b0*/  ULDC UR12, c[0x0][0x228] ;  /* 0x00008a00000c7ab9 */ /* 0x000fc60000000800 */
[----:B------:R0:W-:Y:S01]  /*4c5c0*/  STL [R1+0x2a8], R7 ;  /* 0x0002a80701007387 */ /* 0x0001e20000100800 */
[----:B------:R-:W-:Y:S01]  /*4c5d0*/  LOP3.LUT R240, R240, 0xffff7fff, RZ, 0xc0, !PT ;  /* 0xffff7ffff0f07812 */ /* 0x000fe200078ec0ff */
[----:B0-----:R-:W-:-:S03]  /*4c5e0*/  VIADD R7, R7, UR22 ;  /* 0x0000001607077c36 */ /* 0x001fc60008000000 */
[----:B------:R-:W-:Y:S01]  /*4c5f0*/  @P2 LOP3.LUT R240, R240, 0x8000, RZ, 0xfc, !PT ;  /* 0x00008000f0f02812 */ /* 0x000fe200078efcff */
[----:B------:R-:W-:Y:S01]  /*4c600*/  ULDC UR22, c[0x0][0x248] ;  /* 0x0000920000167ab9 */ /* 0x000fe20000000800 */
[----:B------:R0:W-:Y:S01]  /*4c610*/  STL [R1+0x2ac], R7 ;  /* 0x0002ac0701007387 */ /* 0x0001e20000100800 */
[----:B------:R-:W-:Y:S01]  /*4c620*/  ISETP.LT.AND P0, PT, R2, UR34, !P0 ;  /* 0x0000002202007c0c */ /* 0x000fe2000c701270 */
[----:B0-----:R-:W-:Y:S01]  /*4c630*/  VIADD R7, R7, UR17 ;  /* 0x0000001107077c36 */ /* 0x001fe20008000000 */
[----:B------:R-:W-:-:S04]  /*4c640*/  ULDC UR17, c[0x0][0x248] ;  /* 0x0000920000117ab9 */ /* 0x000fc80000000800 */
[----:B------:R0:W-:Y:S01]  /*4c650*/  STL [R1+0x2b0], R7 ;  /* 0x0002b00701007387 */ /* 0x0001e20000100800 */
[----:B------:R-:W-:Y:S01]  /*4c660*/  LOP3.LUT R240, R240, 0xffffbfff, RZ, 0xc0, !PT ;  /* 0xffffbffff0f07812 */ /* 0x000fe200078ec0ff */
[----:B0-----:R-:W-:-:S03]  /*4c670*/  VIADD R7, R7, UR17 ;  /* 0x0000001107077c36 */ /* 0x001fc60008000000 */
[----:B------:R-:W-:Y:S01]  /*4c680*/  @P1 LOP3.LUT R240, R240, 0x4000, RZ, 0xfc, !PT ;  /* 0x00004000f0f01812 */ /* 0x000fe200078efcff */
[----:B------:R-:W-:Y:S01]  /*4c690*/  ULDC UR17, c[0x0][0x228] ;  /* 0x00008a0000117ab9 */ /* 0x000fe20000000800 */
[----:B------:R0:W-:Y:S02]  /*4c6a0*/  STL [R1+0x2b4], R7 ;  /* 0x0002b40701007387 */ /* 0x0001e40000100800 */
[----:B------:R-:W-:Y:S01]  /*4c6b0*/  LOP3.LUT R240, R240, 0xffffdfff, RZ, 0xc0, !PT ;  /* 0xffffdffff0f07812 */ /* 0x000fe200078ec0ff */
[----:B0-----:R-:W-:Y:S01]  /*4c6c0*/  VIADD R7, R7, UR22 ;  /* 0x0000001607077c36 */ /* 0x001fe20008000000 */
[----:B------:R-:W-:-:S04]  /*4c6d0*/  ULDC UR22, c[0x0][0x248] ;  /* 0x0000920000167ab9 */ /* 0x000fc80000000800 */
[----:B------:R0:W-:Y:S01]  /*4c6e0*/  STL [R1+0x2b8], R7 ;  /* 0x0002b80701007387 */ /* 0x0001e20000100800 */
[----:B------:R-:W-:Y:S02]  /*4c6f0*/  @P0 LOP3.LUT R240, R240, 0x2000, RZ, 0xfc, !PT ;  /* 0x00002000f0f00812 */ /* 0x000fe400078efcff */
[----:B------:R-:W-:Y:S01]  /*4c700*/  ISETP.GE.AND P0, PT, R6, UR29, PT ;  /* 0x0000001d06007c0c */ /* 0x000fe2000bf06270 */
[----:B0-----:R-:W-:Y:S01]  /*4c710*/  VIADD R7, R7, UR22 ;  /* 0x0000001607077c36 */ /* 0x001fe20008000000 */
[----:B------:R-:W-:-:S04]  /*4c720*/  ULDC UR22, c[0x0][0x248] ;  /* 0x0000920000167ab9 */ /* 0x000fc80000000800 */
[----:B------:R0:W-:Y:S01]  /*4c730*/  STL [R1+0x2bc], R7 ;  /* 0x0002bc0701007387 */ /* 0x0001e20000100800 */
[----:B------:R-:W-:Y:S02]  /*4c740*/  ISETP.LT.AND P3, PT, R3, UR60, !P0 ;  /* 0x0000003c03007c0c */ /* 0x000fe4000c761270 */
[----:B------:R-:W-:Y:S01]  /*4c750*/  LOP3.LUT R240, R240, 0xffffefff, RZ, 0xc0, !PT ;  /* 0xffffeffff0f07812 */ /* 0x000fe200078ec0ff */
[----:B------:R-:W-:Y:S01]  /*4c760*/  VIADD R6, R0, 0x87 ;  /* 0x0000008700067836 */ /* 0x000fe20000000000 */
[----:B------:R-:W-:Y:S01]  /*4c770*/  ISETP.LT.AND P2, PT, R4, UR50, !P0 ;  /* 0x0000003204007c0c */ /* 0x000fe2000c741270 */
[----:B------:R-:W-:Y:S01]  /*4c780*/  ULDC UR60, c[0x0][0x228] ;  /* 0x00008a00003c7ab9 */ /* 0x000fe20000000800 */
[----:B------:R-:W-:Y:S01]  /*4c790*/  ISETP.LT.AND P1, PT, R5, UR49, !P0 ;  /* 0x0000003105007c0c */ /* 0x000fe2000c721270 */
[----:B------:R-:W-:Y:S01]  /*4c7a0*/  ULDC UR49, c[0x0][0x228] ;  /* 0x00008a0000317ab9 */ /* 0x000fe20000000800 */
[----:B------:R-:W-:Y:S01]  /*4c7b0*/  ULDC UR50, c[0x0][0x228] ;  /* 0x00008a0000327ab9 */ /* 0x000fe20000000800 */
[----:B0-----:R-:W-:Y:S01]  /*4c7c0*/  VIADD R7, R7, UR22 ;  /* 0x0000001607077c36 */ /* 0x001fe20008000000 */
[----:B------:R-:W-:-:S04]  /*4c7d0*/  ULDC UR22, c[0x0][0x228] ;  /* 0x00008a0000167ab9 */ /* 0x000fc80000000800 */
        /* <DEDUP_REMOVED lines=23> */
[----:B------:R0:W-:Y:S01]  /*4c950*/  STL [R1+0x2d0], R7 ;  /* 0x0002d00701007387 */ /* 0x0001e20000100800 */
[----:B------:R-:W-:Y:S01]  /*4c960*/  ISETP.LT.AND P3, PT, R3, UR60, !P0 ;  /* 0x0000003c03007c0c */ /* 0x000fe2000c761270 */
[----:B------:R-:W-:Y:S01]  /*4c970*/  VIADD R6, R0, 0x86 ;  /* 0x0000008600067836 */ /* 0x000fe20000000000 */
[----:B------:R-:W-:Y:S01]  /*4c980*/  ISETP.LT.AND P2, PT, R4, UR48, !P0 ;  /* 0x0000003004007c0c */ /* 0x000fe2000c741270 */
[----:B------:R-:W-:Y:S01]  /*4c990*/  ULDC.64 UR30, c[0x0][0x228] ;  /* 0x00008a00001e7ab9 */ /* 0x000fe20000000a00 */
[----:B------:R-:W-:Y:S01]  /*4c9a0*/  ISETP.LT.AND P1, PT, R5, UR47, !P0 ;  /* 0x0000002f05007c0c */ /* 0x000fe2000c721270 */
[----:B------:R-:W-:Y:S01]  /*4c9b0*/  ULDC UR60, c[0x0][0x228] ;  /* 0x00008a00003c7ab9 */ /* 0x000fe20000000800 */
[----:B------:R-:W-:Y:S01]  /*4c9c0*/  ULDC UR47, c[0x0][0x228] ;  /* 0x00008a00002f7ab9 */ /* 0x000fe20000000800 */
[----:B------:R-:W-:-:S06]  /*4c9d0*/  ULDC UR48, c[0x0][0x228] ;  /* 0x00008a0000307ab9 */ /* 0x000fcc0000000800 */
[----:B------:R-:W-:-:S04]  /*4c9e0*/  @P3 LOP3.LUT R240, R240, 0x100, RZ, 0xfc, !PT ;  /* 0x00000100f0f03812 */ /* 0x000fc800078efcff */
[----:B------:R-:W-:Y:S01]  /*4c9f0*/  LOP3.LUT R240, R240, 0xffffff7f, RZ, 0xc0, !PT ;  /* 0xffffff7ff0f07812 */ /* 0x000fe200078ec0ff */
[----:B0-----:R-:W-:Y:S01]  /*4ca00*/  VIADD R7, R7, UR28 ;  /* 0x0000001c07077c36 */ /* 0x001fe20008000000 */
[----:B------:R-:W-:Y:S02]  /*4ca10*/  ULDC.64 UR28, c[0x0][0x228] ;  /* 0x00008a00001c7ab9 */ /* 0x000fe40000000a00 */
[----:B------:R-:W-:Y:S02]  /*4ca20*/  @P2 LOP3.LUT R240, R240, 0x80, RZ, 0xfc, !PT ;  /* 0x00000080f0f02812 */ /* 0x000fe400078efcff */
[----:B------:R-:W-:Y:S01]  /*4ca30*/  ISETP.LT.AND P0, PT, R2, UR28, !P0 ;  /* 0x0000001c02007c0c */ /* 0x000fe2000c701270 */
[----:B------:R0:W-:Y:S01]  /*4ca40*/  STL [R1+0x2d4], R7 ;  /* 0x0002d40701007387 */ /* 0x0001e20000100800 */
[----:B------:R-:W-:Y:S01]  /*4ca50*/  LOP3.LUT R240, R240, 0xffffffbf, RZ, 0xc0, !PT ;  /* 0xffffffbff0f07812 */ /* 0x000fe200078ec0ff */
[----:B------:R-:W-:-:S03]  /*4ca60*/  ULDC UR28, c[0x0][0x248] ;  /* 0x00009200001c7ab9 */ /* 0x000fc60000000800 */
        /* <DEDUP_REMOVED lines=11> */
[----:B0-----:R-:W-:-:S08]  /*4cb20*/  VIADD R7, R7, UR26 ;  /* 0x0000001a07077c36 */ /* 0x001fd00008000000 */
[----:B------:R-:W-:Y:S01]  /*4cb30*/  @P3 LOP3.LUT R240, R240, 0x10, RZ, 0xfc, !PT ;  /* 0x00000010f0f03812 */ /* 0x000fe200078efcff */
[----:B------:R-:W-:Y:S01]  /*4cb40*/  ULDC UR26, c[0x0][0x248] ;  /* 0x00009200001a7ab9 */ /* 0x000fe20000000800 */
        /* <DEDUP_REMOVED lines=15> */
[----:B------:R-:W-:Y:S01]  /*4cc40*/  ULDC.64 UR34, c[0x0][0x228] ;  /* 0x00008a0000227ab9 */ /* 0x000fe20000000a00 */
        /* <DEDUP_REMOVED lines=13> */
[----:B------:R-:W-:Y:S02]  /*4cd20*/  ISETP.LT.AND P3, PT, R3, UR54, !P0 ;  /* 0x0000003603007c0c */ /* 0x000fe4000c761270 */
[----:B------:R-:W-:Y:S01]  /*4cd30*/  LOP3.LUT R239, R239, 0xefffffff, RZ, 0xc0, !PT ;  /* 0xefffffffefef7812 */ /* 0x000fe200078ec0ff */
[----:B0-----:R-:W-:Y:S01]  /*4cd40*/  VIADD R7, R7, UR26 ;  /* 0x0000001a07077c36 */ /* 0x001fe20008000000 */
[----:B------:R-:W-:Y:S01]  /*4cd50*/  ISETP.LT.AND P2, PT, R4, UR36, !P0 ;  /* 0x0000002404007c0c */ /* 0x000fe2000c741270 */
[----:B------:R-:W-:Y:S01]  /*4cd60*/  ULDC UR26, c[0x0][0x248] ;  /* 0x00009200001a7ab9 */ /* 0x000fe20000000800 */
[----:B------:R-:W-:Y:S01]  /*4cd70*/  ISETP.LT.AND P1, PT, R5, UR37, !P0 ;  /* 0x0000002505007c0c */ /* 0x000fe2000c721270 */
[----:B------:R-:W-:Y:S01]  /*4cd80*/  VIADD R6, R0, 0x83 ;  /* 0x0000008300067836 */ /* 0x000fe20000000000 */
[----:B------:R-:W-:-:S05]  /*4cd90*/  ULDC UR54, c[0x0][0x228] ;  /* 0x00008a0000367ab9 */ /* 0x000fca0000000800 */
[----:B------:R-:W-:Y:S01]  /*4cda0*/  @P3 LOP3.LUT R239, R239, 0x10000000, RZ, 0xfc, !PT ;  /* 0x10000000efef3812 */ /* 0x000fe200078efcff */
[----:B------:R0:W-:Y:S01]  /*4cdb0*/  STL [R1+0x2dc], R7 ;  /* 0x0002dc0701007387 */ /* 0x0001e20000100800 */
[----:B------:R-:W-:Y:S01]  /*4cdc0*/  ULDC UR36, c[0x0][0x228] ;  /* 0x00008a0000247ab9 */ /* 0x000fe20000000800 */
[----:B------:R-:W-:Y:S01]  /*4cdd0*/  ULDC UR37, c[0x0][0x228] ;  /* 0x00008a0000257ab9 */ /* 0x000fe20000000800 */
[----:B------:R-:W-:-:S04]  /*4cde0*/  LOP3.LUT R239, R239, 0xf7ffffff, RZ, 0xc0, !PT ;  /* 0xf7ffffffefef7812 */ /* 0x000fc800078ec0ff */
[----:B------:R-:W-:Y:S02]  /*4cdf0*/  @P2 LOP3.LUT R239, R239, 0x8000000, RZ, 0xfc, !PT ;  /* 0x08000000efef2812 */ /* 0x000fe400078efcff */
[----:B------:R-:W-:Y:S02]  /*4ce00*/  ISETP.LT.AND P0, PT, R2, UR34, !P0 ;  /* 0x0000002202007c0c */ /* 0x000fe4000c701270 */
[----:B------:R-:W-:Y:S01]  /*4ce10*/  LOP3.LUT R239, R239, 0xfbffffff, RZ, 0xc0, !PT ;  /* 0xfbffffffefef7812 */ /* 0x000fe200078ec0ff */
[----:B0-----:R-:W-:Y:S01]  /*4ce20*/  VIADD R7, R7, UR26 ;  /* 0x0000001a07077c36 */ /* 0x001fe20008000000 */
[----:B------:R-:W-:Y:S02]  /*4ce30*/  ULDC UR26, c[0x0][0x248] ;  /* 0x00009200001a7ab9 */ /* 0x000fe40000000800 */
[----:B------:R-:W-:Y:S02]  /*4ce40*/  @P1 LOP3.LUT R239, R239, 0x4000000, RZ, 0xfc, !PT ;  /* 0x04000000efef1812 */ /* 0x000fe400078efcff */
[----:B------:R0:W-:Y:S02]  /*4ce50*/  STL [R1+0x2e0], R7 ;  /* 0x0002e00701007387 */ /* 0x0001e40000100800 */
[----:B------:R-:W-:-:S04]  /*4ce60*/  LOP3.LUT R239, R239, 0xfdffffff, RZ, 0xc0, !PT ;  /* 0xfdffffffefef7812 */ /* 0x000fc800078ec0ff */
[----:B------:R-:W-:Y:S01]  /*4ce70*/  @P0 LOP3.LUT R239, R239, 0x2000000, RZ, 0xfc, !PT ;  /* 0x02000000efef0812 */ /* 0x000fe200078efcff */
[----:B0-----:R-:W-:Y:S01]  /*4ce80*/  VIADD R7, R7, UR26 ;  /* 0x0000001a07077c36 */ /* 0x001fe20008000000 */
[----:B------:R-:W-:Y:S01]  /*4ce90*/  ULDC UR26, c[0x0][0x248] ;  /* 0x00009200001a7ab9 */ /* 0x000fe20000000800 */
[----:B------:R-:W-:-:S03]  /*4cea0*/  ISETP.GE.AND P0, PT, R6, UR29, PT ;  /* 0x0000001d06007c0c */ /* 0x000fc6000bf06270 */
        /* <DEDUP_REMOVED lines=27> */
[----:B------:R-:W-:Y:S02]  /*4d060*/  ISETP.LT.AND P0, PT, R2, UR26, !P0 ;  /* 0x0000001a02007c0c */ /* 0x000fe4000c701270 */
        /* <DEDUP_REMOVED lines=69> */
[----:B------:R-:W-:Y:S01]  /*4d4c0*/  ULDC UR40, c[0x0][0x228] ;  /* 0x00008a0000287ab9 */ /* 0x000fe20000000800 */
        /* <DEDUP_REMOVED lines=47> */
[----:B------:R-:W-:Y:S01]  /*4d7c0*/  ULDC UR28, c[0x0][0x248] ;  /* 0x00009200001c7ab9 */ /* 0x000fe20000000800 */
[----:B------:R-:W-:-:S05]  /*4d7d0*/  ULDC UR12, c[0x0][0x228] ;  /* 0x00008a00000c7ab9 */ /* 0x000fca0000000800 */
        /* <DEDUP_REMOVED lines=10> */
[----:B------:R-:W-:Y:S01]  /*4d880*/  ULDC UR40, c[0x0][0x228] ;  /* 0x00008a0000287ab9 */ /* 0x000fe20000000800 */
[----:B------:R-:W-:Y:S01]  /*4d890*/  ISETP.LT.AND P2, PT, R4, UR14, !P0 ;  /* 0x0000000e04007c0c */ /* 0x000fe2000c741270 */
[----:B0-----:R-:W-:Y:S01]  /*4d8a0*/  VIADD R7, R7, UR18 ;  /* 0x0000001207077c36 */ /* 0x001fe20008000000 */
[----:B------:R-:W-:Y:S01]  /*4d8b0*/  ISETP.LT.AND P1, PT, R5, UR17, !P0 ;  /* 0x0000001105007c0c */ /* 0x000fe2000c721270 */
[----:B------:R-:W-:-:S08]  /*4d8c0*/  ULDC.64 UR32, c[0x0][0x228] ;  /* 0x00008a0000207ab9 */ /* 0x000fd00000000a00 */
[----:B------:R-:W-:Y:S01]  /*4d8d0*/  @P3 LOP3.LUT R238, R238, 0x10000000, RZ, 0xfc, !PT ;  /* 0x10000000eeee3812 */ /* 0x000fe200078efcff */
[----:B------:R0:W-:Y:S01]  /*4d8e0*/  STL [R1+0x30c], R7 ;  /* 0x00030c0701007387 */ /* 0x0001e20000100800 */
[----:B------:R-:W-:Y:S01]  /*4d8f0*/  ULDC UR18, c[0x0][0x248] ;  /* 0x0000920000127ab9 */ /* 0x000fe20000000800 */
[----:B------:R-:W-:Y:S01]  /*4d900*/  ULDC UR17, c[0x0][0x228] ;  /* 0x00008a0000117ab9 */ /* 0x000fe20000000800 */
[----:B------:R-:W-:Y:S01]  /*4d910*/  LOP3.LUT R238, R238, 0xf7ffffff, RZ, 0xc0, !PT ;  /* 0xf7ffffffeeee7812 */ /* 0x000fe200078ec0ff */
[----:B------:R-:W-:-:S03]  /*4d920*/  ULDC UR14, c[0x0][0x228] ;  /* 0x00008a00000e7ab9 */ /* 0x000fc60000000800 */
        /* <DEDUP_REMOVED lines=16> */
[----:B------:R-:W-:-:S06]  /*4da30*/  ULDC.64 UR34, c[0x0][0x228] ;  /* 0x00008a0000227ab9 */ /* 0x000fcc0000000a00 */
[----:B------:R-:W-:Y:S01]  /*4da40*/  @P3 LOP3.LUT R238, R238, 0x1000000, RZ, 0xfc, !PT ;  /* 0x01000000eeee3812 */ /* 0x000fe200078efcff */
[----:B------:R-:W-:Y:S01]  /*4da50*/  ULDC UR20, c[0x0][0x248] ;  /* 0x0000920000147ab9 */ /* 0x000fe20000000800 */
[----:B------:R-:W-:Y:S02]  /*4da60*/  ULDC UR19, c[0x0][0x228] ;  /* 0x00008a0000137ab9 */ /* 0x000fe40000000800 */
        /* <DEDUP_REMOVED lines=8> */
[----:B------:R-:W-:Y:S01]  /*4daf0*/  LOP3.LUT R238, R238, 0xffdfffff, RZ, 0xc0, !PT ;  /* 0xffdfffffeeee7812 */ /* 0x000fe200078ec0ff */
[----:B------:R0:W-:Y:S03]  /*4db00*/  STL [R1+0x314], R7 ;  /* 0x0003140701007387 */ /* 0x0001e60000100800 */
[----:B------:R-:W-:Y:S02]  /*4db10*/  @P0 LOP3.LUT R238, R238, 0x200000, RZ, 0xfc, !PT ;  /* 0x00200000eeee0812 */ /* 0x000fe400078efcff */
[----:B------:R-:W-:Y:S01]  /*4db20*/  ISETP.GE.AND P0, PT, R6, UR27, PT ;  /* 0x0000001b06007c0c */ /* 0x000fe2000bf06270 */
[----:B0-----:R-:W-:-:S03]  /*4db30*/  VIADD R7, R7, UR9 ;  /* 0x0000000907077c36 */ /* 0x001fc60008000000 */
[----:B------:R-:W-:Y:S02]  /*4db40*/  ISETP.LT.AND P3, PT, R3, UR40, !P0 ;  /* 0x0000002803007c0c */ /* 0x000fe4000c761270 */
[----:B------:R-:W-:Y:S01]  /*4db50*/  LOP3.LUT R238, R238, 0xffefffff, RZ, 0xc0, !PT ;  /* 0xffefffffeeee7812 */ /* 0x000fe200078ec0ff */
[----:B------:R-:W-:Y:S01]  /*4db60*/  VIADD R6, R0, 0x79 ;  /* 0x0000007900067836 */ /* 0x000fe20000000000 */
[----:B------:R0:W-:Y:S01]  /*4db70*/  STL [R1+0x318], R7 ;  /* 0x0003180701007387 */ /* 0x0001e20000100800 */
[----:B------:R-:W-:Y:S01]  /*4db80*/  ISETP.LT.AND P2, PT, R4, UR22, !P0 ;  /* 0x0000001604007c0c */ /* 0x000fe2000c741270 */
[----:B------:R-:W-:Y:S01]  /*4db90*/  ULDC UR40, c[0x0][0x228] ;  /* 0x00008a0000287ab9 */ /* 0x000fe20000000800 */
[----:B------:R-:W-:Y:S01]  /*4dba0*/  ISETP.LT.AND P1, PT, R5, UR23, !P0 ;  /* 0x0000001705007c0c */ /* 0x000fe2000c721270 */
[----:B------:R-:W-:Y:S01]  /*4dbb0*/  ULDC UR23, c[0x0][0x248] ;  /* 0x0000920000177ab9 */ /* 0x000fe20000000800 */
[----:B------:R-:W-:Y:S01]  /*4dbc0*/  ULDC UR9, c[0x0][0x228] ;  /* 0x00008a0000097ab9 */ /* 0x000fe20000000800 */
[----:B0-----:R-:W-:Y:S01]  /*4dbd0*/  VIADD R7, R7, UR13 ;  /* 0x0000000d07077c36 */ /* 0x001fe20008000000 */
[----:B------:R-:W-:-:S02]  /*4dbe0*/  ULDC UR13, c[0x0][0x248] ;  /* 0x00009200000d7ab9 */ /* 0x000fc40000000800 */
[----:B------:R-:W-:Y:S01]  /*4dbf0*/  @P3 LOP3.LUT R238, R238, 0x100000, RZ, 0xfc, !PT ;  /* 0x00100000eeee3812 */ /* 0x000fe200078efcff */
[----:B------:R-:W-:Y:S01]  /*4dc00*/  ULDC UR22, c[0x0][0x228] ;  /* 0x00008a0000167ab9 */ /* 0x000fe20000000800 */
[----:B------:R0:W-:Y:S02]  /*4dc10*/  STL [R1+0x31c], R7 ;  /* 0x00031c0701007387 */ /* 0x0001e40000100800 */
[----:B------:R-:W-:Y:S01]  /*4dc20*/  LOP3.LUT R238, R238, 0xfff7ffff, RZ, 0xc0, !PT ;  /* 0xfff7ffffeeee7812 */ /* 0x000fe200078ec0ff */
[----:B0-----:R-:W-:-:S03]  /*4dc30*/  VIADD R7, R7, UR4 ;  /* 0x0000000407077c36 */ /* 0x001fc60008000000 */
[----:B------:R-:W-:Y:S01]  /*4dc40*/  @P2 LOP3.LUT R238, R238, 0x80000, RZ, 0xfc, !PT ;  /* 0x00080000eeee2812 */ /* 0x000fe200078efcff */
[----:B------:R-:W-:Y:S01]  /*4dc50*/  ULDC UR4, c[0x0][0x228] ;  /* 0x00008a0000047ab9 */ /* 0x000fe20000000800 */
[----:B------:R0:W-:Y:S01]  /*4dc60*/  STL [R1+0x320], R7 ;  /* 0x0003200701007387 */ /* 0x0001e20000100800 */
[----:B------:R-:W-:Y:S01]  /*4dc70*/  ISETP.LT.AND P0, PT, R2, UR34, !P0 ;  /* 0x0000002202007c0c */ /* 0x000fe2000c701270 */
[----:B------:R-:W-:Y:S01]  /*4dc80*/  ULDC UR34, c[0x0][0x228] ;  /* 0x00008a0000227ab9 */ /* 0x000fe20000000800 */
        /* <DEDUP_REMOVED lines=24> */
[----:B------:R-:W-:Y:S01]  /*4de10*/  ULDC UR43, c[0x0][0x228] ;  /* 0x00008a00002b7ab9 */ /* 0x000fe20000000800 */
[----:B0-----:R-:W-:Y:S01]  /*4de20*/  VIADD R7, R7, UR18 ;  /* 0x0000001207077c36 */ /* 0x001fe20008000000 */
[----:B------:R-:W-:-:S04]  /*4de30*/  ULDC UR18, c[0x0][0x248] ;  /* 0x0000920000127ab9 */ /* 0x000fc80000000800 */
[----:B------:R0:W-:Y:S02]  /*4de40*/  STL [R1+0x334], R7 ;  /* 0x0003340701007387 */ /* 0x0001e40000100800 */
        /* <DEDUP_REMOVED lines=8> */
[----:B------:R0:W-:Y:S02]  /*4ded0*/  STL [R1+0x33c], R7 ;  /* 0x00033c0701007387 */ /* 0x0001e40000100800 */
[----:B0-----:R-:W-:Y:S01]  /*4dee0*/  VIADD R7, R7, UR20 ;  /* 0x0000001407077c36 */ /* 0x001fe20008000000 */
[----:B------:R-:W-:Y:S01]  /*4def0*/  LOP3.LUT R238, R238, 0xffffbfff, RZ, 0xc0, !PT ;  /* 0xffffbfffeeee7812 */ /* 0x000fe200078ec0ff */
[----:B------:R-:W-:-:S03]  /*4df00*/  ULDC UR20, c[0x0][0x228] ;  /* 0x00008a0000147ab9 */ /* 0x000fc60000000800 */
[----:B------:R0:W-:Y:S01]  /*4df10*/  STL [R1+0x340], R7 ;  /* 0x0003400701007387 */ /* 0x0001e20000100800 */
[----:B------:R-:W-:Y:S01]  /*4df20*/  @P1 LOP3.LUT R238, R238, 0x4000, RZ, 0xfc, !PT ;  /* 0x00004000eeee1812 */ /* 0x000fe200078efcff */
[----:B0-----:R-:W-:Y:S01]  /*4df30*/  VIADD R7, R7, UR26 ;  /* 0x0000001a07077c36 */ /* 0x001fe20008000000 */
[----:B------:R-:W-:Y:S02]  /*4df40*/  ULDC.64 UR26, c[0x0][0x228] ;  /* 0x00008a00001a7ab9 */ /* 0x000fe40000000a00 */
[----:B------:R-:W-:Y:S01]  /*4df50*/  ISETP.LT.AND P0, PT, R2, UR26, !P0 ;  /* 0x0000001a02007c0c */ /* 0x000fe2000c701270 */
[----:B------:R-:W-:Y:S01]  /*4df60*/  ULDC UR26, c[0x0][0x248] ;  /* 0x00009200001a7ab9 */ /* 0x000fe20000000800 */
[----:B------:R-:W-:-:S11]  /*4df70*/  LOP3.LUT R238, R238, 0xffffdfff, RZ, 0xc0, !PT ;  /* 0xffffdfffeeee7812 */ /* 0x000fd600078ec0ff */
        /* <DEDUP_REMOVED lines=11> */
[----:B------:R-:W-:Y:S01]  /*4e030*/  ULDC UR46, c[0x0][0x228] ;  /* 0x00008a00002e7ab9 */ /* 0x000fe20000000800 */
[----:B0-----:R-:W-:Y:S01]  /*4e040*/  VIADD R7, R7, UR23 ;  /* 0x0000001707077c36 */ /* 0x001fe20008000000 */
[----:B------:R-:W-:-:S04]  /*4e050*/  ULDC UR23, c[0x0][0x228] ;  /* 0x00008a0000177ab9 */ /* 0x000fc80000000800 */
[----:B------:R-:W-:Y:S01]  /*4e060*/  @P3 LOP3.LUT R238, R238, 0x1000, RZ, 0xfc, !PT ;  /* 0x00001000eeee3812 */ /* 0x000fe200078efcff */
[----:B------:R0:W-:Y:S03]  /*4e070*/  STL [R1+0x348], R7 ;  /* 0x0003480701007387 */ /* 0x0001e60000100800 */
[----:B------:R-:W-:-:S04]  /*4e080*/  LOP3.LUT R238, R238, 0xfffff7ff, RZ, 0xc0, !PT ;  /* 0xfffff7ffeeee7812 */ /* 0x000fc800078ec0ff */
[----:B------:R-:W-:Y:S01]  /*4e090*/  @P2 LOP3.LUT R238, R238, 0x800, RZ, 0xfc, !PT ;  /* 0x00000800eeee2812 */ /* 0x000fe200078efcff */
[----:B0-----:R-:W-:Y:S01]  /*4e0a0*/  VIADD R7, R7, UR28 ;  /* 0x0000001c07077c36 */ /* 0x001fe20008000000 */
[----:B------:R-:W-:Y:S02]  /*4e0b0*/  ULDC.64 UR28, c[0x0][0x228] ;  /* 0x00008a00001c7ab9 */ /* 0x000fe40000000a00 */
[----:B------:R-:W-:Y:S02]  /*4e0c0*/  LOP3.LUT R238, R238, 0xfffffbff, RZ, 0xc0, !PT ;  /* 0xfffffbffeeee7812 */ /* 0x000fe400078ec0ff */
[----:B------:R-:W-:Y:S01]  /*4e0d0*/  ISETP.LT.AND P0, PT, R2, UR28, !P0 ;  /* 0x0000001c02007c0c */ /* 0x000fe2000c701270 */
[----:B------:R0:W-:Y:S01]  /*4e0e0*/  STL [R1+0x34c], R7 ;  /* 0x00034c0701007387 */ /* 0x0001e20000100800 */
[----:B------:R-:W-:Y:S01]  /*4e0f0*/  @P1 LOP3.LUT R238, R238, 0x400, RZ, 0xfc, !PT ;  /* 0x00000400eeee1812 */ /* 0x000fe200078efcff */
[----:B------:R-:W-:-:S03]  /*4e100*/  ULDC UR28, c[0x0][0x228] ;  /* 0x00008a00001c7ab9 */ /* 0x000fc60000000800 */
[----:B------:R-:W-:-:S07]  /*4e110*/  LOP3.LUT R238, R238, 0xfffffdff, RZ, 0xc0, !PT ;  /* 0xfffffdffeeee7812 */ /* 0x000fce00078ec0ff */
[----:B------:R-:W-:Y:S02]  /*4e120*/  @P0 LOP3.LUT R238, R238, 0x200, RZ, 0xfc, !PT ;  /* 0x00000200eeee0812 */ /* 0x000fe400078efcff */
[----:B------:R-:W-:-:S04]  /*4e130*/  ISETP.GE.AND P0, PT, R6, UR33, PT ;  /* 0x0000002106007c0c */ /* 0x000fc8000bf06270 */
[----:B------:R-:W-:Y:S02]  /*4e140*/  ISETP.LT.AND P3, PT, R3, UR32, !P0 ;  /* 0x0000002003007c0c */ /* 0x000fe4000c761270 */
[----:B------:R-:W-:Y:S01]  /*4e150*/  LOP3.LUT R238, R238, 0xfffffeff, RZ, 0xc0, !PT ;  /* 0xfffffeffeeee7812 */ /* 0x000fe200078ec0ff */
[----:B------:R-:W-:Y:S01]  /*4e160*/  VIADD R6, R0, 0x76 ;  /* 0x0000007600067836 */ /* 0x000fe20000000000 */
[----:B------:R-:W-:Y:S01]  /*4e170*/  ISETP.LT.AND P2, PT, R4, UR61, !P0 ;  /* 0x0000003d04007c0c */ /* 0x000fe2000c741270 */
[----:B------:R-:W-:Y:S01]  /*4e180*/  ULDC.64 UR32, c[0x0][0x228] ;  /* 0x00008a0000207ab9 */ /* 0x000fe20000000a00 */
[----:B------:R-:W-:Y:S01]  /*4e190*/  ISETP.LT.AND P1, PT, R5, UR60, !P0 ;  /* 0x0000003c05007c0c */ /* 0x000fe2000c721270 */
[----:B0-----:R-:W-:-:S06]  /*4e1a0*/  VIADD R7, R7, UR26 ;  /* 0x0000001a07077c36 */ /* 0x001fcc0008000000 */
[----:B------:R-:W-:Y:S01]  /*4e1b0*/  @P3 LOP3.LUT R238, R238, 0x100, RZ, 0xfc, !PT ;  /* 0x00000100eeee3812 */ /* 0x000fe200078efcff */
[----:B------:R-:W-:Y:S01]  /*4e1c0*/  ULDC UR26, c[0x0][0x248] ;  /* 0x00009200001a7ab9 */ /* 0x000fe20000000800 */
[----:B------:R-:W-:Y:S01]  /*4e1d0*/  ULDC UR61, c[0x0][0x228] ;  /* 0x00008a00003d7ab9 */ /* 0x000fe20000000800 */
[----:B------:R-:W-:Y:S01]  /*4e1e0*/  LOP3.LUT R235, R235, 0x7fffffff, RZ, 0xc0, !PT ;  /* 0x7fffffffebeb7812 */ /* 0x000fe200078ec0ff */
[----:B------:R-:W-:Y:S01]  /*4e1f0*/  ULDC UR60, c[0x0][0x228] ;  /* 0x00008a00003c7ab9 */ /* 0x000fe20000000800 */
[----:B------:R-:W-:-:S04]  /*4e200*/  LOP3.LUT R238, R238, 0xffffff7f, RZ, 0xc0, !PT ;  /* 0xffffff7feeee7812 */ /* 0x000fc800078ec0ff */
        /* <DEDUP_REMOVED lines=8> */
[----:B------:R-:W-:-:S04]  /*4e290*/  ISETP.GE.AND P0, PT, R6, UR35, PT ;  /* 0x0000002306007c0c */ /* 0x000fc8000bf06270 */
[----:B------:R-:W-:Y:S02]  /*4e2a0*/  ISETP.LT.AND P3, PT, R3, UR34, !P0 ;  /* 0x0000002203007c0c */ /* 0x000fe4000c761270 */
[----:B------:R-:W-:Y:S01]  /*4e2b0*/  LOP3.LUT R238, R238, 0xffffffef, RZ, 0xc0, !PT ;  /* 0xffffffefeeee7812 */ /* 0x000fe200078ec0ff */
[----:B------:R-:W-:Y:S01]  /*4e2c0*/  VIADD R6, R0, 0x75 ;  /* 0x0000007500067836 */ /* 0x000fe20000000000 */
[----:B------:R-:W-:Y:S01]  /*4e2d0*/  ISETP.LT.AND P2, PT, R4, UR59, !P0 ;  /* 0x0000003b04007c0c */ /* 0x000fe2000c741270 */
[----:B0-----:R-:W-:Y:S01]  /*4e2e0*/  VIADD R7, R7, UR26 ;  /* 0x0000001a07077c36 */ /* 0x001fe20008000000 */
[----:B------:R-:W-:Y:S01]  /*4e2f0*/  ISETP.LT.AND P1, PT, R5, UR47, !P0 ;  /* 0x0000002f05007c0c */ /* 0x000fe2000c721270 */
[----:B------:R-:W-:-:S06]  /*4e300*/  ULDC.64 UR34, c[0x0][0x228] ;  /* 0x00008a0000227ab9 */ /* 0x000fcc0000000a00 */
[----:B------:R-:W-:Y:S01]  /*4e310*/  @P3 LOP3.LUT R238, R238, 0x10, RZ, 0xfc, !PT ;  /* 0x00000010eeee3812 */ /* 0x000fe200078efcff */
[----:B------:R-:W-:Y:S01]  /*4e320*/  ULDC UR26, c[0x0][0x248] ;  /* 0x00009200001a7ab9 */ /* 0x000fe20000000800 */
[----:B------:R0:W-:Y:S01]  /*4e330*/  STL [R1+0x354], R7 ;  /* 0x0003540701007387 */ /* 0x0001e20000100800 */
        /* <DEDUP_REMOVED lines=9> */
[----:B------:R-:W-:-:S04]  /*4e3d0*/  ISETP.GE.AND P0, PT, R6, UR27, PT ;  /* 0x0000001b06007c0c */ /* 0x000fc8000bf06270 */
[----:B------:R-:W-:Y:S01]  /*4e3e0*/  ISETP.LT.AND P2, PT, R4, UR55, !P0 ;  /* 0x0000003704007c0c */ /* 0x000fe2000c741270 */
[----:B0-----:R-:W-:Y:S01]  /*4e3f0*/  VIADD R7, R7, UR26 ;  /* 0x0000001a07077c36 */ /* 0x001fe20008000000 */
[----:B------:R-:W-:Y:S01]  /*4e400*/  ISETP.LT.AND P1, PT, R5, UR53, !P0 ;  /* 0x0000003505007c0c */ /* 0x000fe2000c721270 */
[----:B------:R-:W-:Y:S01]  /*4e410*/  ULDC UR26, c[0x0][0x248] ;  /* 0x00009200001a7ab9 */ /* 0x000fe20000000800 */
[----:B------:R-:W-:Y:S01]  /*4e420*/  ISETP.LT.AND P3, PT, R3, UR28, !P0 ;  /* 0x0000001c03007c0c */ /* 0x000fe2000c761270 */
[----:B------:R-:W-:Y:S01]  /*4e430*/  VIADD R6, R0, 0x74 ;  /* 0x0000007400067836 */ /* 0x000fe20000000000 */
[----:B------:R-:W-:Y:S01]  /*4e440*/  ISETP.LT.AND P0, PT, R2, UR34, !P0 ;  /* 0x0000002202007c0c */ /* 0x000fe2000c701270 */
[----:B------:R-:W-:-:S06]  /*4e450*/  ULDC UR55, c[0x0][0x228] ;  /* 0x00008a0000377ab9 */ /* 0x000fcc0000000800 */
[----:B------:R-:W-:Y:S01]  /*4e460*/  @P2 LOP3.LUT R237, R237, 0x80000000, RZ, 0xfc, !PT ;  /* 0x80000000eded2812 */ /* 0x000fe200078efcff */
[----:B------:R0:W-:Y:S01]  /*4e470*/  STL [R1+0x358], R7 ;  /* 0x0003580701007387 */ /* 0x0001e20000100800 */
[----:B------:R-:W-:Y:S01]  /*4e480*/  LOP3.LUT R238, R238, 0xfffffffe, RZ, 0xc0, !PT ;  /* 0xfffffffeeeee7812 */ /* 0x000fe200078ec0ff */
[----:B------:R-:W-:Y:S01]  /*4e490*/  ULDC UR28, c[0x0][0x248] ;  /* 0x00009200001c7ab9 */ /* 0x000fe20000000800 */
[----:B------:R-:W-:Y:S01]  /*4e4a0*/  LOP3.LUT R237, R237, 0xbfffffff, RZ, 0xc0, !PT ;  /* 0xbfffffffeded7812 */ /* 0x000fe200078ec0ff */
[----:B------:R-:W-:Y:S01]  /*4e4b0*/  ULDC UR53, c[0x0][0x228] ;  /* 0x00008a0000357ab9 */ /* 0x000fe20000000800 */
[----:B------:R-:W-:Y:S02]  /*4e4c0*/  ULDC UR34, c[0x0][0x228] ;  /* 0x00008a0000227ab9 */ /* 0x000fe40000000800 */
[----:B------:R-:W-:Y:S01]  /*4e4d0*/  @P1 LOP3.LUT R237, R237, 0x40000000, RZ, 0xfc, !PT ;  /* 0x40000000eded1812 */ /* 0x000fe200078efcff */
[----:B0-----:R-:W-:-:S03]  /*4e4e0*/  VIADD R7, R7, UR26 ;  /* 0x0000001a07077c36 */ /* 0x001fc60008000000 */
[----:B------:R-:W-:Y:S01]  /*4e4f0*/  LOP3.LUT R237, R237, 0xdfffffff, RZ, 0xc0, !PT ;  /* 0xdfffffffeded7812 */ /* 0x000fe200078ec0ff */
[----:B------:R-:W-:-:S03]  /*4e500*/  ULDC UR26, c[0x0][0x248] ;  /* 0x00009200001a7ab9 */ /* 0x000fc60000000800 */
[----:B------:R-:W-:Y:S01]  /*4e510*/  @P0 LOP3.LUT R237, R237, 0x20000000, RZ, 0xfc, !PT ;  /* 0x20000000eded0812 */ /* 0x000fe200078efcff */
[----:B------:R0:W-:Y:S01]  /*4e520*/  STL [R1+0x35c], R7 ;  /* 0x00035c0701007387 */ /* 0x0001e20000100800 */
[----:B------:R-:W-:Y:S02]  /*4e530*/  ISETP.GE.AND P0, PT, R6, UR29, PT ;  /* 0x0000001d06007c0c */ /* 0x000fe4000bf06270 */
[----:B------:R-:W-:Y:S02]  /*4e540*/  @P3 LOP3.LUT R238, R238, 0x1, RZ, 0xfc, !PT ;  /* 0x00000001eeee3812 */ /* 0x000fe400078efcff */
[----:B------:R-:W-:Y:S01]  /*4e550*/  ISETP.LT.AND P3, PT, R3, UR61, !P0 ;  /* 0x0000003d03007c0c */ /* 0x000fe2000c761270 */
[----:B0-----:R-:W-:Y:S01]  /*4e560*/  VIADD R7, R7, UR26 ;  /* 0x0000001a07077c36 */ /* 0x001fe20008000000 */
[----:B------:R-:W-:Y:S01]  /*4e570*/  ULDC UR26, c[0x0][0x248] ;  /* 0x00009200001a7ab9 */ /* 0x000fe20000000800 */
[----:B------:R-:W-:Y:S02]  /*4e580*/  ISETP.LT.AND P2, PT, R4, UR54, !P0 ;  /* 0x0000003604007c0c */ /* 0x000fe4000c741270 */
[----:B------:R-:W-:Y:S01]  /*4e590*/  LOP3.LUT R237, R237, 0xefffffff, RZ, 0xc0, !PT ;  /* 0xefffffffeded7812 */ /* 0x000fe200078ec0ff */
[----:B------:R0:W-:Y:S01]  /*4e5a0*/  STL [R1+0x360], R7 ;  /* 0x0003600701007387 */ /* 0x0001e20000100800 */
[----:B------:R-:W-:Y:S01]  /*4e5b0*/  ISETP.LT.AND P1, PT, R5, UR52, !P0 ;  /* 0x0000003405007c0c */ /* 0x000fe2000c721270 */
[----:B------:R-:W-:-:S05]  /*4e5c0*/  VIADD R6, R0, 0x73 ;  /* 0x0000007300067836 */ /* 0x000fca0000000000 */
[----:B------:R-:W-:Y:S01]  /*4e5d0*/  @P3 LOP3.LUT R237, R237, 0x10000000, RZ, 0xfc, !PT ;  /* 0x10000000eded3812 */ /* 0x000fe200078efcff */
[----:B------:R-:W-:Y:S01]  /*4e5e0*/  ULDC UR61, c[0x0][0x228] ;  /* 0x00008a00003d7ab9 */ /* 0x000fe20000000800 */
[----:B------:R-:W-:Y:S01]  /*4e5f0*/  LOP3.LUT R234, R234, 0x7fffffff, RZ, 0xc0, !PT ;  /* 0x7fffffffeaea7812 */ /* 0x000fe200078ec0ff */
[----:B------:R-:W-:Y:S01]  /*4e600*/  ULDC UR54, c[0x0][0x228] ;  /* 0x00008a0000367ab9 */ /* 0x000fe20000000800 */
[----:B0-----:R-:W-:Y:S01]  /*4e610*/  VIADD R7, R7, UR26 ;  /* 0x0000001a07077c36 */ /* 0x001fe20008000000 */
[----:B------:R-:W-:Y:S01]  /*4e620*/  ULDC UR26, c[0x0][0x248] ;  /* 0x00009200001a7ab9 */ /* 0x000fe20000000800 */
[----:B------:R-:W-:-:S03]  /*4e630*/  ULDC UR52, c[0x0][0x228] ;  /* 0x00008a0000347ab9 */ /* 0x000fc60000000800 */
[----:B------:R0:W-:Y:S01]  /*4e640*/  STL [R1+0x364], R7 ;  /* 0x0003640701007387 */ /* 0x0001e20000100800 */
[----:B------:R-:W-:Y:S01]  /*4e650*/  LOP3.LUT R237, R237, 0xf7ffffff, RZ, 0xc0, !PT ;  /* 0xf7ffffffeded7812 */ /* 0x000fe200078ec0ff */
[----:B0-----:R-:W-:Y:S01]  /*4e660*/  VIADD R7, R7, UR26 ;  /* 0x0000001a07077c36 */ /* 0x001fe20008000000 */
[----:B------:R-:W-:-:S04]  /*4e670*/  ULDC UR26, c[0x0][0x248] ;  /* 0x00009200001a7ab9 */ /* 0x000fc80000000800 */
        /* <DEDUP_REMOVED lines=20> */
[----:B------:R-:W-:Y:S01]  /*4e7c0*/  ULDC.64 UR30, c[0x0][0x228] ;  /* 0x00008a00001e7ab9 */ /* 0x000fe20000000a00 */
[----:B------:R-:W-:Y:S01]  /*4e7d0*/  ULDC UR51, c[0x0][0x228] ;  /* 0x00008a0000337ab9 */ /* 0x000fe20000000800 */
[----:B------:R-:W-:-:S04]  /*4e7e0*/  ULDC UR50, c[0x0][0x228] ;  /* 0x00008a0000327ab9 */ /* 0x000fc80000000800 */
        /* <DEDUP_REMOVED lines=34> */
[----:B------:R0:W-:Y:S01]  /*4ea10*/  STL [R1+0x378], R7 ;  /* 0x0003780701007387 */ /* 0x0001e20000100800 */
[----:B------:R-:W-:Y:S01]  /*4ea20*/  ISETP.LT.AND P3, PT, R3, UR59, !P0 ;  /* 0x0000003b03007c0c */ /* 0x000fe2000c761270 */
[----:B------:R-:W-:Y:S01]  /*4ea30*/  VIADD R6, R0, 0x70 ;  /* 0x0000007000067836 */ /* 0x000fe20000000000 */
[----:B------:R-:W-:Y:S01]  /*4ea40*/  ISETP.LT.AND P2, PT, R4, UR24, !P0 ;  /* 0x0000001804007c0c */ /* 0x000fe2000c741270 */
[----:B------:R-:W-:Y:S01]  /*4ea50*/  ULDC UR59, c[0x0][0x228] ;  /* 0x00008a00003b7ab9 */ /* 0x000fe20000000800 */
[----:B------:R-:W-:Y:S01]  /*4ea60*/  ISETP.LT.AND P1, PT, R5, UR25, !P0 ;  /* 0x0000001905007c0c */ /* 0x000fe2000c721270 */
[----:B------:R-:W-:Y:S01]  /*4ea70*/  ULDC UR24, c[0x0][0x248] ;  /* 0x0000920000187ab9 */ /* 0x000fe20000000800 */
[----:B------:R-:W-:-:S07]  /*4ea80*/  ULDC UR35, c[0x0][0x228] ;  /* 0x00008a0000237ab9 */ /* 0x000fce0000000800 */
[----:B------:R-:W-:-:S04]  /*4ea90*/  @P3 LOP3.LUT R237, R237, 0x10000, RZ, 0xfc, !PT ;  /* 0x00010000eded3812 */ /* 0x000fc800078efcff */
        /* <DEDUP_REMOVED lines=30> */
[----:B0-----:R-:W-:-:S03]  /*4ec80*/  VIADD R7, R7, UR26 ;  /* 0x0000001a07077c36 */ /* 0x001fc60008000000 */
[----:B------:R-:W-:Y:S01]  /*4ec90*/  LOP3.LUT R237, R237, 0xfffffbff, RZ, 0xc0, !PT ;  /* 0xfffffbffeded7812 */ /* 0x000fe200078ec0ff */
[----:B------:R-:W-:Y:S01]  /*4eca0*/  ULDC UR26, c[0x0][0x248] ;  /* 0x00009200001a7ab9 */ /* 0x000fe20000000800 */
[----:B------:R0:W-:Y:S02]  /*4ecb0*/  STL [R1+0x38c], R7 ;  /* 0x00038c0701007387 */ /* 0x0001e40000100800 */
[----:B------:R-:W-:Y:S01]  /*4ecc0*/  @P1 LOP3.LUT R237, R237, 0x400, RZ, 0xfc, !PT ;  /* 0x00000400eded1812 */ /* 0x000fe200078efcff */
[----:B0-----:R-:W-:Y:S01]  /*4ecd0*/  VIADD R7, R7, UR24 ;  /* 0x0000001807077c36 */ /* 0x001fe20008000000 */
[----:B------:R-:W-:Y:S02]  /*4ece0*/  ULDC.64 UR24, c[0x0][0x228] ;  /* 0x00008a0000187ab9 */ /* 0x000fe40000000a00 */
[----:B------:R-:W-:Y:S02]  /*4ecf0*/  ISETP.LT.AND P0, PT, R2, UR24, !P0 ;  /* 0x0000001802007c0c */ /* 0x000fe4000c701270 */
        /* <DEDUP_REMOVED lines=37> */
[----:B------:R0:W-:Y:S01]  /*4ef50*/  STL [R1+0x398], R7 ;  /* 0x0003980701007387 */ /* 0x0001e20000100800 */
[----:B------:R-:W-:Y:S01]  /*4ef60*/  ULDC UR28, c[0x0][0x248] ;  /* 0x00009200001c7ab9 */ /* 0x000fe20000000800 */
[----:B------:R-:W-:-:S04]  /*4ef70*/  @P2 LOP3.LUT R237, R237, 0x8, RZ, 0xfc, !PT ;  /* 0x00000008eded2812 */ /* 0x000fc800078efcff */
[----:B------:R-:W-:-:S04]  /*4ef80*/  LOP3.LUT R237, R237, 0xfffffffb, RZ, 0xc0, !PT ;  /* 0xfffffffbeded7812 */ /* 0x000fc800078ec0ff */
[----:B------:R-:W-:-:S04]  /*4ef90*/  @P1 LOP3.LUT R237, R237, 0x4, RZ, 0xfc, !PT ;  /* 0x00000004eded1812 */ /* 0x000fc800078efcff */
[----:B------:R-:W-:Y:S01]  /*4efa0*/  LOP3.LUT R237, R237, 0xfffffffd, RZ, 0xc0, !PT ;  /* 0xfffffffdeded7812 */ /* 0x000fe200078ec0ff */
[----:B0-----:R-:W-:-:S03]  /*4efb0*/  VIADD R7, R7, UR15 ;  /* 0x0000000f07077c36 */ /* 0x001fc60008000000 */
[----:B------:R-:W-:Y:S02]  /*4efc0*/  @P0 LOP3.LUT R237, R237, 0x2, RZ, 0xfc, !PT ;  /* 0x00000002eded0812 */ /* 0x000fe400078efcff */
[----:B------:R-:W-:Y:S01]  /*4efd0*/  ISETP.GE.AND P0, PT, R6, UR33, PT ;  /* 0x0000002106007c0c */ /* 0x000fe2000bf06270 */
[----:B------:R0:W-:Y:S01]  /*4efe0*/  STL [R1+0x39c], R7 ;  /* 0x00039c0701007387 */ /* 0x0001e20000100800 */
[----:B------:R-:W-:Y:S01]  /*4eff0*/  VIADD R6, R0, 0x6c ;  /* 0x0000006c00067836 */ /* 0x000fe20000000000 */
[----:B------:R-:W-:Y:S01]  /*4f000*/  LOP3.LUT R237, R237, 0xfffffffe, RZ, 0xc0, !PT ;  /* 0xfffffffeeded7812 */ /* 0x000fe200078ec0ff */
[----:B------:R-:W-:Y:S01]  /*4f010*/  ULDC.64 UR32, c[0x0][0x228] ;  /* 0x00008a0000207ab9 */ /* 0x000fe20000000a00 */
[----:B------:R-:W-:Y:S01]  /*4f020*/  ISETP.LT.AND P2, PT, R4, UR13, !P0 ;  /* 0x0000000d04007c0c */ /* 0x000fe2000c741270 */
[----:B0-----:R-:W-:Y:S01]  /*4f030*/  VIADD R7, R7, UR7 ;  /* 0x0000000707077c36 */ /* 0x001fe20008000000 */
[----:B------:R-:W-:Y:S01]  /*4f040*/  ULDC UR7, c[0x0][0x248] ;  /* 0x0000920000077ab9 */ /* 0x000fe20000000800 */
[----:B------:R-:W-:Y:S01]  /*4f050*/  ISETP.LT.AND P1, PT, R5, UR12, !P0 ;  /* 0x0000000c05007c0c */ /* 0x000fe2000c721270 */
[----:B------:R-:W-:-:S02]  /*4f060*/  ULDC.64 UR12, c[0x0][0x228] ;  /* 0x00008a00000c7ab9 */ /* 0x000fc40000000a00 */
[----:B------:R0:W-:Y:S07]  /*4f070*/  STL [R1+0x3a0], R7 ;  /* 0x0003a00701007387 */ /* 0x0001ee0000100800 */
[----:B------:R-:W-:Y:S01]  /*4f080*/  @P2 LOP3.LUT R236, R236, 0x80000000, RZ, 0xfc, !PT ;  /* 0x80000000ecec2812 */ /* 0x000fe200078efcff */
[----:B0-----:R-:W-:Y:S01]  /*4f090*/  VIADD R7, R7, UR7 ;  /* 0x0000000707077c36 */ /* 0x001fe20008000000 */
[----:B------:R-:W-:Y:S01]  /*4f0a0*/  ISETP.LT.AND P3, PT, R3, UR45, !P0 ;  /* 0x0000002d03007c0c */ /* 0x000fe2000c761270 */
[----:B------:R-:W-:-:S03]  /*4f0b0*/  ULDC UR45, c[0x0][0x228] ;  /* 0x00008a00002d7ab9 */ /* 0x000fc60000000800 */
[----:B------:R0:W-:Y:S01]  /*4f0c0*/  STL [R1+0x3a4], R7 ;  /* 0x0003a40701007387 */ /* 0x0001e20000100800 */
[----:B------:R-:W-:Y:S01]  /*4f0d0*/  LOP3.LUT R236, R236, 0xbfffffff, RZ, 0xc0, !PT ;  /* 0xbfffffffecec7812 */ /* 0x000fe200078ec0ff */
[----:B0-----:R-:W-:Y:S01]  /*4f0e0*/  VIADD R7, R7, UR4 ;  /* 0x0000000407077c36 */ /* 0x001fe20008000000 */
[----:B------:R-:W-:Y:S02]  /*4f0f0*/  ULDC.64 UR4, c[0x0][0x228] ;  /* 0x00008a0000047ab9 */ /* 0x000fe40000000a00 */
[----:B------:R-:W-:Y:S01]  /*4f100*/  ISETP.LT.AND P0, PT, R2, UR4, !P0 ;  /* 0x0000000402007c0c */ /* 0x000fe2000c701270 */
[----:B------:R-:W-:Y:S01]  /*4f110*/  ULDC UR4, c[0x0][0x248] ;  /* 0x0000920000047ab9 */ /* 0x000fe20000000800 */
[----:B------:R-:W-:-:S04]  /*4f120*/  @P1 LOP3.LUT R236, R236, 0x40000000, RZ, 0xfc, !PT ;  /* 0x40000000ecec1812 */ /* 0x000fc800078efcff */
[----:B------:R-:W-:Y:S02]  /*4f130*/  LOP3.LUT R236, R236, 0xdfffffff, RZ, 0xc0, !PT ;  /* 0xdfffffffecec7812 */ /* 0x000fe400078ec0ff */
[----:B------:R-:W-:-:S05]  /*4f140*/  @P3 LOP3.LUT R237, R237, 0x1, RZ, 0xfc, !PT ;  /* 0x00000001eded3812 */ /* 0x000fca00078efcff */
        /* <DEDUP_REMOVED lines=9> */
[----:B------:R-:W-:Y:S01]  /*4f1e0*/  ULDC.64 UR14, c[0x0][0x228] ;  /* 0x00008a00000e7ab9 */ /* 0x000fe20000000a00 */
[----:B------:R-:W-:Y:S01]  /*4f1f0*/  ULDC.64 UR24, c[0x0][0x228] ;  /* 0x00008a0000187ab9 */ /* 0x000fe20000000a00 */
        /* <DEDUP_REMOVED lines=20> */
[----:B------:R-:W-:-:S09]  /*4f340*/  ISETP.LT.AND P1, PT, R5, UR21, !P0 ;  /* 0x0000001505007c0c */ /* 0x000fd2000c721270 */
        /* <DEDUP_REMOVED lines=41> */
[----:B------:R-:W-:Y:S01]  /*4f5e0*/  ULDC UR39, c[0x0][0x228] ;  /* 0x00008a0000277ab9 */ /* 0x000fe20000000800 */
[----:B------:R-:W-:Y:S01]  /*4f5f0*/  ULDC UR23, c[0x0][0x248] ;  /* 0x0000920000177ab9 */ /* 0x000fe20000000800 */
[----:B------:R-:W-:-:S06]  /*4f600*/  ULDC UR5, c[0x0][0x228] ;  /* 0x00008a0000057ab9 */ /* 0x000fcc0000000800 */
        /* <DEDUP_REMOVED lines=26> */
[----:B------:R-:W-:Y:S01]  /*4f7b0*/  LOP3.LUT R233, R233, 0x7fffffff, RZ, 0xc0, !PT ;  /* 0x7fffffffe9e97812 */ /* 0x000fe200078ec0ff */
[----:B------:R-:W-:Y:S01]  /*4f7c0*/  ULDC UR42, c[0x0][0x228] ;  /* 0x00008a00002a7ab9 */ /* 0x000fe20000000800 */
        /* <DEDUP_REMOVED lines=20> */
[----:B------:R-:W-:Y:S01]  /*4f910*/  ULDC UR43, c[0x0][0x228] ;  /* 0x00008a00002b7ab9 */ /* 0x000fe20000000800 */
        /* <DEDUP_REMOVED lines=78> */
[----:B------:R-:W-:Y:S01]  /*4fe00*/  ULDC.64 UR34, c[0x0][0x228] ;  /* 0x00008a0000227ab9 */ /* 0x000fe20000000a00 */
[----:B------:R0:W-:Y:S01]  /*4fe10*/  STL [R1+0x3cc], R7 ;  /* 0x0003cc0701007387 */ /* 0x0001e20000100800 */
        /* <DEDUP_REMOVED lines=21> */
[----:B------:R-:W-:-:S07]  /*4ff70*/  ULDC UR25, c[0x0][0x228] ;  /* 0x00008a0000197ab9 */ /* 0x000fce0000000800 */
[----:B------:R-:W-:Y:S01]  /*4ff80*/  @P3 LOP3.LUT R235, R235, 0x100000, RZ, 0xfc, !PT ;  /* 0x00100000ebeb3812 */ /* 0x000fe200078efcff */
[----:B0-----:R-:W-:Y:S01]  /*4ff90*/  VIADD R7, R7, UR16 ;  /* 0x0000001007077c36 */ /* 0x001fe20008000000 */
[----:B------:R-:W-:Y:S01]  /*4ffa0*/  ISETP.LT.AND P0, PT, R2, UR34, !P0 ;  /* 0x0000002202007c0c */ /* 0x000fe2000c701270 */
[----:B------:R-:W-:Y:S01]  /*4ffb0*/  ULDC.64 UR36, c[0x0][0x228] ;  /* 0x00008a0000247ab9 */ /* 0x000fe20000000a00 */
        /* <DEDUP_REMOVED lines=9> */
[----:B------:R0:W-:Y:S01]  /*50050*/  STL [R1+0x3d4], R7 ;  /* 0x0003d40701007387 */ /* 0x0001e20000100800 */
[----:B------:R-:W-:Y:S01]  /*50060*/  LOP3.LUT R235, R235, 0xfffeffff, RZ, 0xc0, !PT ;  /* 0xfffeffffebeb7812 */ /* 0x000fe200078ec0ff */
[----:B------:R-:W-:Y:S01]  /*50070*/  VIADD R6, R0, 0x60 ;  /* 0x0000006000067836 */ /* 0x000fe20000000000 */
[----:B------:R-:W-:Y:S01]  /*50080*/  ISETP.LT.AND P3, PT, R3, UR39, !P0 ;  /* 0x0000002703007c0c */ /* 0x000fe2000c761270 */
[----:B------:R-:W-:Y:S01]  /*50090*/  ULDC UR27, c[0x0][0x228] ;  /* 0x00008a00001b7ab9 */ /* 0x000fe20000000800 */
[----:B------:R-:W-:Y:S01]  /*500a0*/  ISETP.LT.AND P2, PT, R4, UR38, !P0 ;  /* 0x0000002604007c0c */ /* 0x000fe2000c741270 */
[----:B------:R-:W-:Y:S01]  /*500b0*/  ULDC.64 UR38, c[0x0][0x228] ;  /* 0x00008a0000267ab9 */ /* 0x000fe20000000a00 */
[----:B0-----:R-:W-:Y:S01]  /*500c0*/  VIADD R7, R7, UR18 ;  /* 0x0000001207077c36 */ /* 0x001fe20008000000 */
[----:B------:R-:W-:Y:S01]  /*500d0*/  ISETP.LT.AND P1, PT, R5, UR45, !P0 ;  /* 0x0000002d05007c0c */ /* 0x000fe2000c721270 */
[----:B------:R-:W-:-:S03]  /*500e0*/  ULDC UR18, c[0x0][0x228] ;  /* 0x00008a0000127ab9 */ /* 0x000fc60000000800 */
[----:B------:R0:W-:Y:S04]  /*500f0*/  STL [R1+0x3d8], R7 ;  /* 0x0003d80701007387 */ /* 0x0001e80000100800 */
[----:B------:R-:W-:Y:S01]  /*50100*/  @P3 LOP3.LUT R235, R235, 0x10000, RZ, 0xfc, !PT ;  /* 0x00010000ebeb3812 */ /* 0x000fe200078efcff */
[----:B------:R-:W-:-:S03]  /*50110*/  ULDC UR45, c[0x0][0x228] ;  /* 0x00008a00002d7ab9 */ /* 0x000fc60000000800 */
[----:B------:R-:W-:Y:S01]  /*50120*/  LOP3.LUT R235, R235, 0xffff7fff, RZ, 0xc0, !PT ;  /* 0xffff7fffebeb7812 */ /* 0x000fe200078ec0ff */
[----:B0-----:R-:W-:Y:S01]  /*50130*/  VIADD R7, R7, UR22 ;  /* 0x0000001607077c36 */ /* 0x001fe20008000000 */
[----:B------:R-:W-:Y:S02]  /*50140*/  ULDC UR22, c[0x0][0x248] ;  /* 0x0000920000167ab9 */ /* 0x000fe40000000800 */
[----:B------:R-:W-:Y:S02]  /*50150*/  @P2 LOP3.LUT R235, R235, 0x8000, RZ, 0xfc, !PT ;  /* 0x00008000ebeb2812 */ /* 0x000fe400078efcff */
[----:B------:R0:W-:Y:S01]  /*50160*/  STL [R1+0x3dc], R7 ;  /* 0x0003dc0701007387 */ /* 0x0001e20000100800 */
[----:B------:R-:W-:Y:S01]  /*50170*/  ISETP.LT.AND P0, PT, R2, UR36, !P0 ;  /* 0x0000002402007c0c */ /* 0x000fe2000c701270 */
[----:B------:R-:W-:Y:S01]  /*50180*/  ULDC UR36, c[0x0][0x228] ;  /* 0x00008a0000247ab9 */ /* 0x000fe20000000800 */
[----:B------:R-:W-:Y:S01]  /*50190*/  LOP3.LUT R235, R235, 0xffffbfff, RZ, 0xc0, !PT ;  /* 0xffffbfffebeb7812 */ /* 0x000fe200078ec0ff */
[----:B0-----:R-:W-:-:S03]  /*501a0*/  VIADD R7, R7, UR22 ;  /* 0x0000001607077c36 */ /* 0x001fc60008000000 */
        /* <DEDUP_REMOVED lines=18> */
[----:B0-----:R-:W-:Y:S01]  /*502d0*/  VIADD R7, R7, UR28 ;  /* 0x0000001c07077c36 */ /* 0x001fe20008000000 */
[----:B------:R-:W-:-:S03]  /*502e0*/  ULDC UR28, c[0x0][0x248] ;  /* 0x00009200001c7ab9 */ /* 0x000fc60000000800 */
[----:B------:R-:W-:Y:S01]  /*502f0*/  @P3 LOP3.LUT R235, R235, 0x1000, RZ, 0xfc, !PT ;  /* 0x00001000ebeb3812 */ /* 0x000fe200078efcff */
[----:B------:R-:W-:Y:S01]  /*50300*/  ULDC UR53, c[0x0][0x228] ;  /* 0x00008a0000357ab9 */ /* 0x000fe20000000800 */
[----:B------:R-:W-:Y:S01]  /*50310*/  SHF.R.U32.HI R34, RZ, 0x8, R34 ;  /* 0x00000008ff227819 */ /* 0x000fe20000011622 */
[----:B------:R0:W-:Y:S01]  /*50320*/  STL [R1+0x3ec], R7 ;  /* 0x0003ec0701007387 */ /* 0x0001e20000100800 */
[----:B------:R-:W-:Y:S01]  /*50330*/  ULDC UR47, c[0x0][0x228] ;  /* 0x00008a00002f7ab9 */ /* 0x000fe20000000800 */
[----:B0-----:R-:W-:Y:S01]  /*50340*/  VIADD R7, R7, UR28 ;  /* 0x0000001c07077c36 */ /* 0x001fe20008000000 */
[----:B------:R-:W-:Y:S01]  /*50350*/  LOP3.LUT R235, R235, 0xfffff7ff, RZ, 0xc0, !PT ;  /* 0xfffff7ffebeb7812 */ /* 0x000fe200078ec0ff */
[----:B------:R-:W-:-:S03]  /*50360*/  ULDC UR28, c[0x0][0x228] ;  /* 0x00008a00001c7ab9 */ /* 0x000fc60000000800 */
[----:B------:R0:W-:Y:S02]  /*50370*/  STL [R1+0x3f0], R7 ;  /* 0x0003f00701007387 */ /* 0x0001e40000100800 */
[----:B0-----:R-:W-:Y:S01]  /*50380*/  VIADD R7, R7, UR29 ;  /* 0x0000001d07077c36 */ /* 0x001fe20008000000 */
[----:B------:R-:W-:Y:S01]  /*50390*/  @P2 LOP3.LUT R235, R235, 0x800, RZ, 0xfc, !PT ;  /* 0x00000800ebeb2812 */ /* 0x000fe200078efcff */
[----:B------:R-:W-:-:S03]  /*503a0*/  ULDC UR29, c[0x0][0x228] ;  /* 0x00008a00001d7ab9 */ /* 0x000fc60000000800 */
        /* <DEDUP_REMOVED lines=27> */
[----:B------:R-:W-:Y:S01]  /*50560*/  LOP3.LUT R34, R34, 0xffff, RZ, 0xc0, !PT ;  /* 0x0000ffff22227812 */ /* 0x000fe200078ec0ff */
[----:B0-----:R-:W-:Y:S01]  /*50570*/  VIADD R7, R7, UR30 ;  /* 0x0000001e07077c36 */ /* 0x001fe20008000000 */
[----:B------:R-:W-:Y:S01]  /*50580*/  ULDC UR30, c[0x0][0x248] ;  /* 0x00009200001e7ab9 */ /* 0x000fe20000000800 */
[----:B------:R-:W-:Y:S01]  /*50590*/  SHF.R.U32.HI R42, RZ, 0x8, R42 ;  /* 0x00000008ff2a7819 */ /* 0x000fe2000001162a */
        /* <DEDUP_REMOVED lines=24> */
[----:B------:R-:W-:Y:S02]  /*50720*/  ISETP.LT.AND P2, PT, R4, UR34, !P0 ;  /* 0x0000002204007c0c */ /* 0x000fe4000c741270 */
[----:B------:R-:W-:Y:S01]  /*50730*/  LOP3.LUT R235, R235, 0xffffffef, RZ, 0xc0, !PT ;  /* 0xffffffefebeb7812 */ /* 0x000fe200078ec0ff */
[----:B------:R0:W-:Y:S01]  /*50740*/  STL [R1+0x41c], R7 ;  /* 0x00041c0701007387 */ /* 0x0001e20000100800 */
[----:B------:R-:W-:Y:S01]  /*50750*/  ISETP.LT.AND P1, PT, R5, UR60, !P0 ;  /* 0x0000003c05007c0c */ /* 0x000fe2000c721270 */
[----:B------:R-:W-:Y:S01]  /*50760*/  VIADD R6, R0, 0x5d ;  /* 0x0000005d00067836 */ /* 0x000fe20000000000 */
[----:B------:R-:W-:Y:S01]  /*50770*/  ULDC UR60, c[0x0][0x228] ;  /* 0x00008a00003c7ab9 */ /* 0x000fe20000000800 */
[----:B------:R-:W-:-:S04]  /*50780*/  ULDC.64 UR34, c[0x0][0x228] ;  /* 0x00008a0000227ab9 */ /* 0x000fc80000000a00 */
        /* <DEDUP_REMOVED lines=17> */
[C---:B------:R-:W-:Y:S01]  /*508a0*/  VIADD R16, R0.reuse, 0x4e ;  /* 0x0000004e00107836 */ /* 0x040fe20000000000 */
[----:B------:R-:W-:Y:S01]  /*508b0*/  ISETP.LT.AND P3, PT, R3, UR60, !P0 ;  /* 0x0000003c03007c0c */ /* 0x000fe2000c761270 */
[----:B------:R-:W-:Y:S01]  /*508c0*/  VIADD R17, R0, 0x4d ;  /* 0x0000004d00117836 */ /* 0x000fe20000000000 */
[----:B------:R-:W-:Y:S01]  /*508d0*/  ISETP.LT.AND P0, PT, R2, UR34, !P0 ;  /* 0x0000002202007c0c */ /* 0x000fe2000c701270 */
[----:B------:R-:W-:Y:S01]  /*508e0*/  ULDC UR34, c[0x0][0x228] ;  /* 0x00008a0000227ab9 */ /* 0x000fe20000000800 */
[----:B------:R-:W-:-:S02]  /*508f0*/  PRMT R34, R34, 0x3340, R0 ;  /* 0x0000334022227816 */ /* 0x000fc40000000000 */
[----:B------:R-:W-:Y:S01]  /*50900*/  LOP3.LUT R232, R232, 0x7fffffff, RZ, 0xc0, !PT ;  /* 0x7fffffffe8e87812 */ /* 0x000fe200078ec0ff */
[----:B------:R-:W-:Y:S01]  /*50910*/  VIADD R18, R0, 0x4c ;  /* 0x0000004c00127836 */ /* 0x000fe20000000000 */
[----:B------:R-:W-:Y:S01]  /*50920*/  LOP3.LUT R42, R42, 0xffff, RZ, 0xc0, !PT ;  /* 0x0000ffff2a2a7812 */ /* 0x000fe200078ec0ff */
[----:B------:R-:W-:Y:S01]  /*50930*/  VIADD R19, R0, 0x4b ;  /* 0x0000004b00137836 */ /* 0x000fe20000000000 */
[----:B------:R-:W-:Y:S01]  /*50940*/  @P2 LOP3.LUT R234, R234, 0x80000000, RZ, 0xfc, !PT ;  /* 0x80000000eaea2812 */ /* 0x000fe200078efcff */
[----:B0-----:R-:W-:Y:S01]  /*50950*/  VIADD R7, R7, UR30 ;  /* 0x0000001e07077c36 */ /* 0x001fe20008000000 */
[----:B------:R-:W-:Y:S01]  /*50960*/  ULDC UR30, c[0x0][0x248] ;  /* 0x00009200001e7ab9 */ /* 0x000fe20000000800 */
[----:B------:R-:W-:Y:S01]  /*50970*/  VIADD R28, R0, 0x4a ;  /* 0x0000004a001c7836 */ /* 0x000fe20000000000 */
[----:B------:R-:W-:Y:S01]  /*50980*/  LOP3.LUT R234, R234, 0xbfffffff, RZ, 0xc0, !PT ;  /* 0xbfffffffeaea7812 */ /* 0x000fe200078ec0ff */
[C---:B------:R-:W-:Y:S01]  /*50990*/  VIADD R29, R0.reuse, 0x49 ;  /* 0x00000049001d7836 */ /* 0x040fe20000000000 */
[----:B------:R-:W-:Y:S01]  /*509a0*/  ULDC UR60, c[0x0][0x228] ;  /* 0x00008a00003c7ab9 */ /* 0x000fe20000000800 */
[----:B------:R-:W-:Y:S01]  /*509b0*/  VIADD R30, R0, 0x48 ;  /* 0x00000048001e7836 */ /* 0x000fe20000000000 */
[----:B------:R-:W-:Y:S01]  /*509c0*/  @P1 LOP3.LUT R234, R234, 0x40000000, RZ, 0xfc, !PT ;  /* 0x40000000eaea1812 */ /* 0x000fe200078efcff */
[----:B------:R-:W-:Y:S01]  /*509d0*/  ULDC UR59, c[0x0][0x228] ;  /* 0x00008a00003b7ab9 */ /* 0x000fe20000000800 */
[----:B------:R-:W-:-:S02]  /*509e0*/  ULDC UR55, c[0x0][0x228] ;  /* 0x00008a0000377ab9 */ /* 0x000fc40000000800 */
        /* <DEDUP_REMOVED lines=17> */
[----:B------:R-:W-:Y:S01]  /*50b00*/  VIADD R31, R0, 0x47 ;  /* 0x00000047001f7836 */ /* 0x000fe20000000000 */
[----:B------:R0:W-:Y:S01]  /*50b10*/  STL [R1+0x428], R7 ;  /* 0x0004280701007387 */ /* 0x0001e20000100800 */
[----:B------:R-:W-:Y:S02]  /*50b20*/  PRMT R24, R24, 0x5410, R34 ;  /* 0x0000541018187816 */ /* 0x000fe40000000022 */
[----:B------:R-:W-:Y:S01]  /*50b30*/  LOP3.LUT R32, R32, 0xffff, RZ, 0xc0, !PT ;  /* 0x0000ffff20207812 */ /* 0x000fe200078ec0ff */
[----:B------:R-:W-:Y:S01]  /*50b40*/  VIADD R33, R0, 0x45 ;  /* 0x0000004500217836 */ /* 0x000fe20000000000 */
[----:B------:R-:W-:Y:S01]  /*50b50*/  @P2 LOP3.LUT R234, R234, 0x8000000, RZ, 0xfc, !PT ;  /* 0x08000000eaea2812 */ /* 0x000fe200078efcff */
[----:B------:R-:W-:Y:S01]  /*50b60*/  ULDC UR50, c[0x0][0x248] ;  /* 0x0000920000327ab9 */ /* 0x000fe20000000800 */
[----:B------:R-:W-:Y:S01]  /*50b70*/  PRMT R42, R42, 0x3340, R0 ;  /* 0x000033402a2a7816 */ /* 0x000fe20000000000 */
[----:B------:R-:W1:Y:S01]  /*50b80*/  S2R R41, SR_TID.X ;  /* 0x0000000000297919 */ /* 0x000e620000002100 */
[----:B------:R-:W-:Y:S01]  /*50b90*/  LOP3.LUT R234, R234, 0xfbffffff, RZ, 0xc0, !PT ;  /* 0xfbffffffeaea7812 */ /* 0x000fe200078ec0ff */
[----:B------:R-:W-:Y:S01]  /*50ba0*/  ULDC UR51, c[0x0][0x248] ;  /* 0x0000920000337ab9 */ /* 0x000fe20000000800 */
[----:B--2---:R-:W-:Y:S01]  /*50bb0*/  LOP3.LUT R220, R220, 0xdfffffff, RZ, 0xc0, !PT ;  /* 0xdfffffffdcdc7812 */ /* 0x004fe200078ec0ff */
[----:B------:R-:W-:Y:S01]  /*50bc0*/  ULDC UR52, c[0x0][0x248] ;  /* 0x0000920000347ab9 */ /* 0x000fe20000000800 */
[----:B------:R-:W-:-:S04]  /*50bd0*/  @P1 LOP3.LUT R234, R234, 0x4000000, RZ, 0xfc, !PT ;  /* 0x04000000eaea1812 */ /* 0x000fc800078efcff */
[----:B------:R-:W-:-:S04]  /*50be0*/  LOP3.LUT R234, R234, 0xfdffffff, RZ, 0xc0, !PT ;  /* 0xfdffffffeaea7812 */ /* 0x000fc800078ec0ff */
[----:B------:R-:W-:Y:S02]  /*50bf0*/  @P0 LOP3.LUT R234, R234, 0x2000000, RZ, 0xfc, !PT ;  /* 0x02000000eaea0812 */ /* 0x000fe400078efcff */
[----:B------:R-:W-:-:S04]  /*50c00*/  ISETP.GE.AND P0, PT, R6, UR31, PT ;  /* 0x0000001f06007c0c */ /* 0x000fc8000bf06270 */
[----:B------:R-:W-:Y:S02]  /*50c10*/  ISETP.LT.AND P3, PT, R3, UR36, !P0 ;  /* 0x0000002403007c0c */ /* 0x000fe4000c761270 */
[----:B------:R-:W-:Y:S01]  /*50c20*/  LOP3.LUT R234, R234, 0xfeffffff, RZ, 0xc0, !PT ;  /* 0xfeffffffeaea7812 */ /* 0x000fe200078ec0ff */
[----:B0-----:R-:W-:Y:S01]  /*50c30*/  VIADD R7, R7, UR30 ;  /* 0x0000001e07077c36 */ /* 0x001fe20008000000 */
[----:B------:R-:W-:Y:S01]  /*50c40*/  ISETP.LT.AND P2, PT, R4, UR49, !P0 ;  /* 0x0000003104007c0c */ /* 0x000fe2000c741270 */
[----:B------:R-:W-:Y:S01]  /*50c50*/  ULDC UR30, c[0x0][0x248] ;  /* 0x00009200001e7ab9 */ /* 0x000fe20000000800 */
[----:B------:R-:W-:Y:S01]  /*50c60*/  ISETP.LT.AND P1, PT, R5, UR48, !P0 ;  /* 0x0000003005007c0c */ /* 0x000fe2000c721270 */
[----:B------:R-:W-:Y:S01]  /*50c70*/  VIADD R6, R0, 0x5a ;  /* 0x0000005a00067836 */ /* 0x000fe20000000000 */
[----:B------:R-:W-:Y:S01]  /*50c80*/  PRMT R26, R26, 0x5410, R42 ;  /* 0x000054101a1a7816 */ /* 0x000fe2000000002a */
[----:B------:R-:W-:-:S04]  /*50c90*/  ULDC UR36, c[0x0][0x248] ;  /* 0x0000920000247ab9 */ /* 0x000fc80000000800 */
[----:B------:R-:W-:Y:S01]  /*50ca0*/  @P3 LOP3.LUT R234, R234, 0x1000000, RZ, 0xfc, !PT ;  /* 0x01000000eaea3812 */ /* 0x000fe200078efcff */
[----:B------:R0:W-:Y:S01]  /*50cb0*/  STL [R1+0x42c], R7 ;  /* 0x00042c0701007387 */ /* 0x0001e20000100800 */
[----:B------:R-:W-:Y:S01]  /*50cc0*/  ULDC UR48, c[0x0][0x228] ;  /* 0x00008a0000307ab9 */ /* 0x000fe20000000800 */
[----:B------:R-:W-:Y:S01]  /*50cd0*/  PRMT R32, R32, 0x3340, R0 ;  /* 0x0000334020207816 */ /* 0x000fe20000000000 */
[----:B------:R-:W-:Y:S01]  /*50ce0*/  ULDC UR49, c[0x0][0x248] ;  /* 0x0000920000317ab9 */ /* 0x000fe20000000800 */
[----:B------:R-:W-:-:S04]  /*50cf0*/  LOP3.LUT R234, R234, 0xff7fffff, RZ, 0xc0, !PT ;  /* 0xff7fffffeaea7812 */ /* 0x000fc800078ec0ff */
[----:B------:R-:W-:Y:S01]  /*50d00*/  @P2 LOP3.LUT R234, R234, 0x800000, RZ, 0xfc, !PT ;  /* 0x00800000eaea2812 */ /* 0x000fe200078efcff */
[----:B0-----:R-:W-:Y:S01]  /*50d10*/  VIADD R7, R7, UR30 ;  /* 0x0000001e07077c36 */ /* 0x001fe20008000000 */
[----:B------:R-:W-:Y:S01]  /*50d20*/  ISETP.LT.AND P0, PT, R2, UR4, !P0 ;  /* 0x0000000402007c0c */ /* 0x000fe2000c701270 */
[----:B------:R-:W-:Y:S01]  /*50d30*/  ULDC UR30, c[0x0][0x248] ;  /* 0x00009200001e7ab9 */ /* 0x000fe20000000800 */
[----:B------:R-:W-:Y:S01]  /*50d40*/  LOP3.LUT R234, R234, 0xffbfffff, RZ, 0xc0, !PT ;  /* 0xffbfffffeaea7812 */ /* 0x000fe200078ec0ff */
[----:B------:R-:W-:Y:S01]  /*50d50*/  ULDC UR4, c[0x0][0x248] ;  /* 0x0000920000047ab9 */ /* 0x000fe20000000800 */
[----:B------:R0:W-:Y:S02]  /*50d60*/  STL [R1+0x430], R7 ;  /* 0x0004300701007387 */ /* 0x0001e40000100800 */
[----:B------:R-:W-:Y:S01]  /*50d70*/  @P1 LOP3.LUT R234, R234, 0x400000, RZ, 0xfc, !PT ;  /* 0x00400000eaea1812 */ /* 0x000fe200078efcff */
[----:B0-----:R-:W-:Y:S01]  /*50d80*/  VIADD R7, R7, UR30 ;  /* 0x0000001e07077c36 */ /* 0x001fe20008000000 */
[----:B------:R-:W-:-:S02]  /*50d90*/  ULDC UR30, c[0x0][0x248] ;  /* 0x00009200001e7ab9 */ /* 0x000fc40000000800 */
        /* <DEDUP_REMOVED lines=9> */
[----:B------:R0:W-:Y:S02]  /*50e30*/  STL [R1+0x438], R7 ;  /* 0x0004380701007387 */ /* 0x0001e40000100800 */
[----:B0-----:R-:W-:Y:S01]  /*50e40*/  VIADD R7, R7, UR30 ;  /* 0x0000001e07077c36 */ /* 0x001fe20008000000 */
[----:B------:R-:W-:-:S02]  /*50e50*/  ULDC.64 UR30, c[0x0][0x228] ;  /* 0x00008a00001e7ab9 */ /* 0x000fc40000000a00 */
[----:B------:R-:W-:Y:S01]  /*50e60*/  ISETP.LT.AND P3, PT, R3, UR30, !P0 ;  /* 0x0000001e03007c0c */ /* 0x000fe2000c761270 */
[----:B------:R-:W-:Y:S01]  /*50e70*/  ULDC UR30, c[0x0][0x248] ;  /* 0x00009200001e7ab9 */ /* 0x000fe20000000800 */
[----:B------:R-:W-:Y:S02]  /*50e80*/  ISETP.LT.AND P2, PT, R4, UR6, !P0 ;  /* 0x0000000604007c0c */ /* 0x000fe4000c741270 */
        /* <DEDUP_REMOVED lines=11> */
[----:B------:R-:W-:Y:S01]  /*50f40*/  PRMT R37, R37, 0x5410, R32 ;  /* 0x0000541025257816 */ /* 0x000fe20000000020 */
[----:B------:R-:W-:Y:S01]  /*50f50*/  ULDC UR11, c[0x0][0x228] ;  /* 0x00008a00000b7ab9 */ /* 0x000fe20000000800 */
        /* <DEDUP_REMOVED lines=11> */
[----:B------:R-:W-:-:S04]  /*51010*/  @P3 LOP3.LUT R234, R234, 0x10000, RZ, 0xfc, !PT ;  /* 0x00010000eaea3812 */ /* 0x000fc800078efcff */
[----:B------:R-:W-:Y:S01]  /*51020*/  LOP3.LUT R234, R234, 0xffff7fff, RZ, 0xc0, !PT ;  /* 0xffff7fffeaea7812 */ /* 0x000fe200078ec0ff */
[----:B0-----:R-:W-:Y:S01]  /*51030*/  VIADD R7, R7, UR4 ;  /* 0x0000000407077c36 */ /* 0x001fe20008000000 */
[----:B------:R-:W-:Y:S01]  /*51040*/  ISETP.LT.AND P0, PT, R2, UR14, !P0 ;  /* 0x0000000e02007c0c */ /* 0x000fe2000c701270 */
[----:B------:R-:W-:Y:S01]  /*51050*/  ULDC UR4, c[0x0][0x248] ;  /* 0x0000920000047ab9 */ /* 0x000fe20000000800 */
[----:B------:R-:W-:Y:S01]  /*51060*/  @P2 LOP3.LUT R234, R234, 0x8000, RZ, 0xfc, !PT ;  /* 0x00008000eaea2812 */ /* 0x000fe200078efcff */
[----:B------:R-:W-:Y:S01]  /*51070*/  VIADD R32, R0, 0x46 ;  /* 0x0000004600207836 */ /* 0x000fe20000000000 */
[----:B------:R0:W-:Y:S01]  /*51080*/  STL [R1+0x450], R7 ;  /* 0x0004500701007387 */ /* 0x0001e20000100800 */
[----:B------:R-:W-:Y:S01]  /*51090*/  ULDC UR14, c[0x0][0x228] ;  /* 0x00008a00000e7ab9 */ /* 0x000fe20000000800 */
        /* <DEDUP_REMOVED lines=12> */
[----:B------:R-:W-:Y:S01]  /*51160*/  ULDC UR37, c[0x0][0x228] ;  /* 0x00008a0000257ab9 */ /* 0x000fe20000000800 */
        /* <DEDUP_REMOVED lines=9> */
[----:B------:R-:W-:-:S03]  /*51200*/  ULDC UR16, c[0x0][0x228] ;  /* 0x00008a0000107ab9 */ /* 0x000fc60000000800 */
[----:B------:R-:W-:-:S04]  /*51210*/  LOP3.LUT R234, R234, 0xfffff7ff, RZ, 0xc0, !PT ;  /* 0xfffff7ffeaea7812 */ /* 0x000fc800078ec0ff */
[----:B------:R-:W-:Y:S02]  /*51220*/  @P2 LOP3.LUT R234, R234, 0x800, RZ, 0xfc, !PT ;  /* 0x00000800eaea2812 */ /* 0x000fe400078efcff */
[----:B------:R-:W-:Y:S01]  /*51230*/  ISETP.LT.AND P0, PT, R2, UR18, !P0 ;  /* 0x0000001202007c0c */ /* 0x000fe2000c701270 */
[----:B0-----:R-:W-:Y:S01]  /*51240*/  VIADD R7, R7, UR6 ;  /* 0x0000000607077c36 */ /* 0x001fe20008000000 */
[----:B------:R-:W-:Y:S01]  /*51250*/  LOP3.LUT R234, R234, 0xfffffbff, RZ, 0xc0, !PT ;  /* 0xfffffbffeaea7812 */ /* 0x000fe200078ec0ff */
[----:B------:R-:W-:Y:S01]  /*51260*/  ULDC.64 UR6, c[0x0][0x228] ;  /* 0x00008a0000067ab9 */ /* 0x000fe20000000a00 */
        /* <DEDUP_REMOVED lines=30> */
[----:B------:R0:W-:Y:S01]  /*51450*/  STL [R1+0xf58], R7 ;  /* 0x000f580701007387 */ /* 0x0001e20000100800 */
[----:B------:R-:W-:Y:S01]  /*51460*/  ISETP.LT.AND P1, PT, R5, UR23, !P0 ;  /* 0x0000001705007c0c */ /* 0x000fe2000c721270 */
[----:B------:R-:W-:Y:S01]  /*51470*/  ULDC.64 UR22, c[0x0][0x228] ;  /* 0x00008a0000167ab9 */ /* 0x000fe20000000a00 */
[----:B------:R-:W-:-:S05]  /*51480*/  ULDC UR12, c[0x0][0x228] ;  /* 0x00008a00000c7ab9 */ /* 0x000fca0000000800 */
        /* <DEDUP_REMOVED lines=19> */
[----:B------:R-:W-:Y:S01]  /*515c0*/  LOP3.LUT R234, R234, 0xfffffffe, RZ, 0xc0, !PT ;  /* 0xfffffffeeaea7812 */ /* 0x000fe200078ec0ff */
[----:B------:R-:W-:Y:S01]  /*515d0*/  ULDC UR22, c[0x0][0x228] ;  /* 0x00008a0000167ab9 */ /* 0x000fe20000000800 */
[----:B------:R-:W-:Y:S01]  /*515e0*/  ULDC UR17, c[0x0][0x228] ;  /* 0x00008a0000117ab9 */ /* 0x000fe20000000800 */
[----:B0-----:R-:W-:Y:S01]  /*515f0*/  VIADD R7, R7, UR4 ;  /* 0x0000000407077c36 */ /* 0x001fe20008000000 */
[----:B------:R-:W-:-:S03]  /*51600*/  ULDC UR4, c[0x0][0x248] ;  /* 0x0000920000047ab9 */ /* 0x000fc60000000800 */
[----:B------:R-:W-:Y:S01]  /*51610*/  @P2 LOP3.LUT R233, R233, 0x80000000, RZ, 0xfc, !PT ;  /* 0x80000000e9e92812 */ /* 0x000fe200078efcff */
[----:B------:R0:W-:Y:S01]  /*51620*/  STL [R1+0xfc8], R7 ;  /* 0x000fc80701007387 */ /* 0x0001e20000100800 */
[----:B------:R-:W-:Y:S02]  /*51630*/  ISETP.LT.AND P0, PT, R2, UR28, !P0 ;  /* 0x0000001c02007c0c */ /* 0x000fe4000c701270 */
[----:B------:R-:W-:Y:S01]  /*51640*/  LOP3.LUT R233, R233, 0xbfffffff, RZ, 0xc0, !PT ;  /* 0xbfffffffe9e97812 */ /* 0x000fe200078ec0ff */
[----:B0-----:R-:W-:Y:S01]  /*51650*/  VIADD R7, R7, UR4 ;  /* 0x0000000407077c36 */ /* 0x001fe20008000000 */
[----:B------:R-:W-:Y:S02]  /*51660*/  ULDC UR4, c[0x0][0x248] ;  /* 0x0000920000047ab9 */ /* 0x000fe40000000800 */
[----:B------:R-:W-:Y:S02]  /*51670*/  @P1 LOP3.LUT R233, R233, 0x40000000, RZ, 0xfc, !PT ;  /* 0x40000000e9e91812 */ /* 0x000fe400078efcff */
        /* <DEDUP_REMOVED lines=8> */
[----:B------:R-:W-:Y:S01]  /*51700*/  ULDC UR4, c[0x0][0x248] ;  /* 0x0000920000047ab9 */ /* 0x000fe20000000800 */
[----:B------:R-:W-:-:S03]  /*51710*/  @P3 LOP3.LUT R234, R234, 0x1, RZ, 0xfc, !PT ;  /* 0x00000001eaea3812 */ /* 0x000fc600078efcff */
[----:B------:R0:W-:Y:S02]  /*51720*/  STL [R1+0x106c], R7 ;  /* 0x00106c0701007387 */ /* 0x0001e40000100800 */
[----:B0-----:R-:W-:Y:S01]  /*51730*/  VIADD R7, R7, UR4 ;  /* 0x0000000407077c36 */ /* 0x001fe20008000000 */
[----:B------:R-:W-:Y:S02]  /*51740*/  ULDC.64 UR4, c[0x0][0x228] ;  /* 0x00008a0000047ab9 */ /* 0x000fe40000000a00 */
[----:B------:R-:W-:Y:S02]  /*51750*/  ISETP.LT.AND P3, PT, R3, UR4, !P0 ;  /* 0x0000000403007c0c */ /* 0x000fe4000c761270 */
[----:B------:R-:W-:Y:S02]  /*51760*/  LOP3.LUT R233, R233, 0xefffffff, RZ, 0xc0, !PT ;  /* 0xefffffffe9e97812 */ /* 0x000fe400078ec0ff */
[----:B------:R-:W-:Y:S02]  /*51770*/  ISETP.LT.AND P2, PT, R4, UR19, !P0 ;  /* 0x0000001304007c0c */ /* 0x000fe4000c741270 */
[----:B------:R-:W-:Y:S01]  /*51780*/  ISETP.LT.AND P1, PT, R5, UR29, !P0 ;  /* 0x0000001d05007c0c */ /* 0x000fe2000c721270 */
[----:B------:R0:W-:Y:S01]  /*51790*/  STL [R1+0x10c8], R7 ;  /* 0x0010c80701007387 */ /* 0x0001e20000100800 */
[----:B------:R-:W-:Y:S01]  /*517a0*/  VIADD R6, R0, 0x53 ;  /* 0x0000005300067836 */ /* 0x000fe20000000000 */
[----:B------:R-:W-:-:S04]  /*517b0*/  ULDC UR4, c[0x0][0x248] ;  /* 0x0000920000047ab9 */ /* 0x000fc80000000800 */
[----:B------:R-:W-:Y:S01]  /*517c0*/  @P3 LOP3.LUT R233, R233, 0x10000000, RZ, 0xfc, !PT ;  /* 0x10000000e9e93812 */ /* 0x000fe200078efcff */
[----:B------:R-:W-:Y:S01]  /*517d0*/  ULDC.64 UR28, c[0x0][0x228] ;  /* 0x00008a00001c7ab9 */ /* 0x000fe20000000a00 */
        /* <DEDUP_REMOVED lines=13> */
[----:B0-----:R-:W-:Y:S01]  /*518b0*/  VIADD R7, R7, UR6 ;  /* 0x0000000607077c36 */ /* 0x001fe20008000000 */
[----:B------:R-:W-:Y:S01]  /*518c0*/  ULDC.64 UR6, c[0x0][0x228] ;  /* 0x00008a0000067ab9 */ /* 0x000fe20000000a00 */
[----:B------:R-:W-:Y:S01]  /*518d0*/  LOP3.LUT R233, R233, 0xfeffffff, RZ, 0xc0, !PT ;  /* 0xfeffffffe9e97812 */ /* 0x000fe200078ec0ff */
[----:B------:R-:W-:Y:S01]  /*518e0*/  VIADD R6, R0, 0x52 ;  /* 0x0000005200067836 */ /* 0x000fe20000000000 */
[----:B------:R-:W-:Y:S01]  /*518f0*/  ISETP.LT.AND P3, PT, R3, UR6, !P0 ;  /* 0x0000000603007c0c */ /* 0x000fe2000c761270 */
[----:B------:R-:W-:Y:S01]  /*51900*/  ULDC UR13, c[0x0][0x248] ;  /* 0x00009200000d7ab9 */ /* 0x000fe20000000800 */
[----:B------:R-:W-:-:S02]  /*51910*/  ISETP.LT.AND P2, PT, R4, UR41, !P0 ;  /* 0x0000002904007c0c */ /* 0x000fc4000c741270 */
[----:B------:R-:W-:Y:S01]  /*51920*/  ISETP.LT.AND P1, PT, R5, UR42, !P0 ;  /* 0x0000002a05007c0c */ /* 0x000fe2000c721270 */
[----:B------:R0:W-:Y:S01]  /*51930*/  STL [R1+0x1130], R7 ;  /* 0x0011300701007387 */ /* 0x0001e20000100800 */
[----:B------:R-:W-:-:S07]  /*51940*/  ULDC UR6, c[0x0][0x248] ;  /* 0x0000920000067ab9 */ /* 0x000fce0000000800 */
        /* <DEDUP_REMOVED lines=21> */
[----:B------:R-:W-:-:S08]  /*51aa0*/  ULDC UR23, c[0x0][0x248] ;  /* 0x0000920000177ab9 */ /* 0x000fd00000000800 */
        /* <DEDUP_REMOVED lines=13> */
[----:B------:R-:W-:-:S02]  /*51b80*/  ULDC.64 UR24, c[0x0][0x228] ;  /* 0x00008a0000187ab9 */ /* 0x000fc40000000a00 */
[----:B------:R-:W-:Y:S02]  /*51b90*/  ISETP.LT.AND P3, PT, R3, UR24, !P0 ;  /* 0x0000001803007c0c */ /* 0x000fe4000c761270 */
[----:B------:R-:W-:Y:S02]  /*51ba0*/  ISETP.LT.AND P2, PT, R4, UR27, !P0 ;  /* 0x0000001b04007c0c */ /* 0x000fe4000c741270 */
[----:B------:R-:W-:Y:S02]  /*51bb0*/  LOP3.LUT R233, R233, 0xfffeffff, RZ, 0xc0, !PT ;  /* 0xfffeffffe9e97812 */ /* 0x000fe400078ec0ff */
[----:B------:R-:W-:Y:S01]  /*51bc0*/  ISETP.LT.AND P1, PT, R5, UR45, !P0 ;  /* 0x0000002d05007c0c */ /* 0x000fe2000c721270 */
[----:B------:R0:W-:Y:S06]  /*51bd0*/  STL [R1+0x1184], R7 ;  /* 0x0011840701007387 */ /* 0x0001ec0000100800 */
[----:B------:R-:W-:Y:S01]  /*51be0*/  @P3 LOP3.LUT R233, R233, 0x10000, RZ, 0xfc, !PT ;  /* 0x00010000e9e93812 */ /* 0x000fe200078efcff */
[----:B------:R-:W-:Y:S01]  /*51bf0*/  VIADD R6, R0, 0x50 ;  /* 0x0000005000067836 */ /* 0x000fe20000000000 */
[----:B------:R-:W-:-:S02]  /*51c00*/  ULDC.64 UR44, c[0x0][0x228] ;  /* 0x00008a00002c7ab9 */ /* 0x000fc40000000a00 */
[----:B------:R-:W-:-:S04]  /*51c10*/  LOP3.LUT R233, R233, 0xffff7fff, RZ, 0xc0, !PT ;  /* 0xffff7fffe9e97812 */ /* 0x000fc800078ec0ff */
[----:B------:R-:W-:Y:S02]  /*51c20*/  @P2 LOP3.LUT R233, R233, 0x8000, RZ, 0xfc, !PT ;  /* 0x00008000e9e92812 */ /* 0x000fe400078efcff */
[----:B------:R-:W-:Y:S01]  /*51c30*/  ISETP.LT.AND P0, PT, R2, UR46, !P0 ;  /* 0x0000002e02007c0c */ /* 0x000fe2000c701270 */
[----:B0-----:R-:W-:Y:S01]  /*51c40*/  VIADD R7, R7, UR13 ;  /* 0x0000000d07077c36 */ /* 0x001fe20008000000 */
[----:B------:R-:W-:Y:S01]  /*51c50*/  LOP3.LUT R233, R233, 0xffffbfff, RZ, 0xc0, !PT ;  /* 0xffffbfffe9e97812 */ /* 0x000fe200078ec0ff */
[----:B------:R-:W-:Y:S01]  /*51c60*/  ULDC UR13, c[0x0][0x248] ;  /* 0x00009200000d7ab9 */ /* 0x000fe20000000800 */
[----:B------:R-:W-:Y:S02]  /*51c70*/  ULDC UR46, c[0x0][0x248] ;  /* 0x00009200002e7ab9 */ /* 0x000fe40000000800 */
[----:B------:R-:W-:Y:S01]  /*51c80*/  @P1 LOP3.LUT R233, R233, 0x4000, RZ, 0xfc, !PT ;  /* 0x00004000e9e91812 */ /* 0x000fe200078efcff */
[----:B------:R0:W-:Y:S03]  /*51c90*/  STL [R1+0x11d0], R7 ;  /* 0x0011d00701007387 */ /* 0x0001e60000100800 */
[----:B------:R-:W-:Y:S01]  /*51ca0*/  LOP3.LUT R233, R233, 0xffffdfff, RZ, 0xc0, !PT ;  /* 0xffffdfffe9e97812 */ /* 0x000fe200078ec0ff */
[----:B0-----:R-:W-:-:S03]  /*51cb0*/  VIADD R7, R7, UR31 ;  /* 0x0000001f07077c36 */ /* 0x001fc60008000000 */
[----:B------:R-:W-:Y:S02]  /*51cc0*/  @P0 LOP3.LUT R233, R233, 0x2000, RZ, 0xfc, !PT ;  /* 0x00002000e9e90812 */ /* 0x000fe400078efcff */
[----:B------:R-:W-:Y:S01]  /*51cd0*/  ISETP.GE.AND P0, PT, R6, UR7, PT ;  /* 0x0000000706007c0c */ /* 0x000fe2000bf06270 */
[----:B------:R0:W-:Y:S02]  /*51ce0*/  STL [R1+0x11d4], R7 ;  /* 0x0011d40701007387 */ /* 0x0001e40000100800 */
[----:B0-----:R-:W-:Y:S01]  /*51cf0*/  VIADD R7, R7, UR4 ;  /* 0x0000000407077c36 */ /* 0x001fe20008000000 */
[----:B------:R-:W-:Y:S02]  /*51d00*/  ULDC.64 UR4, c[0x0][0x228] ;  /* 0x00008a0000047ab9 */ /* 0x000fe40000000a00 */
[----:B------:R-:W-:Y:S02]  /*51d10*/  ISETP.LT.AND P3, PT, R3, UR4, !P0 ;  /* 0x0000000403007c0c */ /* 0x000fe4000c761270 */
[----:B------:R-:W-:-:S02]  /*51d20*/  ISETP.LT.AND P2, PT, R4, UR53, !P0 ;  /* 0x0000003504007c0c */ /* 0x000fc4000c741270 */
[----:B------:R-:W-:Y:S02]  /*51d30*/  LOP3.LUT R233, R233, 0xffffefff, RZ, 0xc0, !PT ;  /* 0xffffefffe9e97812 */ /* 0x000fe400078ec0ff */
[----:B------:R-:W-:Y:S01]  /*51d40*/  ISETP.LT.AND P1, PT, R5, UR38, !P0 ;  /* 0x0000002605007c0c */ /* 0x000fe2000c721270 */
[----:B------:R0:W-:Y:S01]  /*51d50*/  STL [R1+0x1258], R7 ;  /* 0x0012580701007387 */ /* 0x0001e20000100800 */
[----:B------:R-:W-:Y:S01]  /*51d60*/  VIADD R34, R7, UR26 ;  /* 0x0000001a07227c36 */ /* 0x000fe20008000000 */
[----:B------:R-:W-:Y:S01]  /*51d70*/  ULDC UR53, c[0x0][0x228] ;  /* 0x00008a0000357ab9 */ /* 0x000fe20000000800 */
[----:B------:R-:W-:-:S03]  /*51d80*/  ULDC UR4, c[0x0][0x228] ;  /* 0x00008a0000047ab9 */ /* 0x000fc60000000800 */
[----:B------:R-:W-:Y:S01]  /*51d90*/  @P3 LOP3.LUT R233, R233, 0x1000, RZ, 0xfc, !PT ;  /* 0x00001000e9e93812 */ /* 0x000fe200078efcff */
[----:B------:R-:W-:Y:S01]  /*51da0*/  VIADD R6, R0, 0xac ;  /* 0x000000ac00067836 */ /* 0x000fe20000000000 */
[----:B------:R-:W-:Y:S01]  /*51db0*/  ISETP.LT.AND P0, PT, R2, UR47, !P0 ;  /* 0x0000002f02007c0c */ /* 0x000fe2000c701270 */
[----:B0-----:R-:W-:Y:S01]  /*51dc0*/  VIADD R7, R0, 0x4f ;  /* 0x0000004f00077836 */ /* 0x001fe20000000000 */
[----:B------:R-:W-:Y:S01]  /*51dd0*/  LOP3.LUT R233, R233, 0xfffff7ff, RZ, 0xc0, !PT ;  /* 0xfffff7ffe9e97812 */ /* 0x000fe200078ec0ff */
[----:B------:R-:W-:Y:S01]  /*51de0*/  VIADD R42, R34, UR6 ;  /* 0x00000006222a7c36 */ /* 0x000fe20008000000 */
[----:B------:R-:W-:Y:S01]  /*51df0*/  ULDC.64 UR6, c[0x0][0x228] ;  /* 0x00008a0000067ab9 */ /* 0x000fe20000000a00 */
[----:B------:R-:W-:Y:S01]  /*51e00*/  STL [R1+0x125c], R34 ;  /* 0x00125c2201007387 */ /* 0x000fe20000100800 */
[----:B------:R-:W-:Y:S01]  /*51e10*/  @P2 LOP3.LUT R233, R233, 0x800, RZ, 0xfc, !PT ;  /* 0x00000800e9e92812 */ /* 0x000fe200078efcff */
[----:B------:R-:W-:Y:S01]  /*51e20*/  ULDC UR47, c[0x0][0x248] ;  /* 0x00009200002f7ab9 */ /* 0x000fe20000000800 */
[----:B------:R-:W-:-:S02]  /*51e30*/  ULDC.64 UR26, c[0x0][0x228] ;  /* 0x00008a00001a7ab9 */ /* 0x000fc40000000a00 */
[----:B------:R-:W-:-:S04]  /*51e40*/  LOP3.LUT R233, R233, 0xfffffbff, RZ, 0xc0, !PT ;  /* 0xfffffbffe9e97812 */ /* 0x000fc800078ec0ff */
[----:B------:R-:W-:-:S04]  /*51e50*/  @P1 LOP3.LUT R233, R233, 0x400, RZ, 0xfc, !PT ;  /* 0x00000400e9e91812 */ /* 0x000fc800078efcff */
[----:B------:R-:W-:-:S04]  /*51e60*/  LOP3.LUT R233, R233, 0xfffffdff, RZ, 0xc0, !PT ;  /* 0xfffffdffe9e97812 */ /* 0x000fc800078ec0ff */
[----:B------:R-:W-:Y:S02]  /*51e70*/  @P0 LOP3.LUT R233, R233, 0x200, RZ, 0xfc, !PT ;  /* 0x00000200e9e90812 */ /* 0x000fe400078efcff */
[----:B------:R-:W-:Y:S01]  /*51e80*/  ISETP.GE.AND P0, PT, R7, UR29, PT ;  /* 0x0000001d07007c0c */ /* 0x000fe2000bf06270 */
[----:B------:R0:W-:Y:S01]  /*51e90*/  STL [R1+0x12b8], R42 ;  /* 0x0012b82a01007387 */ /* 0x0001e20000100800 */
[----:B------:R-:W-:Y:S01]  /*51ea0*/  LOP3.LUT R233, R233, 0xfffffeff, RZ, 0xc0, !PT ;  /* 0xfffffeffe9e97812 */ /* 0x000fe200078ec0ff */
[----:B------:R-:W-:Y:S01]  /*51eb0*/  ULDC UR29, c[0x0][0x228] ;  /* 0x00008a00001d7ab9 */ /* 0x000fe20000000800 */
[----:B------:R-:W-:Y:S02]  /*51ec0*/  ISETP.LT.AND P3, PT, R3, UR6, !P0 ;  /* 0x0000000603007c0c */ /* 0x000fe4000c761270 */
[----:B------:R-:W-:Y:S01]  /*51ed0*/  ISETP.LT.AND P2, PT, R4, UR39, !P0 ;  /* 0x0000002704007c0c */ /* 0x000fe2000c741270 */
[----:B------:R-:W-:Y:S01]  /*51ee0*/  ULDC UR39, c[0x0][0x228] ;  /* 0x00008a0000277ab9 */ /* 0x000fe20000000800 */
[----:B------:R-:W-:Y:S01]  /*51ef0*/  ISETP.LT.AND P1, PT, R5, UR34, !P0 ;  /* 0x0000002205007c0c */ /* 0x000fe2000c721270 */
[----:B------:R-:W-:-:S08]  /*51f00*/  ULDC.64 UR34, c[0x0][0x228] ;  /* 0x00008a0000227ab9 */ /* 0x000fd00000000a00 */
[----:B------:R-:W-:-:S04]  /*51f10*/  @P3 LOP3.LUT R233, R233, 0x100, RZ, 0xfc, !PT ;  /* 0x00000100e9e93812 */ /* 0x000fc800078efcff */
        /* <DEDUP_REMOVED lines=10> */
[----:B------:R-:W-:Y:S01]  /*51fc0*/  ISETP.GE.AND P0, PT, R16, UR25, PT ;  /* 0x0000001910007c0c */ /* 0x000fe2000bf06270 */
[----:B------:R0:W-:Y:S01]  /*51fd0*/  STL [R1+0x12bc], R42 ;  /* 0x0012bc2a01007387 */ /* 0x0001e20000100800 */
[----:B------:R-:W-:Y:S01]  /*51fe0*/  LOP3.LUT R233, R233, 0xffffffef, RZ, 0xc0, !PT ;  /* 0xffffffefe9e97812 */ /* 0x000fe200078ec0ff */
[----:B------:R-:W-:Y:S01]  /*51ff0*/  ULDC.64 UR24, c[0x0][0x228] ;  /* 0x00008a0000187ab9 */ /* 0x000fe20000000a00 */
[----:B------:R-:W-:Y:S01]  /*52000*/  ISETP.LT.AND P3, PT, R3, UR30, !P0 ;  /* 0x0000001e03007c0c */ /* 0x000fe2000c761270 */
[----:B------:R-:W-:Y:S01]  /*52010*/  ULDC UR30, c[0x0][0x228] ;  /* 0x00008a00001e7ab9 */ /* 0x000fe20000000800 */
[----:B------:R-:W-:Y:S01]  /*52020*/  ISETP.LT.AND P2, PT, R4, UR40, !P0 ;  /* 0x0000002804007c0c */ /* 0x000fe2000c741270 */
[----:B------:R-:W-:Y:S01]  /*52030*/  ULDC UR40, c[0x0][0x228] ;  /* 0x00008a0000287ab9 */ /* 0x000fe20000000800 */
[----:B------:R-:W-:-:S09]  /*52040*/  ISETP.LT.AND P1, PT, R5, UR37, !P0 ;  /* 0x0000002505007c0c */ /* 0x000fd2000c721270 */
[----:B------:R-:W-:-:S04]  /*52050*/  @P3 LOP3.LUT R233, R233, 0x10, RZ, 0xfc, !PT ;  /* 0x00000010e9e93812 */ /* 0x000fc800078efcff */
[----:B------:R-:W-:-:S04]  /*52060*/  LOP3.LUT R233, R233, 0xfffffff7, RZ, 0xc0, !PT ;  /* 0xfffffff7e9e97812 */ /* 0x000fc800078ec0ff */
[----:B------:R-:W-:Y:S02]  /*52070*/  @P2 LOP3.LUT R233, R233, 0x8, RZ, 0xfc, !PT ;  /* 0x00000008e9e92812 */ /* 0x000fe400078efcff */
[----:B------:R-:W-:Y:S01]  /*52080*/  ISETP.LT.AND P0, PT, R2, UR39, !P0 ;  /* 0x0000002702007c0c */ /* 0x000fe2000c701270 */
[----:B0-----:R-:W-:Y:S01]  /*52090*/  VIADD R42, R42, UR32 ;  /* 0x000000202a2a7c36 */ /* 0x001fe20008000000 */
[----:B------:R-:W-:Y:S01]  /*520a0*/  LOP3.LUT R233, R233, 0xfffffffb, RZ, 0xc0, !PT ;  /* 0xfffffffbe9e97812 */ /* 0x000fe200078ec0ff */
[----:B------:R-:W-:Y:S01]  /*520b0*/  ULDC.64 UR32, c[0x0][0x228] ;  /* 0x00008a0000207ab9 */ /* 0x000fe20000000a00 */
[----:B------:R-:W-:Y:S02]  /*520c0*/  ULDC.64 UR38, c[0x0][0x228] ;  /* 0x00008a0000267ab9 */ /* 0x000fe40000000a00 */
[----:B------:R-:W-:-:S04]  /*520d0*/  @P1 LOP3.LUT R233, R233, 0x4, RZ, 0xfc, !PT ;  /* 0x00000004e9e91812 */ /* 0x000fc800078efcff */
[----:B------:R-:W-:-:S04]  /*520e0*/  LOP3.LUT R233, R233, 0xfffffffd, RZ, 0xc0, !PT ;  /* 0xfffffffde9e97812 */ /* 0x000fc800078ec0ff */
[----:B------:R-:W-:Y:S02]  /*520f0*/  @P0 LOP3.LUT R233, R233, 0x2, RZ, 0xfc, !PT ;  /* 0x00000002e9e90812 */ /* 0x000fe400078efcff */
[----:B------:R-:W-:-:S04]  /*52100*/  ISETP.GE.AND P0, PT, R17, UR5, PT ;  /* 0x0000000511007c0c */ /* 0x000fc8000bf06270 */
[----:B------:R-:W-:Y:S01]  /*52110*/  ISETP.LT.AND P2, PT, R4, UR42, !P0 ;  /* 0x0000002a04007c0c */ /* 0x000fe2000c741270 */
[----:B------:R-:W-:Y:S01]  /*52120*/  VIADD R7, R42, UR36 ;  /* 0x000000242a077c36 */ /* 0x000fe20008000000 */
[----:B------:R-:W-:Y:S01]  /*52130*/  ISETP.LT.AND P1, PT, R5, UR41, !P0 ;  /* 0x0000002905007c0c */ /* 0x000fe2000c721270 */
[----:B------:R-:W-:Y:S01]  /*52140*/  ULDC.64 UR36, c[0x0][0x228] ;  /* 0x00008a0000247ab9 */ /* 0x000fe20000000a00 */
[----:B------:R-:W-:Y:S01]  /*52150*/  ISETP.LT.AND P3, PT, R3, UR32, !P0 ;  /* 0x0000002003007c0c */ /* 0x000fe2000c761270 */
[----:B------:R-:W-:Y:S01]  /*52160*/  ULDC.64 UR42, c[0x0][0x228] ;  /* 0x00008a00002a7ab9 */ /* 0x000fe20000000a00 */
[----:B------:R-:W-:Y:S01]  /*52170*/  ISETP.LT.AND P0, PT, R2, UR40, !P0 ;  /* 0x0000002802007c0c */ /* 0x000fe2000c701270 */
[----:B------:R-:W-:-:S06]  /*52180*/  ULDC.64 UR40, c[0x0][0x228] ;  /* 0x00008a0000287ab9 */ /* 0x000fcc0000000a00 */
[----:B------:R-:W-:-:S04]  /*52190*/  @P2 LOP3.LUT R232, R232, 0x80000000, RZ, 0xfc, !PT ;  /* 0x80000000e8e82812 */ /* 0x000fc800078efcff */
[----:B------:R-:W-:-:S04]  /*521a0*/  LOP3.LUT R232, R232, 0xbfffffff, RZ, 0xc0, !PT ;  /* 0xbfffffffe8e87812 */ /* 0x000fc800078ec0ff */
[----:B------:R-:W-:-:S04]  /*521b0*/  @P1 LOP3.LUT R232, R232, 0x40000000, RZ, 0xfc, !PT ;  /* 0x40000000e8e81812 */ /* 0x000fc800078efcff */
[----:B------:R-:W-:Y:S02]  /*521c0*/  LOP3.LUT R232, R232, 0xdfffffff, RZ, 0xc0, !PT ;  /* 0xdfffffffe8e87812 */ /* 0x000fe400078ec0ff */
[----:B------:R-:W-:Y:S02]  /*521d0*/  LOP3.LUT R233, R233, 0xfffffffe, RZ, 0xc0, !PT ;  /* 0xfffffffee9e97812 */ /* 0x000fe400078ec0ff */
[----:B------:R-:W-:Y:S02]  /*521e0*/  @P0 LOP3.LUT R232, R232, 0x20000000, RZ, 0xfc, !PT ;  /* 0x20000000e8e80812 */ /* 0x000fe400078efcff */
[----:B------:R-:W-:Y:S01]  /*521f0*/  ISETP.GE.AND P0, PT, R18, UR7, PT ;  /* 0x0000000712007c0c */ /* 0x000fe2000bf06270 */
[----:B------:R-:W-:Y:S01]  /*52200*/  STL [R1+0x1320], R42 ;  /* 0x0013202a01007387 */ /* 0x000fe20000100800 */
[----:B------:R-:W-:Y:S01]  /*52210*/  @P3 LOP3.LUT R233, R233, 0x1, RZ, 0xfc, !PT ;  /* 0x00000001e9e93812 */ /* 0x000fe200078efcff */
[----:B------:R-:W-:Y:S01]  /*52220*/  VIADD R34, R0, 0x44 ;  /* 0x0000004400227836 */ /* 0x000fe20000000000 */
[----:B------:R-:W-:Y:S01]  /*52230*/  ISETP.LT.AND P3, PT, R3, UR34, !P0 ;  /* 0x0000002203007c0c */ /* 0x000fe2000c761270 */
[----:B------:R-:W-:Y:S01]  /*52240*/  ULDC.64 UR6, c[0x0][0x228] ;  /* 0x00008a0000067ab9 */ /* 0x000fe20000000a00 */
[----:B------:R-:W-:-:S02]  /*52250*/  ISETP.LT.AND P2, PT, R4, UR29, !P0 ;  /* 0x0000001d04007c0c */ /* 0x000fc4000c741270 */
[----:B------:R-:W-:Y:S02]  /*52260*/  LOP3.LUT R232, R232, 0xefffffff, RZ, 0xc0, !PT ;  /* 0xefffffffe8e87812 */ /* 0x000fe400078ec0ff */
[----:B------:R-:W-:Y:S01]  /*52270*/  ISETP.LT.AND P1, PT, R5, UR53, !P0 ;  /* 0x0000003505007c0c */ /* 0x000fe2000c721270 */
[----:B------:R-:W-:-:S06]  /*52280*/  ULDC UR53, c[0x0][0x228] ;  /* 0x00008a0000357ab9 */ /* 0x000fcc0000000800 */
[----:B------:R-:W-:-:S04]  /*52290*/  @P3 LOP3.LUT R232, R232, 0x10000000, RZ, 0xfc, !PT ;  /* 0x10000000e8e83812 */ /* 0x000fc800078efcff */
[----:B------:R-:W-:-:S04]  /*522a0*/  LOP3.LUT R232, R232, 0xf7ffffff, RZ, 0xc0, !PT ;  /* 0xf7ffffffe8e87812 */ /* 0x000fc800078ec0ff */
[----:B------:R-:W-:Y:S02]  /*522b0*/  @P2 LOP3.LUT R232, R232, 0x8000000, RZ, 0xfc, !PT ;  /* 0x08000000e8e82812 */ /* 0x000fe400078efcff */
[----:B------:R-:W-:Y:S01]  /*522c0*/  ISETP.LT.AND P0, PT, R2, UR4, !P0 ;  /* 0x0000000402007c0c */ /* 0x000fe2000c701270 */
[----:B------:R0:W-:Y:S01]  /*522d0*/  STL [R1+0x1324], R7 ;  /* 0x0013240701007387 */ /* 0x0001e20000100800 */
[----:B------:R-:W-:Y:S01]  /*522e0*/  LOP3.LUT R232, R232, 0xfbffffff, RZ, 0xc0, !PT ;  /* 0xfbffffffe8e87812 */ /* 0x000fe200078ec0ff */
[----:B------:R-:W-:Y:S01]  /*522f0*/  VIADD R35, R0, 0x43 ;  /* 0x0000004300237836 */ /* 0x000fe20000000000 */
[----:B------:R-:W-:Y:S02]  /*52300*/  ULDC.64 UR4, c[0x0][0x228] ;  /* 0x00008a0000047ab9 */ /* 0x000fe40000000a00 */
[----:B------:R-:W-:-:S04]  /*52310*/  @P1 LOP3.LUT R232, R232, 0x4000000, RZ, 0xfc, !PT ;  /* 0x04000000e8e81812 */ /* 0x000fc800078efcff */
[----:B------:R-:W-:-:S04]  /*52320*/  LOP3.LUT R232, R232, 0xfdffffff, RZ, 0xc0, !PT ;  /* 0xfdffffffe8e87812 */ /* 0x000fc800078ec0ff */
[----:B------:R-:W-:Y:S02]  /*52330*/  @P0 LOP3.LUT R232, R232, 0x2000000, RZ, 0xfc, !PT ;  /* 0x02000000e8e80812 */ /* 0x000fe400078efcff */
[----:B------:R-:W-:-:S04]  /*52340*/  ISETP.GE.AND P0, PT, R19, UR31, PT ;  /* 0x0000001f13007c0c */ /* 0x000fc8000bf06270 */
[----:B------:R-:W-:Y:S02]  /*52350*/  ISETP.LT.AND P1, PT, R3, UR24, !P0 ;  /* 0x0000001803007c0c */ /* 0x000fe4000c721270 */
[----:B------:R-:W-:Y:S01]  /*52360*/  ISETP.LT.AND P3, PT, R4, UR30, !P0 ;  /* 0x0000001e04007c0c */ /* 0x000fe2000c761270 */
[----:B------:R-:W-:Y:S01]  /*52370*/  ULDC UR30, c[0x0][0x228] ;  /* 0x00008a00001e7ab9 */ /* 0x000fe20000000800 */
[----:B------:R-:W-:Y:S02]  /*52380*/  LOP3.LUT R232, R232, 0xfeffffff, RZ, 0xc0, !PT ;  /* 0xfeffffffe8e87812 */ /* 0x000fe400078ec0ff */
[----:B------:R-:W-:Y:S01]  /*52390*/  ISETP.LT.AND P2, PT, R5, UR61, !P0 ;  /* 0x0000003d05007c0c */ /* 0x000fe2000c741270 */
[----:B------:R-:W-:-:S06]  /*523a0*/  ULDC UR61, c[0x0][0x228] ;  /* 0x00008a00003d7ab9 */ /* 0x000fcc0000000800 */
[----:B------:R-:W-:-:S04]  /*523b0*/  @P1 LOP3.LUT R232, R232, 0x1000000, RZ, 0xfc, !PT ;  /* 0x01000000e8e81812 */ /* 0x000fc800078efcff */
[----:B------:R-:W-:-:S04]  /*523c0*/  LOP3.LUT R232, R232, 0xff7fffff, RZ, 0xc0, !PT ;  /* 0xff7fffffe8e87812 */ /* 0x000fc800078ec0ff */
[----:B------:R-:W-:Y:S02]  /*523d0*/  @P3 LOP3.LUT R232, R232, 0x800000, RZ, 0xfc, !PT ;  /* 0x00800000e8e83812 */ /* 0x000fe400078efcff */
[----:B------:R-:W-:Y:S01]  /*523e0*/  ISETP.LT.AND P1, PT, R2, UR53, !P0 ;  /* 0x0000003502007c0c */ /* 0x000fe2000c721270 */
[----:B------:R-:W-:Y:S01]  /*523f0*/  ULDC UR53, c[0x0][0x228] ;  /* 0x00008a0000357ab9 */ /* 0x000fe20000000800 */
[----:B------:R-:W-:Y:S02]  /*52400*/  LOP3.LUT R232, R232, 0xffbfffff, RZ, 0xc0, !PT ;  /* 0xffbfffffe8e87812 */ /* 0x000fe400078ec0ff */
[----:B------:R-:W-:Y:S02]  /*52410*/  ISETP.GE.AND P0, PT, R28, UR33, PT ;  /* 0x000000211c007c0c */ /* 0x000fe4000bf06270 */
[----:B------:R-:W-:Y:S02]  /*52420*/  @P2 LOP3.LUT R232, R232, 0x400000, RZ, 0xfc, !PT ;  /* 0x00400000e8e82812 */ /* 0x000fe400078efcff */
[----:B------:R-:W-:-:S02]  /*52430*/  ISETP.LT.AND P3, PT, R3, UR38, !P0 ;  /* 0x0000002603007c0c */ /* 0x000fc4000c761270 */
[----:B------:R-:W-:-:S04]  /*52440*/  LOP3.LUT R232, R232, 0xffdfffff, RZ, 0xc0, !PT ;  /* 0xffdfffffe8e87812 */ /* 0x000fc800078ec0ff */
[----:B------:R-:W-:Y:S02]  /*52450*/  @P1 LOP3.LUT R232, R232, 0x200000, RZ, 0xfc, !PT ;  /* 0x00200000e8e81812 */ /* 0x000fe400078efcff */
[----:B------:R-:W-:Y:S02]  /*52460*/  ISETP.LT.AND P2, PT, R4, UR30, !P0 ;  /* 0x0000001e04007c0c */ /* 0x000fe4000c741270 */
[----:B------:R-:W-:-:S04]  /*52470*/  LOP3.LUT R232, R232, 0xffefffff, RZ, 0xc0, !PT ;  /* 0xffefffffe8e87812 */ /* 0x000fc800078ec0ff */
[----:B------:R-:W-:Y:S02]  /*52480*/  @P3 LOP3.LUT R232, R232, 0x100000, RZ, 0xfc, !PT ;  /* 0x00100000e8e83812 */ /* 0x000fe400078efcff */
[----:B------:R-:W-:Y:S01]  /*52490*/  ISETP.LT.AND P1, PT, R5, UR61, !P0 ;  /* 0x0000003d05007c0c */ /* 0x000fe2000c721270 */
[----:B------:R-:W-:Y:S01]  /*524a0*/  ULDC UR61, c[0x0][0x228] ;  /* 0x00008a00003d7ab9 */ /* 0x000fe20000000800 */
[----:B------:R-:W-:-:S04]  /*524b0*/  LOP3.LUT R232, R232, 0xfff7ffff, RZ, 0xc0, !PT ;  /* 0xfff7ffffe8e87812 */ /* 0x000fc800078ec0ff */
[----:B------:R-:W-:Y:S02]  /*524c0*/  @P2 LOP3.LUT R232, R232, 0x80000, RZ, 0xfc, !PT ;  /* 0x00080000e8e82812 */ /* 0x000fe400078efcff */
[----:B------:R-:W-:Y:S01]  /*524d0*/  ISETP.LT.AND P0, PT, R2, UR53, !P0 ;  /* 0x0000003502007c0c */ /* 0x000fe2000c701270 */
[----:B------:R-:W-:Y:S01]  /*524e0*/  ULDC UR53, c[0x0][0x228] ;  /* 0x00008a0000357ab9 */ /* 0x000fe20000000800 */
[----:B------:R-:W-:-:S04]  /*524f0*/  LOP3.LUT R232, R232, 0xfffbffff, RZ, 0xc0, !PT ;  /* 0xfffbffffe8e87812 */ /* 0x000fc800078ec0ff */
[----:B------:R-:W-:-:S04]  /*52500*/  @P1 LOP3.LUT R232, R232, 0x40000, RZ, 0xfc, !PT ;  /* 0x00040000e8e81812 */ /* 0x000fc800078efcff */
[----:B------:R-:W-:-:S04]  /*52510*/  LOP3.LUT R232, R232, 0xfffdffff, RZ, 0xc0, !PT ;  /* 0xfffdffffe8e87812 */ /* 0x000fc800078ec0ff */
[----:B------:R-:W-:Y:S02]  /*52520*/  @P0 LOP3.LUT R232, R232, 0x20000, RZ, 0xfc, !PT ;  /* 0x00020000e8e80812 */ /* 0x000fe400078efcff */
[----:B------:R-:W-:-:S04]  /*52530*/  ISETP.GE.AND P0, PT, R29, UR35, PT ;  /* 0x000000231d007c0c */ /* 0x000fc8000bf06270 */
[----:B------:R-:W-:Y:S02]  /*52540*/  ISETP.LT.AND P1, PT, R3, UR36, !P0 ;  /* 0x0000002403007c0c */ /* 0x000fe4000c721270 */
[----:B------:R-:W-:Y:S02]  /*52550*/  ISETP.LT.AND P3, PT, R4, UR61, !P0 ;  /* 0x0000003d04007c0c */ /* 0x000fe4000c761270 */
[----:B------:R-:W-:Y:S02]  /*52560*/  LOP3.LUT R232, R232, 0xfffeffff, RZ, 0xc0, !PT ;  /* 0xfffeffffe8e87812 */ /* 0x000fe400078ec0ff */
[----:B------:R-:W-:-:S07]  /*52570*/  ISETP.LT.AND P2, PT, R5, UR53, !P0 ;  /* 0x0000003505007c0c */ /* 0x000fce000c741270 */
[----:B------:R-:W-:-:S04]  /*52580*/  @P1 LOP3.LUT R232, R232, 0x10000, RZ, 0xfc, !PT ;  /* 0x00010000e8e81812 */ /* 0x000fc800078efcff */
[----:B------:R-:W-:-:S04]  /*52590*/  LOP3.LUT R232, R232, 0xffff7fff, RZ, 0xc0, !PT ;  /* 0xffff7fffe8e87812 */ /* 0x000fc800078ec0ff */
[----:B------:R-:W-:Y:S02]  /*525a0*/  @P3 LOP3.LUT R232, R232, 0x8000, RZ, 0xfc, !PT ;  /* 0x00008000e8e83812 */ /* 0x000fe400078efcff */
[----:B------:R-:W-:Y:S02]  /*525b0*/  ISETP.LT.AND P1, PT, R2, UR60, !P0 ;  /* 0x0000003c02007c0c */ /* 0x000fe4000c721270 */
[----:B------:R-:W-:-:S04]  /*525c0*/  LOP3.LUT R232, R232, 0xffffbfff, RZ, 0xc0, !PT ;  /* 0xffffbfffe8e87812 */ /* 0x000fc800078ec0ff */
[----:B------:R-:W-:Y:S02]  /*525d0*/  @P2 LOP3.LUT R232, R232, 0x4000, RZ, 0xfc, !PT ;  /* 0x00004000e8e82812 */ /* 0x000fe400078efcff */
[----:B------:R-:W-:Y:S02]  /*525e0*/  ISETP.GE.AND P0, PT, R30, UR25, PT ;  /* 0x000000191e007c0c */ /* 0x000fe4000bf06270 */
[----:B------:R-:W-:-:S04]  /*525f0*/  LOP3.LUT R232, R232, 0xffffdfff, RZ, 0xc0, !PT ;  /* 0xffffdfffe8e87812 */ /* 0x000fc800078ec0ff */
[----:B------:R-:W-:Y:S02]  /*52600*/  @P1 LOP3.LUT R232, R232, 0x2000, RZ, 0xfc, !PT ;  /* 0x00002000e8e81812 */ /* 0x000fe400078efcff */
        /* <DEDUP_REMOVED lines=37> */
[----:B------:R-:W-:Y:S01]  /*52860*/  LOP3.LUT R232, R232, 0xfffffffd, RZ, 0xc0, !PT ;  /* 0xfffffffde8e87812 */ /* 0x000fe200078ec0ff */
[----:B0-----:R-:W-:Y:S01]  /*52870*/  VIADD R7, R7, UR28 ;  /* 0x0000001c07077c36 */ /* 0x001fe20008000000 */
[----:B------:R-:W-:Y:S01]  /*52880*/  ULDC.64 UR28, c[0x0][0x228] ;  /* 0x00008a00001c7ab9 */ /* 0x000fe20000000a00 */
[----:B------:R-:W-:Y:S02]  /*52890*/  ISETP.LT.AND P3, PT, R4, UR15, !P0 ;  /* 0x0000000f04007c0c */ /* 0x000fe4000c761270 */
[----:B------:R-:W-:Y:S02]  /*528a0*/  @P1 LOP3.LUT R232, R232, 0x2, RZ, 0xfc, !PT ;  /* 0x00000002e8e81812 */ /* 0x000fe400078efcff */
[----:B------:R-:W-:-:S02]  /*528b0*/  ISETP.LT.AND P1, PT, R3, UR28, !P0 ;  /* 0x0000001c03007c0c */ /* 0x000fc4000c721270 */
[----:B------:R-:W-:Y:S02]  /*528c0*/  ISETP.LT.AND P2, PT, R5, UR12, !P0 ;  /* 0x0000000c05007c0c */ /* 0x000fe4000c741270 */
[----:B------:R-:W-:Y:S01]  /*528d0*/  LOP3.LUT R232, R232, 0xfffffffe, RZ, 0xc0, !PT ;  /* 0xfffffffee8e87812 */ /* 0x000fe200078ec0ff */
[----:B------:R-:W-:-:S04]  /*528e0*/  VIADD R17, R7, UR13 ;  /* 0x0000000d07117c36 */ /* 0x000fc80008000000 */
[----:B------:R-:W-:Y:S01]  /*528f0*/  @P3 LOP3.LUT R220, R220, 0x20000000, RZ, 0xfc, !PT ;  /* 0x20000000dcdc3812 */ /* 0x000fe200078efcff */
[----:B------:R-:W-:Y:S03]  /*52900*/  STL [R1+0x1390], R7 ;  /* 0x0013900701007387 */ /* 0x000fe60000100800 */
[----:B------:R-:W-:Y:S02]  /*52910*/  @P1 LOP3.LUT R232, R232, 0x1, RZ, 0xfc, !PT ;  /* 0x00000001e8e81812 */ /* 0x000fe400078efcff */
[----:B------:R-:W-:Y:S02]  /*52920*/  ISETP.LT.AND P1, PT, R2, UR22, !P0 ;  /* 0x0000001602007c0c */ /* 0x000fe4000c721270 */
[----:B------:R-:W-:Y:S01]  /*52930*/  LOP3.LUT R220, R220, 0xefffffff, RZ, 0xc0, !PT ;  /* 0xefffffffdcdc7812 */ /* 0x000fe200078ec0ff */
[----:B------:R0:W-:Y:S01]  /*52940*/  STL [R1+0x1394], R17 ;  /* 0x0013941101007387 */ /* 0x0001e20000100800 */
[----:B------:R-:W-:-:S02]  /*52950*/  ISETP.GE.AND P0, PT, R34, UR43, PT ;  /* 0x0000002b22007c0c */ /* 0x000fc4000bf06270 */
[----:B------:R-:W-:Y:S02]  /*52960*/  @P2 LOP3.LUT R220, R220, 0x10000000, RZ, 0xfc, !PT ;  /* 0x10000000dcdc2812 */ /* 0x000fe400078efcff */
[----:B------:R-:W-:Y:S01]  /*52970*/  ISETP.LT.AND P3, PT, R3, UR6, !P0 ;  /* 0x0000000603007c0c */ /* 0x000fe2000c761270 */
[----:B0-----:R-:W-:Y:S01]  /*52980*/  VIADD R17, R17, UR21 ;  /* 0x0000001511117c36 */ /* 0x001fe20008000000 */
[----:B------:R-:W-:-:S04]  /*52990*/  LOP3.LUT R220, R220, 0xf7ffffff, RZ, 0xc0, !PT ;  /* 0xf7ffffffdcdc7812 */ /* 0x000fc800078ec0ff */
[----:B------:R0:W-:Y:S01]  /*529a0*/  STL [R1+0x13f0], R17 ;  /* 0x0013f01101007387 */ /* 0x0001e20000100800 */
[----:B------:R-:W-:Y:S02]  /*529b0*/  @P1 LOP3.LUT R220, R220, 0x8000000, RZ, 0xfc, !PT ;  /* 0x08000000dcdc1812 */ /* 0x000fe400078efcff */
[----:B------:R-:W-:Y:S01]  /*529c0*/  ISETP.LT.AND P2, PT, R4, UR20, !P0 ;  /* 0x0000001404007c0c */ /* 0x000fe2000c741270 */
[----:B0-----:R-:W-:Y:S01]  /*529d0*/  VIADD R17, R17, UR23 ;  /* 0x0000001711117c36 */ /* 0x001fe20008000000 */
[----:B------:R-:W-:-:S04]  /*529e0*/  LOP3.LUT R220, R220, 0xfbffffff, RZ, 0xc0, !PT ;  /* 0xfbffffffdcdc7812 */ /* 0x000fc800078ec0ff */
[----:B------:R0:W-:Y:S01]  /*529f0*/  STL [R1+0x13f4], R17 ;  /* 0x0013f41101007387 */ /* 0x0001e20000100800 */
[----:B------:R-:W-:Y:S01]  /*52a00*/  @P3 LOP3.LUT R220, R220, 0x4000000, RZ, 0xfc, !PT ;  /* 0x04000000dcdc3812 */ /* 0x000fe200078efcff */
[----:B0-----:R-:W-:Y:S01]  /*52a10*/  VIADD R17, R17, UR46 ;  /* 0x0000002e11117c36 */ /* 0x001fe20008000000 */
[----:B------:R-:W-:-:S04]  /*52a20*/  ISETP.LT.AND P1, PT, R5, UR17, !P0 ;  /* 0x0000001105007c0c */ /* 0x000fc8000c721270 */
[----:B------:R0:W-:Y:S01]  /*52a30*/  STL [R1+0x1460], R17 ;  /* 0x0014601101007387 */ /* 0x0001e20000100800 */
[----:B------:R-:W-:Y:S01]  /*52a40*/  LOP3.LUT R220, R220, 0xfdffffff, RZ, 0xc0, !PT ;  /* 0xfdffffffdcdc7812 */ /* 0x000fe200078ec0ff */
[----:B0-----:R-:W-:-:S03]  /*52a50*/  VIADD R17, R17, UR49 ;  /* 0x0000003111117c36 */ /* 0x001fc60008000000 */
[----:B------:R-:W-:Y:S02]  /*52a60*/  @P2 LOP3.LUT R220, R220, 0x2000000, RZ, 0xfc, !PT ;  /* 0x02000000dcdc2812 */ /* 0x000fe400078efcff */
[----:B------:R0:W-:Y:S02]  /*52a70*/  STL [R1+0x1464], R17 ;  /* 0x0014641101007387 */ /* 0x0001e40000100800 */
[----:B------:R-:W-:Y:S02]  /*52a80*/  LOP3.LUT R220, R220, 0xfeffffff, RZ, 0xc0, !PT ;  /* 0xfeffffffdcdc7812 */ /* 0x000fe400078ec0ff */
[----:B------:R-:W-:Y:S01]  /*52a90*/  ISETP.LT.AND P0, PT, R2, UR19, !P0 ;  /* 0x0000001302007c0c */ /* 0x000fe2000c701270 */
[----:B0-----:R-:W-:Y:S01]  /*52aa0*/  VIADD R17, R17, UR50 ;  /* 0x0000003211117c36 */ /* 0x001fe20008000000 */
[----:B------:R-:W-:-:S04]  /*52ab0*/  @P1 LOP3.LUT R220, R220, 0x1000000, RZ, 0xfc, !PT ;  /* 0x01000000dcdc1812 */ /* 0x000fc800078efcff */
[----:B------:R0:W-:Y:S01]  /*52ac0*/  STL [R1+0x14c0], R17 ;  /* 0x0014c01101007387 */ /* 0x0001e20000100800 */
[----:B------:R-:W-:Y:S01]  /*52ad0*/  ISETP.GE.AND P1, PT, R6, UR27, PT ;  /* 0x0000001b06007c0c */ /* 0x000fe2000bf26270 */
[----:B0-----:R-:W-:-:S03]  /*52ae0*/  VIADD R17, R17, UR47 ;  /* 0x0000002f11117c36 */ /* 0x001fc60008000000 */
[----:B------:R-:W-:Y:S02]  /*52af0*/  ISETP.LT.AND P4, PT, R5, UR10, !P1 ;  /* 0x0000000a05007c0c */ /* 0x000fe4000cf81270 */
[----:B------:R0:W-:Y:S01]  /*52b00*/  STL [R1+0x14c4], R17 ;  /* 0x0014c41101007387 */ /* 0x0001e20000100800 */
[----:B------:R-:W-:Y:S01]  /*52b10*/  LOP3.LUT R220, R220, 0xff7fffff, RZ, 0xc0, !PT ;  /* 0xff7fffffdcdc7812 */ /* 0x000fe200078ec0ff */
[----:B0-----:R-:W-:-:S03]  /*52b20*/  VIADD R17, R17, UR51 ;  /* 0x0000003311117c36 */ /* 0x001fc60008000000 */
[----:B------:R-:W-:Y:S02]  /*52b30*/  @P0 LOP3.LUT R220, R220, 0x800000, RZ, 0xfc, !PT ;  /* 0x00800000dcdc0812 */ /* 0x000fe400078efcff */
[----:B------:R0:W-:Y:S02]  /*52b40*/  STL [R1+0x1528], R17 ;  /* 0x0015281101007387 */ /* 0x0001e40000100800 */
[----:B------:R-:W-:Y:S01]  /*52b50*/  LOP3.LUT R220, R220, 0x7fffffff, RZ, 0xc0, !PT ;  /* 0x7fffffffdcdc7812 */ /* 0x000fe200078ec0ff */
[----:B0-----:R-:W-:Y:S01]  /*52b60*/  VIADD R17, R17, UR52 ;  /* 0x0000003411117c36 */ /* 0x001fe20008000000 */
[----:B------:R-:W-:-:S04]  /*52b70*/  ISETP.GE.AND P0, PT, R35, UR45, PT ;  /* 0x0000002d23007c0c */ /* 0x000fc8000bf06270 */
[----:B------:R0:W-:Y:S01]  /*52b80*/  STL [R1+0x152c], R17 ;  /* 0x00152c1101007387 */ /* 0x0001e20000100800 */
[----:B------:R-:W-:Y:S02]  /*52b90*/  ISETP.LT.AND P3, PT, R2, UR8, !P1 ;  /* 0x0000000802007c0c */ /* 0x000fe4000cf61270 */
[----:B------:R-:W-:Y:S02]  /*52ba0*/  @P4 LOP3.LUT R220, R220, 0x80000000, RZ, 0xfc, !PT ;  /* 0x80000000dcdc4812 */ /* 0x000fe400078efcff */
[----:B------:R-:W-:Y:S02]  /*52bb0*/  ISETP.LT.AND P2, PT, R3, UR4, !P0 ;  /* 0x0000000403007c0c */ /* 0x000fe4000c741270 */
        /* <DEDUP_REMOVED lines=21> */
[----:B------:R-:W-:Y:S01]  /*52d10*/  LOP3.LUT R220, R220, 0xbfffffff, RZ, 0xc0, !PT ;  /* 0xbfffffffdcdc7812 */ /* 0x000fe200078ec0ff */
[----:B-1----:R-:W-:Y:S01]  /*52d20*/  IMAD.SHL.U32 R16, R41, 0x10, RZ ;  /* 0x0000001029107824 */ /* 0x002fe200078e00ff */
[--C-:B------:R-:W-:Y:S01]  /*52d30*/  PRMT R135, R135, 0x3340, R0.reuse ;  /* 0x0000334087877816 */ /* 0x100fe20000000000 */
[----:B------:R-:W-:Y:S01]  /*52d40*/  IMAD.SHL.U32 R7, R41, 0x40, RZ ;  /* 0x0000004029077824 */ /* 0x000fe200078e00ff */
[--C-:B------:R-:W-:Y:S02]  /*52d50*/  PRMT R136, R136, 0x3340, R0.reuse ;  /* 0x0000334088887816 */ /* 0x100fe40000000000 */
[--C-:B------:R-:W-:Y:S02]  /*52d60*/  PRMT R137, R137, 0x3340, R0.reuse ;  /* 0x0000334089897816 */ /* 0x100fe40000000000 */
[--C-:B------:R-:W-:Y:S02]  /*52d70*/  PRMT R138, R138, 0x3340, R0.reuse ;  /* 0x000033408a8a7816 */ /* 0x100fe40000000000 */
[----:B------:R-:W-:-:S02]  /*52d80*/  PRMT R139, R139, 0x3340, R0 ;  /* 0x000033408b8b7816 */ /* 0x000fc40000000000 */
[--C-:B------:R-:W-:Y:S02]  /*52d90*/  PRMT R140, R140, 0x3340, R0.reuse ;  /* 0x000033408c8c7816 */ /* 0x100fe40000000000 */
[--C-:B------:R-:W-:Y:S02]  /*52da0*/  PRMT R141, R141, 0x3340, R0.reuse ;  /* 0x000033408d8d7816 */ /* 0x100fe40000000000 */
[--C-:B------:R-:W-:Y:S02]  /*52db0*/  PRMT R142, R142, 0x3340, R0.reuse ;  /* 0x000033408e8e7816 */ /* 0x100fe40000000000 */
[--C-:B------:R-:W-:Y:S02]  /*52dc0*/  PRMT R143, R143, 0x3340, R0.reuse ;  /* 0x000033408f8f7816 */ /* 0x100fe40000000000 */
[--C-:B------:R-:W-:Y:S02]  /*52dd0*/  PRMT R227, R227, 0x3340, R0.reuse ;  /* 0x00003340e3e37816 */ /* 0x100fe40000000000 */
[----:B------:R-:W-:-:S02]  /*52de0*/  PRMT R229, R229, 0x3340, R0 ;  /* 0x00003340e5e57816 */ /* 0x000fc40000000000 */
[--C-:B------:R-:W-:Y:S02]  /*52df0*/  PRMT R250, R250, 0x3340, R0.reuse ;  /* 0x00003340fafa7816 */ /* 0x100fe40000000000 */
[--C-:B------:R-:W-:Y:S02]  /*52e00*/  PRMT R65, R65, 0x3340, R0.reuse ;  /* 0x0000334041417816 */ /* 0x100fe40000000000 */
[--C-:B------:R-:W-:Y:S02]  /*52e10*/  PRMT R61, R61, 0x3340, R0.reuse ;  /* 0x000033403d3d7816 */ /* 0x100fe40000000000 */
[----:B------:R-:W-:Y:S02]  /*52e20*/  PRMT R57, R57, 0x3340, R0 ;  /* 0x0000334039397816 */ /* 0x000fe40000000000 */
[----:B------:R-:W-:Y:S02]  /*52e30*/  @P3 LOP3.LUT R220, R220, 0x40000000, RZ, 0xfc, !PT ;  /* 0x40000000dcdc3812 */ /* 0x000fe400078efcff */
        /* <DEDUP_REMOVED lines=25> */
[----:B------:R-:W-:Y:S02]  /*52fd0*/  ISETP.GE.AND P6, PT, R2, UR26, PT ;  /* 0x0000001a02007c0c */ /* 0x000fe4000bfc6270 */
[----:B------:R-:W-:Y:S01]  /*52fe0*/  @P2 LOP3.LUT R220, R220, 0x400000, RZ, 0xfc, !PT ;  /* 0x00400000dcdc2812 */ /* 0x000fe200078efcff */
[----:B0-----:R-:W2:Y:S01]  /*52ff0*/  LDL.LU R17, [R1+0x1c64] ;  /* 0x001c640001117983 */ /* 0x001ea20000300800 */
[----:B------:R-:W-:Y:S01]  /*53000*/  IADD3 R6, R7, UR58, R16 ;  /* 0x0000003a07067c10 */ /* 0x000fe2000fffe010 */
[----:B------:R-:W-:Y:S01]  /*53010*/  ULDC.64 UR54, c[0x0][0x228] ;  /* 0x00008a0000367ab9 */ /* 0x000fe20000000a00 */
[----:B------:R-:W-:Y:S01]  /*53020*/  ULDC.64 UR34, c[0x0][0x228] ;  /* 0x00008a0000227ab9 */ /* 0x000fe20000000a00 */
[----:B------:R-:W3:Y:S01]  /*53030*/  LDL.LU R206, [R1+0x44] ;  /* 0x0000440001ce7983 */ /* 0x000ee20000300800 */
[----:B------:R-:W-:Y:S01]  /*53040*/  ULDC.64 UR40, c[0x0][0x228] ;  /* 0x00008a0000287ab9 */ /* 0x000fe20000000a00 */
[----:B------:R-:W-:Y:S01]  /*53050*/  BAR.SYNC.DEFER_BLOCKING 0x0 ;  /* 0x0000000000007b1d */ /* 0x000fe20000010000 */
[----:B------:R-:W-:-:S05]  /*53060*/  LOP3.LUT R222, R222, 0xffffdfff, RZ, 0xc0, !PT ;  /* 0xffffdfffdede7812 */ /* 0x000fca00078ec0ff */
[----:B------:R-:W-:Y:S01]  /*53070*/  ULDC.64 UR38, c[0x0][0x228] ;  /* 0x00008a0000267ab9 */ /* 0x000fe20000000a00 */
[----:B------:R-:W-:Y:S01]  /*53080*/  ULDC.64 UR32, c[0x0][0x228] ;  /* 0x00008a0000207ab9 */ /* 0x000fe20000000a00 */
[----:B------:R-:W3:Y:S01]  /*53090*/  LDL.LU R81, [R1+0x4a0] ;  /* 0x0004a00001517983 */ /* 0x000ee20000300800 */
[----:B------:R-:W-:Y:S01]  /*530a0*/  ULDC.64 UR52, c[0x0][0x228] ;  /* 0x00008a0000347ab9 */ /* 0x000fe20000000a00 */
[----:B------:R-:W-:Y:S01]  /*530b0*/  ULDC.64 UR30, c[0x0][0x228] ;  /* 0x00008a00001e7ab9 */ /* 0x000fe20000000a00 */
[----:B------:R-:W-:Y:S01]  /*530c0*/  ULDC.64 UR44, c[0x0][0x228] ;  /* 0x00008a00002c7ab9 */ /* 0x000fe20000000a00 */
[----:B------:R-:W4:Y:S01]  /*530d0*/  LDL.LU R207, [R1+0x40] ;  /* 0x0000400001cf7983 */ /* 0x000f220000300800 */
[----:B------:R-:W-:Y:S01]  /*530e0*/  ULDC.64 UR42, c[0x0][0x228] ;  /* 0x00008a00002a7ab9 */ /* 0x000fe20000000a00 */
[----:B------:R-:W-:Y:S01]  /*530f0*/  ULDC.64 UR36, c[0x0][0x228] ;  /* 0x00008a0000247ab9 */ /* 0x000fe20000000a00 */
[----:B------:R-:W-:Y:S01]  /*53100*/  ULDC.64 UR26, c[0x0][0x228] ;  /* 0x00008a00001a7ab9 */ /* 0x000fe20000000a00 */
[----:B------:R-:W4:Y:S01]  /*53110*/  LDL.LU R80, [R1+0x4b0] ;  /* 0x0004b00001507983 */ /* 0x000f220000300800 */
[----:B------:R-:W-:Y:S01]  /*53120*/  ULDC.64 UR24, c[0x0][0x228] ;  /* 0x00008a0000187ab9 */ /* 0x000fe20000000a00 */
[----:B------:R-:W-:Y:S01]  /*53130*/  LOP3.LUT R220, R220, 0xffdfffff, RZ, 0xc0, !PT ;  /* 0xffdfffffdcdc7812 */ /* 0x000fe200078ec0ff */
[----:B------:R-:W-:Y:S01]  /*53140*/  ULDC.64 UR50, c[0x0][0x228] ;  /* 0x00008a0000327ab9 */ /* 0x000fe20000000a00 */
[----:B------:R-:W4:Y:S01]  /*53150*/  LDL.LU R75, [R1+0x30] ;  /* 0x00003000014b7983 */ /* 0x000f220000300800 */
        /* <DEDUP_REMOVED lines=10> */
[----:B------:R-:W-:Y:S01]  /*53200*/  ULDC UR46, c[0x0][0x228] ;  /* 0x00008a00002e7ab9 */ /* 0x000fe20000000800 */
[----:B------:R-:W4:Y:S01]  /*53210*/  LDL.LU R73, [R1+0x70c] ;  /* 0x00070c0001497983 */ /* 0x000f220000300800 */
[----:B------:R-:W-:Y:S01]  /*53220*/  ULDC UR47, c[0x0][0x228] ;  /* 0x00008a00002f7ab9 */ /* 0x000fe20000000800 */
[----:B------:R-:W-:Y:S01]  /*53230*/  ULDC UR61, c[0x0][0x228] ;  /* 0x00008a00003d7ab9 */ /* 0x000fe20000000800 */
[C---:B------:R-:W-:Y:S01]  /*53240*/  VIADD R205, R0.reuse, 0x42 ;  /* 0x0000004200cd7836 */ /* 0x040fe20000000000 */
[----:B------:R-:W4:Y:S01]  /*53250*/  LDL.LU R215, [R1+0x6c8] ;  /* 0x0006c80001d77983 */ /* 0x000f220000300800 */
[----:B------:R-:W-:Y:S01]  /*53260*/  ULDC UR6, c[0x0][0x228] ;  /* 0x00008a0000067ab9 */ /* 0x000fe20000000800 */
[----:B------:R-:W-:Y:S01]  /*53270*/  ULDC UR59, c[0x0][0x228] ;  /* 0x00008a00003b7ab9 */ /* 0x000fe20000000800 */
[----:B------:R-:W-:Y:S01]  /*53280*/  ULDC UR60, c[0x0][0x228] ;  /* 0x00008a00003c7ab9 */ /* 0x000fe20000000800 */
[----:B------:R-:W4:Y:S01]  /*53290*/  LDL.LU R208, [R1+0x6c4] ;  /* 0x0006c40001d07983 */ /* 0x000f220000300800 */
[C---:B------:R-:W-:Y:S01]  /*532a0*/  VIADD R204, R0.reuse, 0x41 ;  /* 0x0000004100cc7836 */ /* 0x040fe20000000000 */
[----:B------:R-:W-:Y:S01]  /*532b0*/  ULDC UR28, c[0x0][0x228] ;  /* 0x00008a00001c7ab9 */ /* 0x000fe20000000800 */
[----:B------:R-:W-:Y:S01]  /*532c0*/  ULDC UR4, c[0x0][0x228] ;  /* 0x00008a0000047ab9 */ /* 0x000fe20000000800 */
[----:B------:R-:W4:Y:S01]  /*532d0*/  LDL.LU R79, [R1+0x5a8] ;  /* 0x0005a800014f7983 */ /* 0x000f220000300800 */
[----:B------:R-:W-:Y:S01]  /*532e0*/  VIADD R203, R0, 0x40 ;  /* 0x0000004000cb7836 */ /* 0x000fe20000000000 */
[----:B------:R-:W-:-:S02]  /*532f0*/  ULDC.64 UR48, c[0x0][0x228] ;  /* 0x00008a0000307ab9 */ /* 0x000fc40000000a00 */
        /* <DEDUP_REMOVED lines=9> */
[----:B------:R4:W-:Y:S04]  /*53390*/  STL [R1+0x20bc], R9 ;  /* 0x0020bc0901007387 */ /* 0x0009e80000100800 */
[----:B------:R0:W-:Y:S04]  /*533a0*/  STL [R1+0x20b8], R8 ;  /* 0x0020b80801007387 */ /* 0x0001e80000100800 */
[----:B------:R-:W4:Y:S04]  /*533b0*/  LDL.LU R214, [R1+0x718] ;  /* 0x0007180001d67983 */ /* 0x000f280000300800 */
[----:B------:R-:W4:Y:S04]  /*533c0*/  LDL.LU R71, [R1+0x714] ;  /* 0x0007140001477983 */ /* 0x000f280000300800 */
[----:B------:R-:W4:Y:S01]  /*533d0*/  LDL.LU R70, [R1+0x6d0] ;  /* 0x0006d00001467983 */ /* 0x000f220000300800 */
[----:B--2---:R-:W-:-:S05]  /*533e0*/  LOP3.LUT R7, R17, 0x300, RZ, 0xc0, !PT ;  /* 0x0000030011077812 */ /* 0x004fca00078ec0ff */
[----:B------:R-:W-:Y:S01]  /*533f0*/  IMAD.IADD R7, R6, 0x1, R7 ;  /* 0x0000000106077824 */ /* 0x000fe200078e0207 */
[----:B---3--:R-:W-:Y:S02]  /*53400*/  PRMT R16, R81, 0x5410, R206 ;  /* 0x0000541051107816 */ /* 0x008fe400000000ce */
[----:B----4-:R-:W-:-:S03]  /*53410*/  PRMT R9, R80, 0x5410, R207 ;  /* 0x0000541050097816 */ /* 0x010fc600000000cf */
[----:B------:R-:W-:Y:S01]  /*53420*/  STL [R1+0x4a0], R16 ;  /* 0x0004a01001007387 */ /* 0x000fe20000100800 */
[----:B0-----:R-:W-:-:S03]  /*53430*/  PRMT R8, R213, 0x5410, R75 ;  /* 0x00005410d5087816 */ /* 0x001fc6000000004b */
[----:B------:R0:W-:Y:S01]  /*53440*/  STL [R1+0x4b0], R9 ;  /* 0x0004b00901007387 */ /* 0x0001e20000100800 */
[----:B------:R-:W-:-:S03]  /*53450*/  LOP3.LUT R6, R74, 0xffff, RZ, 0xc0, !PT ;  /* 0x0000ffff4a067812 */ /* 0x000fc600078ec0ff */
[----:B------:R1:W-:Y:S04]  /*53460*/  STL [R1+0x4c8], R8 ;  /* 0x0004c80801007387 */ /* 0x0003e80000100800 */
[----:B------:R-:W2:Y:S04]  /*53470*/  LDL.LU R75, [R1+0x6cc] ;  /* 0x0006cc00014b7983 */ /* 0x000ea80000300800 */
[----:B------:R-:W3:Y:S01]  /*53480*/  LDL.LU R74, [R1+0x5b4] ;  /* 0x0005b400014a7983 */ /* 0x000ee20000300800 */
[----:B------:R-:W-:Y:S02]  /*53490*/  LOP3.LUT R28, R73, 0xffff, RZ, 0xc0, !PT ;  /* 0x0000ffff491c7812 */ /* 0x000fe400078ec0ff */
[----:B------:R-:W-:Y:S01]  /*534a0*/  LOP3.LUT R29, R215, 0xffff, RZ, 0xc0, !PT ;  /* 0x0000ffffd71d7812 */ /* 0x000fe200078ec0ff */
[----:B------:R-:W4:Y:S04]  /*534b0*/  LDL.LU R213, [R1+0x5b0] ;  /* 0x0005b00001d57983 */ /* 0x000f280000300800 */
[----:B------:R-:W4:Y:S04]  /*534c0*/  LDL.LU R73, [R1+0x5ac] ;  /* 0x0005ac0001497983 */ /* 0x000f280000300800 */
[----:B------:R-:W4:Y:S01]  /*534d0*/  LDL.LU R215, [R1+0x59c] ;  /* 0x00059c0001d77983 */ /* 0x000f220000300800 */
[----:B------:R-:W-:-:S02]  /*534e0*/  LOP3.LUT R30, R208, 0xffff, RZ, 0xc0, !PT ;  /* 0x0000ffffd01e7812 */ /* 0x000fc400078ec0ff */
[--C-:B------:R-:W-:Y:S02]  /*534f0*/  PRMT R18, R78, 0x4210, R29.reuse ;  /* 0x000042104e127816 */ /* 0x100fe4000000001d */
[----:B------:R-:W-:Y:S02]  /*53500*/  PRMT R22, R22, 0x5210, R29 ;  /* 0x0000521016167816 */ /* 0x000fe4000000001d */
[----:B------:R-:W-:-:S05]  /*53510*/  PRMT R31, R211, 0x5410, R77 ;  /* 0x00005410d31f7816 */ /* 0x000fca000000004d */
[----:B------:R2:W-:Y:S01]  /*53520*/  STL [R1+0x4d8], R31 ;  /* 0x0004d81f01007387 */ /* 0x0005e20000100800 */
[----:B0-----:R-:W-:Y:S02]  /*53530*/  PRMT R9, R212, 0x5410, R76 ;  /* 0x00005410d4097816 */ /* 0x001fe4000000004c */
[----:B------:R-:W-:Y:S02]  /*53540*/  PRMT R19, R210, 0x4210, R30 ;  /* 0x00004210d2137816 */ /* 0x000fe4000000001e */
[----:B-1----:R-:W-:Y:S02]  /*53550*/  PRMT R8, R216, 0x5410, R72 ;  /* 0x00005410d8087816 */ /* 0x002fe40000000048 */
[----:B------:R-:W4:Y:S04]  /*53560*/  LDL.LU R72, [R1+0x728] ;  /* 0x0007280001487983 */ /* 0x000f280000300800 */
[----:B------:R-:W-:Y:S01]  /*53570*/  STL [R1+0x4e8], R9 ;  /* 0x0004e80901007387 */ /* 0x000fe20000100800 */
[----:B------:R-:W-:-:S03]  /*53580*/  PRMT R23, R23, 0x5210, R30 ;  /* 0x0000521017177816 */ /* 0x000fc6000000001e */
[----:B------:R-:W4:Y:S04]  /*53590*/  LDL.LU R216, [R1+0x724] ;  /* 0x0007240001d87983 */ /* 0x000f280000300800 */
[----:B------:R-:W-:Y:S01]  /*535a0*/  STL [R1+0x4f0], R8 ;  /* 0x0004f00801007387 */ /* 0x000fe20000100800 */
[----:B------:R-:W-:-:S03]  /*535b0*/  LOP3.LUT R29, R71, 0xffff, RZ, 0xc0, !PT ;  /* 0x0000ffff471d7812 */ /* 0x000fc600078ec0ff */
[----:B------:R-:W4:Y:S01]  /*535c0*/  LDL.LU R212, [R1+0x6d8] ;  /* 0x0006d80001d47983 */ /* 0x000f220000300800 */
[----:B------:R-:W-:-:S03]  /*535d0*/  LOP3.LUT R30, R70, 0xffff, RZ, 0xc0, !PT ;  /* 0x0000ffff461e7812 */ /* 0x000fc600078ec0ff */
[----:B------:R-:W4:Y:S04]  /*535e0*/  LDL.LU R71, [R1+0x6d4] ;  /* 0x0006d40001477983 */ /* 0x000f280000300800 */
[----:B------:R-:W4:Y:S01]  /*535f0*/  LDL.LU R70, [R1+0x5cc] ;  /* 0x0005cc0001467983 */ /* 0x000f220000300800 */
[--C-:B------:R-:W-:Y:S02]  /*53600*/  PRMT R17, R209, 0x4210, R28.reuse ;  /* 0x00004210d1117816 */ /* 0x100fe4000000001c */
[----:B------:R-:W-:Y:S02]  /*53610*/  PRMT R21, R21, 0x5210, R28 ;  /* 0x0000521015157816 */ /* 0x000fe4000000001c */
[----:B------:R-:W-:Y:S02]  /*53620*/  LOP3.LUT R28, R214, 0xffff, RZ, 0xc0, !PT ;  /* 0x0000ffffd61c7812 */ /* 0x000fe400078ec0ff */
[----:B------:R-:W0:Y:S01]  /*53630*/  S2R R214, SR_TID.X ;  /* 0x0000000000d67919 */ /* 0x000e220000002100 */
[----:B------:R-:W-:-:S05]  /*53640*/  PRMT R16, R79, 0x4210, R6 ;  /* 0x000042104f107816 */ /* 0x000fca0000000006 */
[----:B------:R3:W-:Y:S01]  /*53650*/  STSM.16.M88.4 [R7], R16 ;  /* 0x0000001007007844 */ /* 0x0007e20000000200 */
[----:B------:R-:W-:Y:S01]  /*53660*/  PRMT R20, R20, 0x5210, R6 ;  /* 0x0000521014147816 */ /* 0x000fe20000000006 */
[----:B------:R-:W-:Y:S01]  /*53670*/  BAR.SYNC.DEFER_BLOCKING 0x0 ;  /* 0x0000000000007b1d */ /* 0x000fe20000010000 */
[----:B0-----:R-:W-:-:S04]  /*53680*/  LOP3.LUT R214, R214, 0x7f, RZ, 0xc0, !PT ;  /* 0x0000007fd6d67812 */ /* 0x001fc800078ec0ff */
[----:B------:R-:W-:Y:S01]  /*53690*/  LEA R6, R214, UR58, 0x4 ;  /* 0x0000003ad6067c11 */ /* 0x000fe2000f8e20ff */
[----:B------:R-:W-:-:S04]  /*536a0*/  ULDC UR58, c[0x0][0x228] ;  /* 0x00008a00003a7ab9 */ /* 0x000fc80000000800 */
[----:B------:R-:W0:Y:S01]  /*536b0*/  LDS.128 R32, [R6] ;  /* 0x0000000006207984 */ /* 0x000e220000000c00 */
[----:B------:R-:W-:Y:S06]  /*536c0*/  BAR.SYNC.DEFER_BLOCKING 0x0 ;  /* 0x0000000000007b1d */ /* 0x000fec0000010000 */
[----:B------:R-:W-:Y:S02]  /*536d0*/  STSM.16.M88.4 [R7], R20 ;  /* 0x0000001407007844 */ /* 0x000fe40000000200 */
[----:B------:R-:W-:Y:S06]  /*536e0*/  BAR.SYNC.DEFER_BLOCKING 0x0 ;  /* 0x0000000000007b1d */ /* 0x000fec0000010000 */
[----:B------:R-:W1:Y:S01]  /*536f0*/  LDS.128 R20, [R6] ;  /* 0x0000000006147984 */ /* 0x000e620000000c00 */
[----:B--2---:R-:W-:-:S03]  /*53700*/  LOP3.LUT R31, R75, 0xffff, RZ, 0xc0, !PT ;  /* 0x0000ffff4b1f7812 */ /* 0x004fc600078ec0ff */
[----:B------:R-:W2:Y:S01]  /*53710*/  LDL.LU R75, [R1+0x5c8] ;  /* 0x0005c800014b7983 */ /* 0x000ea20000300800 */
[----:B---3--:R-:W-:-:S03]  /*53720*/  PRMT R16, R74, 0x4210, R28 ;  /* 0x000042104a107816 */ /* 0x008fc6000000001c */
[----:B------:R-:W3:Y:S04]  /*53730*/  LDL.LU R74, [R1+0x5c0] ;  /* 0x0005c000014a7983 */ /* 0x000ee80000300800 */
[----:B------:R-:W3:Y:S01]  /*53740*/  LDL.LU R214, [R1+0x5bc] ;  /* 0x0005bc0001d67983 */ /* 0x000ee20000300800 */
[----:B----4-:R-:W-:-:S03]  /*53750*/  PRMT R18, R73, 0x4210, R30 ;  /* 0x0000421049127816 */ /* 0x010fc6000000001e */
[----:B0-----:R-:W-:Y:S01]  /*53760*/  STL.64 [R1+0x50], R32 ;  /* 0x0000502001007387 */ /* 0x001fe20000100a00 */
[----:B------:R-:W-:-:S03]  /*53770*/  PRMT R19, R215, 0x4210, R31 ;  /* 0x00004210d7137816 */ /* 0x000fc6000000001f */
[----:B------:R-:W-:Y:S01]  /*53780*/  STL.64 [R1+0x58], R34 ;  /* 0x0000582201007387 */ /* 0x000fe20000100a00 */
[----:B------:R-:W-:Y:S01]  /*53790*/  BAR.SYNC.DEFER_BLOCKING 0x0 ;  /* 0x0000000000007b1d */ /* 0x000fe20000010000 */
[----:B------:R-:W-:-:S05]  /*537a0*/  PRMT R17, R213, 0x4210, R29 ;  /* 0x00004210d5117816 */ /* 0x000fca000000001d */
[----:B------:R-:W4:Y:S04]  /*537b0*/  LDL.LU R73, [R1+0x738] ;  /* 0x0007380001497983 */ /* 0x000f280000300800 */
[----:B------:R-:W4:Y:S04]  /*537c0*/  LDL.LU R215, [R1+0x734] ;  /* 0x0007340001d77983 */ /* 0x000f280000300800 */
[----:B-1----:R0:W-:Y:S04]  /*537d0*/  STL.64 [R1+0x40], R20 ;  /* 0x0000401401007387 */ /* 0x0021e80000100a00 */
[----:B------:R1:W-:Y:S04]  /*537e0*/  STL.64 [R1+0x48], R22 ;  /* 0x0000481601007387 */ /* 0x0003e80000100a00 */
[----:B------:R-:W4:Y:S01]  /*537f0*/  LDL.LU R213, [R1+0x6e0] ;  /* 0x0006e00001d57983 */ /* 0x000f220000300800 */
[----:B0-----:R-:W-:-:S02]  /*53800*/  PRMT R21, R26, 0x5210, R29 ;  /* 0x000052101a157816 */ /* 0x001fc4000000001d */
[----:B-1----:R-:W-:Y:S02]  /*53810*/  PRMT R23, R24, 0x5210, R31 ;  /* 0x0000521018177816 */ /* 0x002fe4000000001f */
[----:B------:R-:W-:Y:S02]  /*53820*/  PRMT R22, R25, 0x5210, R30 ;  /* 0x0000521019167816 */ /* 0x000fe4000000001e */
[----:B------:R-:W-:Y:S02]  /*53830*/  LOP3.LUT R24, R72, 0xffff, RZ, 0xc0, !PT ;  /* 0x0000ffff48187812 */ /* 0x000fe400078ec0ff */
[----:B------:R-:W-:Y:S01]  /*53840*/  LOP3.LUT R25, R216, 0xffff, RZ, 0xc0, !PT ;  /* 0x0000ffffd8197812 */ /* 0x000fe200078ec0ff */
[----:B------:R-:W4:Y:S01]  /*53850*/  LDL.LU R72, [R1+0x6dc] ;  /* 0x0006dc0001487983 */ /* 0x000f220000300800 */
[----:B------:R-:W-:-:S03]  /*53860*/  PRMT R20, R27, 0x5210, R28 ;  /* 0x000052101b147816 */ /* 0x000fc6000000001c */
[----:B------:R-:W4:Y:S01]  /*53870*/  LDL.LU R216, [R1+0x5e0] ;  /* 0x0005e00001d87983 */ /* 0x000f220000300800 */
[----:B------:R-:W-:-:S03]  /*53880*/  LOP3.LUT R26, R212, 0xffff, RZ, 0xc0, !PT ;  /* 0x0000ffffd41a7812 */ /* 0x000fc600078ec0ff */
[----:B------:R0:W-:Y:S01]  /*53890*/  STSM.16.M88.4 [R7], R16 ;  /* 0x0000001007007844 */ /* 0x0001e20000000200 */
[----:B------:R-:W-:-:S03]  /*538a0*/  LOP3.LUT R27, R71, 0xffff, RZ, 0xc0, !PT ;  /* 0x0000ffff471b7812 */ /* 0x000fc600078ec0ff */
[----:B------:R-:W4:Y:S04]  /*538b0*/  LDL.LU R212, [R1+0x5dc] ;  /* 0x0005dc0001d47983 */ /* 0x000f280000300800 */
[----:B------:R-:W4:Y:S01]  /*538c0*/  LDL.LU R71, [R1+0x5d4] ;  /* 0x0005d40001477983 */ /* 0x000f220000300800 */
[----:B------:R-:W-:Y:S01]  /*538d0*/  BAR.SYNC.DEFER_BLOCKING 0x0 ;  /* 0x0000000000007b1d */ /* 0x000fe20000010000 */
[----:B0-----:R-:W-:-:S05]  /*538e0*/  PRMT R16, R70, 0x4210, R24 ;  /* 0x0000421046107816 */ /* 0x001fca0000000018 */
[----:B------:R-:W4:Y:S04]  /*538f0*/  LDL.LU R70, [R1+0x5d0] ;  /* 0x0005d00001467983 */ /* 0x000f280000300800 */
[----:B------:R-:W0:Y:S01]  /*53900*/  LDS.128 R28, [R6] ;  /* 0x00000000061c7984 */ /* 0x000e220000000c00 */
[----:B------:R-:W-:Y:S06]  /*53910*/  BAR.SYNC.DEFER_BLOCKING 0x0 ;  /* 0x0000000000007b1d */ /* 0x000fec0000010000 */
[----:B------:R-:W-:Y:S02]  /*53920*/  STSM.16.M88.4 [R7], R20 ;  /* 0x0000001407007844 */ /* 0x000fe40000000200 */
[----:B------:R-:W-:Y:S06]  /*53930*/  BAR.SYNC.DEFER_BLOCKING 0x0 ;  /* 0x0000000000007b1d */ /* 0x000fec0000010000 */
[----:B------:R-:W1:Y:S04]  /*53940*/  LDS.128 R20, [R6] ;  /* 0x0000000006147984 */ /* 0x000e680000000c00 */
[----:B0-----:R-:W-:Y:S04]  /*53950*/  STL.64 [R1+0x30], R28 ;  /* 0x0000301c01007387 */ /* 0x001fe80000100a00 */
[----:B------:R-:W-:Y:S01]  /*53960*/  STL.64 [R1+0x38], R30 ;  /* 0x0000381e01007387 */ /* 0x000fe20000100a00 */
[----:B------:R-:W-:Y:S01]  /*53970*/  BAR.SYNC.DEFER_BLOCKING 0x0 ;  /* 0x0000000000007b1d */ /* 0x000fe20000010000 */
[----:B--2---:R-:W-:-:S02]  /*53980*/  PRMT R17, R75, 0x4210, R25 ;  /* 0x000042104b117816 */ /* 0x004fc40000000019 */
[----:B---3--:R-:W-:-:S03]  /*53990*/  PRMT R18, R74, 0x4210, R26 ;  /* 0x000042104a127816 */ /* 0x008fc6000000001a */
[----:B------:R-:W2:Y:S01]  /*539a0*/  LDL.LU R74, [R1+0x748] ;  /* 0x00074800014a7983 */ /* 0x000ea20000300800 */
[----:B------:R-:W-:-:S03]  /*539b0*/  PRMT R19, R214, 0x4210, R27 ;  /* 0x00004210d6137816 */ /* 0x000fc6000000001b */
[----:B------:R-:W3:Y:S04]  /*539c0*/  LDL.LU R214, [R1+0x744] ;  /* 0x0007440001d67983 */ /* 0x000ee80000300800 */
[----:B------:R-:W-:Y:S01]  /*539d0*/  STSM.16.M88.4 [R7], R16 ;  /* 0x0000001007007844 */ /* 0x000fe20000000200 */
[----:B------:R-:W-:Y:S06]  /*539e0*/  BAR.SYNC.DEFER_BLOCKING 0x0 ;  /* 0x0000000000007b1d */ /* 0x000fec0000010000 */
[----:B------:R-:W0:Y:S04]  /*539f0*/  LDS.128 R28, [R6] ;  /* 0x00000000061c7984 */ /* 0x000e280000000c00 */
[----:B-1----:R1:W-:Y:S04]  /*53a00*/  STL.64 [R1+0x20], R20 ;  /* 0x0000201401007387 */ /* 0x0023e80000100a00 */
[----:B------:R4:W-:Y:S04]  /*53a10*/  STL.64 [R1+0x28], R22 ;  /* 0x0000281601007387 */ /* 0x0009e80000100a00 */
[----:B------:R-:W3:Y:S01]  /*53a20*/  LDL.LU R75, [R1+0x6e8] ;  /* 0x0006e800014b7983 */ /* 0x000ee20000300800 */
[----:B-1----:R-:W-:-:S02]  /*53a30*/  PRMT R20, R46, 0x5210, R24 ;  /* 0x000052102e147816 */ /* 0x002fc40000000018 */
[----:B------:R-:W-:Y:S02]  /*53a40*/  PRMT R21, R48, 0x5210, R25 ;  /* 0x0000521030157816 */ /* 0x000fe40000000019 */
[----:B----4-:R-:W-:Y:S02]  /*53a50*/  LOP3.LUT R24, R73, 0xffff, RZ, 0xc0, !PT ;  /* 0x0000ffff49187812 */ /* 0x010fe400078ec0ff */
[----:B------:R-:W-:Y:S01]  /*53a60*/  LOP3.LUT R25, R215, 0xffff, RZ, 0xc0, !PT ;  /* 0x0000ffffd7197812 */ /* 0x000fe200078ec0ff */
[----:B------:R-:W4:Y:S01]  /*53a70*/  LDL.LU R73, [R1+0x6e4] ;  /* 0x0006e40001497983 */ /* 0x000f220000300800 */
[----:B------:R-:W-:Y:S02]  /*53a80*/  PRMT R22, R43, 0x5210, R26 ;  /* 0x000052102b167816 */ /* 0x000fe4000000001a */
[----:B------:R-:W-:Y:S01]  /*53a90*/  PRMT R23, R36, 0x5210, R27 ;  /* 0x0000521024177816 */ /* 0x000fe2000000001b */
[----:B------:R-:W4:Y:S01]  /*53aa0*/  LDL.LU R215, [R1+0x5f0] ;  /* 0x0005f00001d77983 */ /* 0x000f220000300800 */
[----:B------:R-:W-:-:S02]  /*53ab0*/  LOP3.LUT R26, R213, 0xffff, RZ, 0xc0, !PT ;  /* 0x0000ffffd51a7812 */ /* 0x000fc400078ec0ff */
[----:B------:R-:W-:Y:S01]  /*53ac0*/  LOP3.LUT R27, R72, 0xffff, RZ, 0xc0, !PT ;  /* 0x0000ffff481b7812 */ /* 0x000fe200078ec0ff */
[----:B------:R-:W4:Y:S01]  /*53ad0*/  LDL.LU R213, [R1+0x5ec] ;  /* 0x0005ec0001d57983 */ /* 0x000f220000300800 */
[----:B------:R-:W-:-:S03]  /*53ae0*/  PRMT R16, R216, 0x4210, R24 ;  /* 0x00004210d8107816 */ /* 0x000fc60000000018 */
[----:B------:R-:W4:Y:S01]  /*53af0*/  LDL.LU R72, [R1+0x5e8] ;  /* 0x0005e80001487983 */ /* 0x000f220000300800 */
[----:B------:R-:W-:-:S03]  /*53b00*/  PRMT R18, R71, 0x4210, R26 ;  /* 0x0000421047127816 */ /* 0x000fc6000000001a */
[----:B------:R-:W4:Y:S04]  /*53b10*/  LDL.LU R216, [R1+0x5b8] ;  /* 0x0005b80001d87983 */ /* 0x000f280000300800 */
[----:B0-----:R-:W-:Y:S01]  /*53b20*/  STL.64 [R1+0xa0], R28 ;  /* 0x0000a01c01007387 */ /* 0x001fe20000100a00 */
[----:B------:R-:W-:-:S03]  /*53b30*/  PRMT R19, R70, 0x4210, R27 ;  /* 0x0000421046137816 */ /* 0x000fc6000000001b */
[----:B------:R-:W-:Y:S04]  /*53b40*/  STL.64 [R1+0xa8], R30 ;  /* 0x0000a81e01007387 */ /* 0x000fe80000100a00 */
[----:B------:R-:W4:Y:S04]  /*53b50*/  LDL.LU R71, [R1+0x750] ;  /* 0x0007500001477983 */ /* 0x000f280000300800 */
[----:B------:R-:W4:Y:S01]  /*53b60*/  LDL.LU R70, [R1+0x74c] ;  /* 0x00074c0001467983 */ /* 0x000f220000300800 */
[----:B------:R-:W-:Y:S06]  /*53b70*/  BAR.SYNC.DEFER_BLOCKING 0x0 ;  /* 0x0000000000007b1d */ /* 0x000fec0000010000 */
[----:B------:R-:W-:Y:S02]  /*53b80*/  STSM.16.M88.4 [R7], R20 ;  /* 0x0000001407007844 */ /* 0x000fe40000000200 */
[----:B------:R-:W-:Y:S01]  /*53b90*/  BAR.SYNC.DEFER_BLOCKING 0x0 ;  /* 0x0000000000007b1d */ /* 0x000fe20000010000 */
[----:B------:R-:W-:-:S05]  /*53ba0*/  PRMT R17, R212, 0x4210, R25 ;  /* 0x00004210d4117816 */ /* 0x000fca0000000019 */
[----:B------:R-:W0:Y:S02]  /*53bb0*/  LDS.128 R20, [R6] ;  /* 0x0000000006147984 */ /* 0x000e240000000c00 */
[----:B------:R-:W-:Y:S06]  /*53bc0*/  BAR.SYNC.DEFER_BLOCKING 0x0 ;  /* 0x0000000000007b1d */ /* 0x000fec0000010000 */
[----:B------:R-:W-:Y:S02]  /*53bd0*/  STSM.16.M88.4 [R7], R16 ;  /* 0x0000001007007844 */ /* 0x000fe40000000200 */
[----:B------:R-:W-:Y:S06]  /*53be0*/  BAR.SYNC.DEFER_BLOCKING 0x0 ;  /* 0x0000000000007b1d */ /* 0x000fec0000010000 */
[----:B------:R-:W1:Y:S04]  /*53bf0*/  LDS.128 R28, [R6] ;  /* 0x00000000061c7984 */ /* 0x000e680000000c00 */
[----:B0-----:R0:W-:Y:S04]  /*53c00*/  STL.64 [R1+0x90], R20 ;  /* 0x0000901401007387 */ /* 0x0011e80000100a00 */
[----:B------:R1:W-:Y:S04]  /*53c10*/  STL.64 [R1+0x98], R22 ;  /* 0x0000981601007387 */ /* 0x0003e80000100a00 */
[----:B------:R-:W4:Y:S01]  /*53c20*/  LDL.LU R212, [R1+0x6f0] ;  /* 0x0006f00001d47983 */ /* 0x000f220000300800 */
[----:B0-----:R-:W-:-:S02]  /*53c30*/  PRMT R20, R56, 0x5210, R24 ;  /* 0x0000521038147816 */ /* 0x001fc40000000018 */
[----:B------:R-:W-:Y:S02]  /*53c40*/  PRMT R21, R50, 0x5210, R25 ;  /* 0x0000521032157816 */ /* 0x000fe40000000019 */
[----:B-1----:R-:W-:Y:S02]  /*53c50*/  PRMT R22, R51, 0x5210, R26 ;  /* 0x0000521033167816 */ /* 0x002fe4000000001a */
[----:B------:R-:W-:Y:S01]  /*53c60*/  PRMT R23, R37, 0x5210, R27 ;  /* 0x0000521025177816 */ /* 0x000fe2000000001b */
[----:B------:R-:W-:Y:S06]  /*53c70*/  BAR.SYNC.DEFER_BLOCKING 0x0 ;  /* 0x0000000000007b1d */ /* 0x000fec0000010000 */
[----:B------:R-:W-:Y:S02]  /*53c80*/  STSM.16.M88.4 [R7], R20 ;  /* 0x0000001407007844 */ /* 0x000fe40000000200 */
[----:B------:R-:W-:Y:S06]  /*53c90*/  BAR.SYNC.DEFER_BLOCKING 0x0 ;  /* 0x0000000000007b1d */ /* 0x000fec0000010000 */
[----:B------:R-:W0:Y:S01]  /*53ca0*/  LDS.128 R20, [R6] ;  /* 0x0000000006147984 */ /* 0x000e220000000c00 */
[----:B--2---:R-:W-:-:S03]  /*53cb0*/  LOP3.LUT R24, R74, 0xffff, RZ, 0xc0, !PT ;  /* 0x0000ffff4a187812 */ /* 0x004fc600078ec0ff */
[----:B------:R-:W2:Y:S01]  /*53cc0*/  LDL.LU R74, [R1+0x6ec] ;  /* 0x0006ec00014a7983 */ /* 0x000ea20000300800 */
[----:B---3--:R-:W-:-:S03]  /*53cd0*/  LOP3.LUT R25, R214, 0xffff, RZ, 0xc0, !PT ;  /* 0x0000ffffd6197812 */ /* 0x008fc600078ec0ff */
[----:B------:R-:W3:Y:S01]  /*53ce0*/  LDL.LU R214, [R1+0x5fc] ;  /* 0x0005fc0001d67983 */ /* 0x000ee20000300800 */
[----:B------:R-:W-:-:S03]  /*53cf0*/  LOP3.LUT R26, R75, 0xffff, RZ, 0xc0, !PT ;  /* 0x0000ffff4b1a7812 */ /* 0x000fc600078ec0ff */
[----:B------:R-:W3:Y:S01]  /*53d00*/  LDL.LU R75, [R1+0x5f8] ;  /* 0x0005f800014b7983 */ /* 0x000ee20000300800 */
[----:B----4-:R-:W-:-:S03]  /*53d10*/  LOP3.LUT R27, R73, 0xffff, RZ, 0xc0, !PT ;  /* 0x0000ffff491b7812 */ /* 0x010fc600078ec0ff */
[----:B------:R-:W4:Y:S01]  /*53d20*/  LDL.LU R73, [R1+0x5f4] ;  /* 0x0005f40001497983 */ /* 0x000f220000300800 */
[----:B------:R-:W-:-:S03]  /*53d30*/  PRMT R16, R215, 0x4210, R24 ;  /* 0x00004210d7107816 */ /* 0x000fc60000000018 */
[----:B------:R-:W4:Y:S04]  /*53d40*/  LDL.LU R215, [R1+0x5c4] ;  /* 0x0005c40001d77983 */ /* 0x000f280000300800 */
[----:B------:R-:W-:Y:S01]  /*53d50*/  STL.64 [R1+0x80], R28 ;  /* 0x0000801c01007387 */ /* 0x000fe20000100a00 */
[----:B------:R-:W-:-:S03]  /*53d60*/  PRMT R18, R72, 0x4210, R26 ;  /* 0x0000421048127816 */ /* 0x000fc6000000001a */
[----:B------:R-:W-:Y:S01]  /*53d70*/  STL.64 [R1+0x88], R30 ;  /* 0x0000881e01007387 */ /* 0x000fe20000100a00 */
[----:B------:R-:W-:-:S03]  /*53d80*/  PRMT R19, R216, 0x4210, R27 ;  /* 0x00004210d8137816 */ /* 0x000fc6000000001b */
[----:B------:R-:W4:Y:S01]  /*53d90*/  LDL.LU R72, [R1+0x758] ;  /* 0x0007580001487983 */ /* 0x000f220000300800 */
[----:B------:R-:W-:-:S03]  /*53da0*/  PRMT R17, R213, 0x4210, R25 ;  /* 0x00004210d5117816 */ /* 0x000fc60000000019 */
[----:B------:R-:W4:Y:S04]  /*53db0*/  LDL.LU R216, [R1+0x754] ;  /* 0x0007540001d87983 */ /* 0x000f280000300800 */
[----:B0-----:R0:W-:Y:S04]  /*53dc0*/  STL.64 [R1+0x70], R20 ;  /* 0x0000701401007387 */ /* 0x0011e80000100a00 */
[----:B------:R1:W-:Y:S04]  /*53dd0*/  STL.64 [R1+0x78], R22 ;  /* 0x0000781601007387 */ /* 0x0003e80000100a00 */
[----:B------:R-:W4:Y:S01]  /*53de0*/  LDL.LU R213, [R1+0x6f8] ;  /* 0x0006f80001d57983 */ /* 0x000f220000300800 */
[----:B0-----:R-:W-:Y:S01]  /*53df0*/  PRMT R20, R64, 0x5210, R24 ;  /* 0x0000521040147816 */ /* 0x001fe20000000018 */
[----:B------:R-:W-:Y:S01]  /*53e00*/  BAR.SYNC.DEFER_BLOCKING 0x0 ;  /* 0x0000000000007b1d */ /* 0x000fe20000010000 */
[----:B------:R-:W-:-:S02]  /*53e10*/  PRMT R21, R58, 0x5210, R25 ;  /* 0x000052103a157816 */ /* 0x000fc40000000019 */
[----:B------:R-:W-:Y:S02]  /*53e20*/  LOP3.LUT R24, R71, 0xffff, RZ, 0xc0, !PT ;  /* 0x0000ffff47187812 */ /* 0x000fe400078ec0ff */
[----:B------:R-:W-:Y:S01]  /*53e30*/  LOP3.LUT R25, R70, 0xffff, RZ, 0xc0, !PT ;  /* 0x0000ffff46197812 */ /* 0x000fe200078ec0ff */
[----:B------:R-:W4:Y:S04]  /*53e40*/  LDL.LU R71, [R1+0x6f4] ;  /* 0x0006f40001477983 */ /* 0x000f280000300800 */
[----:B------:R-:W4:Y:S04]  /*53e50*/  LDL.LU R70, [R1+0x60c] ;  /* 0x00060c0001467983 */ /* 0x000f280000300800 */
[----:B------:R3:W-:Y:S01]  /*53e60*/  STSM.16.M88.4 [R7], R16 ;  /* 0x0000001007007844 */ /* 0x0007e20000000200 */
[----:B------:R-:W-:Y:S01]  /*53e70*/  BAR.SYNC.DEFER_BLOCKING 0x0 ;  /* 0x0000000000007b1d */ /* 0x000fe20000010000 */
[----:B-1----:R-:W-:-:S02]  /*53e80*/  PRMT R22, R60, 0x5210, R26 ;  /* 0x000052103c167816 */ /* 0x002fc4000000001a */
[----:B------:R-:W-:-:S03]  /*53e90*/  PRMT R23, R54, 0x5210, R27 ;  /* 0x0000521036177816 */ /* 0x000fc6000000001b */
[----:B------:R-:W0:Y:S02]  /*53ea0*/  LDS.128 R28, [R6] ;  /* 0x00000000061c7984 */ /* 0x000e240000000c00 */
[----:B------:R-:W-:Y:S06]  /*53eb0*/  BAR.SYNC.DEFER_BLOCKING 0x0 ;  /* 0x0000000000007b1d */ /* 0x000fec0000010000 */
[----:B------:R-:W-:Y:S02]  /*53ec0*/  STSM.16.M88.4 [R7], R20 ;  /* 0x0000001407007844 */ /* 0x000fe40000000200 */
[----:B------:R-:W-:Y:S06]  /*53ed0*/  BAR.SYNC.DEFER_BLOCKING 0x0 ;  /* 0x0000000000007b1d */ /* 0x000fec0000010000 */
[----:B------:R-:W1:Y:S01]  /*53ee0*/  LDS.128 R20, [R6] ;  /* 0x0000000006147984 */ /* 0x000e620000000c00 */
[----:B------:R-:W-:-:S03]  /*53ef0*/  LOP3.LUT R26, R212, 0xffff, RZ, 0xc0, !PT ;  /* 0x0000ffffd41a7812 */ /* 0x000fc600078ec0ff */
[----:B------:R-:W4:Y:S01]  /*53f00*/  LDL.LU R212, [R1+0x608] ;  /* 0x0006080001d47983 */ /* 0x000f220000300800 */
[----:B--2---:R-:W-:-:S03]  /*53f10*/  LOP3.LUT R27, R74, 0xffff, RZ, 0xc0, !PT ;  /* 0x0000ffff4a1b7812 */ /* 0x004fc600078ec0ff */
[----:B------:R-:W2:Y:S01]  /*53f20*/  LDL.LU R74, [R1+0x604] ;  /* 0x00060400014a7983 */ /* 0x000ea20000300800 */
[----:B---3--:R-:W-:-:S03]  /*53f30*/  PRMT R16, R214, 0x4210, R24 ;  /* 0x00004210d6107816 */ /* 0x008fc60000000018 */
[----:B------:R-:W3:Y:S04]  /*53f40*/  LDL.LU R214, [R1+0x600] ;  /* 0x0006000001d67983 */ /* 0x000ee80000300800 */
[----:B0-----:R-:W-:Y:S04]  /*53f50*/  STL.64 [R1+0x60], R28 ;  /* 0x0000601c01007387 */ /* 0x001fe80000100a00 */
[----:B------:R-:W-:Y:S01]  /*53f60*/  STL.64 [R1+0x68], R30 ;  /* 0x0000681e01007387 */ /* 0x000fe20000100a00 */
[----:B------:R-:W-:Y:S01]  /*53f70*/  BAR.SYNC.DEFER_BLOCKING 0x0 ;  /* 0x0000000000007b1d */ /* 0x000fe20000010000 */
[----:B------:R-:W-:-:S02]  /*53f80*/  PRMT R17, R75, 0x4210, R25 ;  /* 0x000042104b117816 */ /* 0x000fc40000000019 */
[----:B----4-:R-:W-:-:S03]  /*53f90*/  PRMT R18, R73, 0x4210, R26 ;  /* 0x0000421049127816 */ /* 0x010fc6000000001a */
[----:B------:R-:W4:Y:S01]  /*53fa0*/  LDL.LU R73, [R1+0x760] ;  /* 0x0007600001497983 */ /* 0x000f220000300800 */
[----:B------:R-:W-:-:S03]  /*53fb0*/  PRMT R19, R215, 0x4210, R27 ;  /* 0x00004210d7137816 */ /* 0x000fc6000000001b */
[----:B------:R-:W4:Y:S04]  /*53fc0*/  LDL.LU R215, [R1+0x75c] ;  /* 0x00075c0001d77983 */ /* 0x000f280000300800 */
[----:B-1----:R0:W-:Y:S04]  /*53fd0*/  STL.64 [R1+0x10], R20 ;  /* 0x0000101401007387 */ /* 0x0021e80000100a00 */
[----:B------:R1:W-:Y:S04]  /*53fe0*/  STL.64 [R1+0x18], R22 ;  /* 0x0000181601007387 */ /* 0x0003e80000100a00 */
[----:B------:R-:W4:Y:S01]  /*53ff0*/  LDL.LU R75, [R1+0x700] ;  /* 0x00070000014b7983 */ /* 0x000f220000300800 */
[----:B0-----:R-:W-:-:S02]  /*54000*/  PRMT R20, R68, 0x5210, R24 ;  /* 0x0000521044147816 */ /* 0x001fc40000000018 */
[----:B------:R-:W-:Y:S02]  /*54010*/  PRMT R21, R66, 0x5210, R25 ;  /* 0x0000521042157816 */ /* 0x000fe40000000019 */
[----:B------:R-:W-:Y:S02]  /*54020*/  LOP3.LUT R24, R72, 0xffff, RZ, 0xc0, !PT ;  /* 0x0000ffff48187812 */ /* 0x000fe400078ec0ff */
[----:B-1----:R-:W-:Y:S01]  /*54030*/  PRMT R22, R62, 0x5210, R26 ;  /* 0x000052103e167816 */ /* 0x002fe2000000001a */
[----:B------:R-:W4:Y:S01]  /*54040*/  LDL.LU R72, [R1+0x6fc] ;  /* 0x0006fc0001487983 */ /* 0x000f220000300800 */
[----:B------:R-:W-:Y:S02]  /*54050*/  LOP3.LUT R25, R216, 0xffff, RZ, 0xc0, !PT ;  /* 0x0000ffffd8197812 */ /* 0x000fe400078ec0ff */
[----:B------:R-:W-:Y:S01]  /*54060*/  PRMT R23, R38, 0x5210, R27 ;  /* 0x0000521026177816 */ /* 0x000fe2000000001b */
[----:B------:R-:W4:Y:S01]  /*54070*/  LDL.LU R216, [R1+0x61c] ;  /* 0x00061c0001d87983 */ /* 0x000f220000300800 */
[----:B------:R-:W-:-:S03]  /*54080*/  LOP3.LUT R26, R213, 0xffff, RZ, 0xc0, !PT ;  /* 0x0000ffffd51a7812 */ /* 0x000fc600078ec0ff */
[----:B------:R0:W-:Y:S04]  /*54090*/  STSM.16.M88.4 [R7], R16 ;  /* 0x0000001007007844 */ /* 0x0001e80000000200 */
[----:B------:R-:W4:Y:S01]  /*540a0*/  LDL.LU R213, [R1+0x618] ;  /* 0x0006180001d57983 */ /* 0x000f220000300800 */
[----:B------:R-:W-:Y:S01]  /*540b0*/  LOP3.LUT R27, R71, 0xffff, RZ, 0xc0, !PT ;  /* 0x0000ffff471b7812 */ /* 0x000fe200078ec0ff */
[----:B------:R-:W-:Y:S01]  /*540c0*/  BAR.SYNC.DEFER_BLOCKING 0x0 ;  /* 0x0000000000007b1d */ /* 0x000fe20000010000 */
[----:B0-----:R-:W-:-:S05]  /*540d0*/  PRMT R16, R70, 0x4210, R24 ;  /* 0x0000421046107816 */ /* 0x001fca0000000018 */
[----:B------:R-:W4:Y:S04]  /*540e0*/  LDL.LU R71, [R1+0x614] ;  /* 0x0006140001477983 */ /* 0x000f280000300800 */
[----:B------:R-:W4:Y:S04]  /*540f0*/  LDL.LU R70, [R1+0x610] ;  /* 0x0006100001467983 */ /* 0x000f280000300800 */
[----:B------:R-:W0:Y:S01]  /*54100*/  LDS.128 R28, [R6] ;  /* 0x00000000061c7984 */ /* 0x000e220000000c00 */
[----:B------:R-:W-:Y:S06]  /*54110*/  BAR.SYNC.DEFER_BLOCKING 0x0 ;  /* 0x0000000000007b1d */ /* 0x000fec0000010000 */
[----:B------:R1:W-:Y:S04]  /*54120*/  STSM.16.M88.4 [R7], R20 ;  /* 0x0000001407007844 */ /* 0x0003e80000000200 */
[----:B0-----:R-:W-:Y:S04]  /*54130*/  STL.64 [R1], R28 ;  /* 0x0000001c01007387 */ /* 0x001fe80000100a00 */
[----:B------:R-:W-:Y:S01]  /*54140*/  STL.64 [R1+0x8], R30 ;  /* 0x0000081e01007387 */ /* 0x000fe20000100a00 */
[----:B------:R-:W-:Y:S01]  /*54150*/  BAR.SYNC.DEFER_BLOCKING 0x0 ;  /* 0x0000000000007b1d */ /* 0x000fe20000010000 */
[----:B-1----:R-:W-:-:S05]  /*54160*/  PRMT R20, R246, 0x5210, R24 ;  /* 0x00005210f6147816 */ /* 0x002fca0000000018 */
[----:B------:R-:W0:Y:S01]  /*54170*/  LDS.128 R28, [R6] ;  /* 0x00000000061c7984 */ /* 0x000e220000000c00 */
[----:B------:R-:W-:Y:S02]  /*54180*/  PRMT R21, R248, 0x5210, R25 ;  /* 0x00005210f8157816 */ /* 0x000fe40000000019 */
[----:B------:R-:W-:Y:S01]  /*54190*/  PRMT R23, R39, 0x5210, R27 ;  /* 0x0000521027177816 */ /* 0x000fe2000000001b */
[----:B------:R-:W-:Y:S01]  /*541a0*/  BAR.SYNC.DEFER_BLOCKING 0x0 ;  /* 0x0000000000007b1d */ /* 0x000fe20000010000 */
[--C-:B------:R-:W-:Y:S02]  /*541b0*/  PRMT R22, R249, 0x5210, R26.reuse ;  /* 0x00005210f9167816 */ /* 0x100fe4000000001a */
[----:B------:R-:W-:Y:S02]  /*541c0*/  PRMT R17, R212, 0x4210, R25 ;  /* 0x00004210d4117816 */ /* 0x000fe40000000019 */
[----:B--2---:R-:W-:Y:S02]  /*541d0*/  PRMT R18, R74, 0x4210, R26 ;  /* 0x000042104a127816 */ /* 0x004fe4000000001a */
[----:B------:R-:W2:Y:S01]  /*541e0*/  LDL.LU R74, [R1+0x768] ;  /* 0x00076800014a7983 */ /* 0x000ea20000300800 */
[----:B---3--:R-:W-:-:S03]  /*541f0*/  PRMT R19, R214, 0x4210, R27 ;  /* 0x00004210d6137816 */ /* 0x008fc6000000001b */
[----:B------:R-:W3:Y:S04]  /*54200*/  LDL.LU R76, [R1+0x764] ;  /* 0x00076400014c7983 */ /* 0x000ee80000300800 */
[----:B------:R-:W3:Y:S04]  /*54210*/  LDL.LU R214, [R1+0x708] ;  /* 0x0007080001d67983 */ /* 0x000ee80000300800 */
[----:B------:R1:W-:Y:S01]  /*54220*/  STSM.16.M88.4 [R7], R16 ;  /* 0x0000001007007844 */ /* 0x0003e20000000200 */
[----:B------:R-:W-:Y:S06]  /*54230*/  BAR.SYNC.DEFER_BLOCKING 0x0 ;  /* 0x0000000000007b1d */ /* 0x000fec0000010000 */
[----:B------:R-:W0:Y:S02]  /*54240*/  LDS.128 R32, [R6] ;  /* 0x0000000006207984 */ /* 0x000e240000000c00 */
[----:B------:R-:W-:Y:S01]  /*54250*/  BAR.SYNC.DEFER_BLOCKING 0x0 ;  /* 0x0000000000007b1d */ /* 0x000fe20000010000 */
[----:B----4-:R-:W-:-:S05]  /*54260*/  LOP3.LUT R24, R73, 0xffff, RZ, 0xc0, !PT ;  /* 0x0000ffff49187812 */ /* 0x010fca00078ec0ff */
[----:B------:R-:W4:Y:S01]  /*54270*/  LDL.LU R73, [R1+0x704] ;  /* 0x0007040001497983 */ /* 0x000f220000300800 */
[----:B------:R-:W-:-:S03]  /*54280*/  LOP3.LUT R25, R215, 0xffff, RZ, 0xc0, !PT ;  /* 0x0000ffffd7197812 */ /* 0x000fc600078ec0ff */
[----:B------:R-:W4:Y:S04]  /*54290*/  LDL.LU R215, [R1+0x628] ;  /* 0x0006280001d77983 */ /* 0x000f280000300800 */
[----:B------:R-:W4:Y:S01]  /*542a0*/  LDL.LU R212, [R1+0x624] ;  /* 0x0006240001d47983 */ /* 0x000f220000300800 */
[----:B------:R-:W-:Y:S02]  /*542b0*/  LOP3.LUT R26, R75, 0xffff, RZ, 0xc0, !PT ;  /* 0x0000ffff4b1a7812 */ /* 0x000fe400078ec0ff */
[----:B------:R-:W-:Y:S02]  /*542c0*/  LOP3.LUT R27, R72, 0xffff, RZ, 0xc0, !PT ;  /* 0x0000ffff481b7812 */ /* 0x000fe400078ec0ff */
[----:B------:R-:W4:Y:S01]  /*542d0*/  LDL.LU R72, [R1+0x620] ;  /* 0x0006200001487983 */ /* 0x000f220000300800 */
[----:B-1----:R-:W-:-:S03]  /*542e0*/  PRMT R16, R216, 0x4210, R24 ;  /* 0x00004210d8107816 */ /* 0x002fc60000000018 */
[----:B------:R-:W4:Y:S04]  /*542f0*/  LDL.LU R216, [R1+0x5d8] ;  /* 0x0005d80001d87983 */ /* 0x000f280000300800 */
[----:B------:R-:W4:Y:S01]  /*54300*/  LDL.LU R75, [R1+0x770] ;  /* 0x00077000014b7983 */ /* 0x000f220000300800 */
[----:B------:R-:W-:-:S03]  /*54310*/  PRMT R17, R213, 0x4210, R25 ;  /* 0x00004210d5117816 */ /* 0x000fc60000000019 */
[----:B------:R-:W4:Y:S01]  /*54320*/  LDL.LU R213, [R1+0x76c] ;  /* 0x00076c0001d57983 */ /* 0x000f220000300800 */
[----:B------:R-:W-:Y:S02]  /*54330*/  PRMT R18, R71, 0x4210, R26 ;  /* 0x0000421047127816 */ /* 0x000fe4000000001a */
[----:B------:R-:W-:Y:S02]  /*54340*/  PRMT R19, R70, 0x4210, R27 ;  /* 0x0000421046137816 */ /* 0x000fe4000000001b */
[----:B------:R-:W4:Y:S04]  /*54350*/  LDL.LU R70, [R1+0x720] ;  /* 0x0007200001467983 */ /* 0x000f280000300800 */
[----:B------:R-:W4:Y:S04]  /*54360*/  LDL.LU R71, [R1+0x71c] ;  /* 0x00071c0001477983 */ /* 0x000f280000300800 */
[----:B------:R-:W-:Y:S01]  /*54370*/  STSM.16.M88.4 [R7], R20 ;  /* 0x0000001407007844 */ /* 0x000fe20000000200 */
[----:B------:R-:W-:Y:S06]  /*54380*/  BAR.SYNC.DEFER_BLOCKING 0x0 ;  /* 0x0000000000007b1d */ /* 0x000fec0000010000 */
[----:B------:R-:W1:Y:S02]  /*54390*/  LDS.128 R36, [R6] ;  /* 0x0000000006247984 */ /* 0x000e640000000c00 */
[----:B------:R-:W-:Y:S06]  /*543a0*/  BAR.SYNC.DEFER_BLOCKING 0x0 ;  /* 0x0000000000007b1d */ /* 0x000fec0000010000 */
[----:B------:R0:W-:Y:S02]  /*543b0*/  STSM.16.M88.4 [R7], R16 ;  /* 0x0000001007007844 */ /* 0x0001e40000000200 */
[----:B------:R-:W-:Y:S01]  /*543c0*/  BAR.SYNC.DEFER_BLOCKING 0x0 ;  /* 0x0000000000007b1d */ /* 0x000fe20000010000 */
[----:B0-----:R-:W-:-:S02]  /*543d0*/  PRMT R16, R228, 0x5210, R24 ;  /* 0x00005210e4107816 */ /* 0x001fc40000000018 */
[----:B------:R-:W-:Y:S02]  /*543e0*/  PRMT R18, R230, 0x5210, R26 ;  /* 0x00005210e6127816 */ /* 0x000fe4000000001a */
[----:B------:R-:W-:Y:S02]  /*543f0*/  PRMT R19, R40, 0x5210, R27 ;  /* 0x0000521028137816 */ /* 0x000fe4000000001b */
[----:B------:R-:W-:Y:S01]  /*54400*/  PRMT R17, R244, 0x5210, R25 ;  /* 0x00005210f4117816 */ /* 0x000fe20000000019 */
[----:B------:R-:W0:Y:S01]  /*54410*/  LDS.128 R52, [R6] ;  /* 0x0000000006347984 */ /* 0x000e220000000c00 */
[----:B------:R-:W-:Y:S01]  /*54420*/  BAR.SYNC.DEFER_BLOCKING 0x0 ;  /* 0x0000000000007b1d */ /* 0x000fe20000010000 */
[----:B--2---:R-:W-:-:S05]  /*54430*/  LOP3.LUT R24, R74, 0xffff, RZ, 0xc0, !PT ;  /* 0x0000ffff4a187812 */ /* 0x004fca00078ec0ff */
[----:B------:R-:W2:Y:S01]  /*54440*/  LDL.LU R74, [R1+0x638] ;  /* 0x00063800014a7983 */ /* 0x000ea20000300800 */
[----:B---3--:R-:W-:-:S03]  /*54450*/  LOP3.LUT R26, R214, 0xffff, RZ, 0xc0, !PT ;  /* 0x0000ffffd61a7812 */ /* 0x008fc600078ec0ff */
[----:B------:R-:W3:Y:S01]  /*54460*/  LDL.LU R214, [R1+0x634] ;  /* 0x0006340001d67983 */ /* 0x000ee20000300800 */
[----:B----4-:R-:W-:-:S03]  /*54470*/  LOP3.LUT R27, R73, 0xffff, RZ, 0xc0, !PT ;  /* 0x0000ffff491b7812 */ /* 0x010fc600078ec0ff */
[----:B------:R-:W4:Y:S01]  /*54480*/  LDL.LU R73, [R1+0x630] ;  /* 0x0006300001497983 */ /* 0x000f220000300800 */
[----:B------:R-:W-:-:S03]  /*54490*/  PRMT R20, R215, 0x4210, R24 ;  /* 0x00004210d7147816 */ /* 0x000fc60000000018 */
[----:B------:R-:W4:Y:S01]  /*544a0*/  LDL.LU R215, [R1+0x5e4] ;  /* 0x0005e40001d77983 */ /* 0x000f220000300800 */
[----:B------:R-:W-:-:S03]  /*544b0*/  PRMT R22, R72, 0x4210, R26 ;  /* 0x0000421048167816 */ /* 0x000fc6000000001a */
[----:B------:R-:W4:Y:S01]  /*544c0*/  LDL.LU R72, [R1+0x778] ;  /* 0x0007780001487983 */ /* 0x000f220000300800 */
[----:B------:R-:W-:-:S03]  /*544d0*/  PRMT R23, R216, 0x4210, R27 ;  /* 0x00004210d8177816 */ /* 0x000fc6000000001b */
[----:B------:R-:W4:Y:S01]  /*544e0*/  LDL.LU R216, [R1+0x774] ;  /* 0x0007740001d87983 */ /* 0x000f220000300800 */
        /* <DEDUP_REMOVED lines=8> */
[----:B------:R-:W-:Y:S01]  /*54570*/  LOP3.LUT R41, R213, 0xffff, RZ, 0xc0, !PT ;  /* 0x0000ffffd5297812 */ /* 0x000fe200078ec0ff */
[----:B------:R-:W4:Y:S04]  /*54580*/  LDL.LU R212, [R1+0x64c] ;  /* 0x00064c0001d47983 */ /* 0x000f280000300800 */
[----:B------:R-:W4:Y:S04]  /*54590*/  LDL.LU R75, [R1+0x648] ;  /* 0x00064800014b7983 */ /* 0x000f280000300800 */
[----:B------:R-:W4:Y:S04]  /*545a0*/  LDL.LU R213, [R1+0x640] ;  /* 0x0006400001d57983 */ /* 0x000f280000300800 */
[----:B------:R-:W-:Y:S01]  /*545b0*/  STSM.16.M88.4 [R7], R16 ;  /* 0x0000001007007844 */ /* 0x000fe20000000200 */
[----:B------:R-:W-:Y:S06]  /*545c0*/  BAR.SYNC.DEFER_BLOCKING 0x0 ;  /* 0x0000000000007b1d */ /* 0x000fec0000010000 */
[----:B------:R-:W0:Y:S02]  /*545d0*/  LDS.128 R56, [R6] ;  /* 0x0000000006387984 */ /* 0x000e240000000c00 */
[----:B------:R-:W-:Y:S06]  /*545e0*/  BAR.SYNC.DEFER_BLOCKING 0x0 ;  /* 0x0000000000007b1d */ /* 0x000fec0000010000 */
[----:B------:R1:W-:Y:S02]  /*545f0*/  STSM.16.M88.4 [R7], R20 ;  /* 0x0000001407007844 */ /* 0x0003e40000000200 */
[----:B------:R-:W-:Y:S01]  /*54600*/  BAR.SYNC.DEFER_BLOCKING 0x0 ;  /* 0x0000000000007b1d */ /* 0x000fe20000010000 */
[----:B-1----:R-:W-:-:S02]  /*54610*/  PRMT R20, R219, 0x5210, R24 ;  /* 0x00005210db147816 */ /* 0x002fc40000000018 */
[----:B------:R-:W-:Y:S02]  /*54620*/  PRMT R21, R218, 0x5210, R25 ;  /* 0x00005210da157816 */ /* 0x000fe40000000019 */
[----:B------:R-:W-:Y:S02]  /*54630*/  PRMT R22, R226, 0x5210, R26 ;  /* 0x00005210e2167816 */ /* 0x000fe4000000001a */
[----:B------:R-:W-:Y:S01]  /*54640*/  PRMT R23, R224, 0x5210, R27 ;  /* 0x00005210e0177816 */ /* 0x000fe2000000001b */
[----:B------:R-:W1:Y:S01]  /*54650*/  LDS.128 R60, [R6] ;  /* 0x00000000063c7984 */ /* 0x000e620000000c00 */
[----:B------:R-:W-:Y:S01]  /*54660*/  BAR.SYNC.DEFER_BLOCKING 0x0 ;  /* 0x0000000000007b1d */ /* 0x000fe20000010000 */
[----:B--2---:R-:W-:-:S05]  /*54670*/  PRMT R24, R74, 0x4210, R40 ;  /* 0x000042104a187816 */ /* 0x004fca0000000028 */
[----:B------:R-:W2:Y:S01]  /*54680*/  LDL.LU R74, [R1+0x77c] ;  /* 0x00077c00014a7983 */ /* 0x000ea20000300800 */
[----:B---3--:R-:W-:-:S03]  /*54690*/  PRMT R25, R214, 0x4210, R41 ;  /* 0x00004210d6197816 */ /* 0x008fc60000000029 */
[----:B------:R-:W3:Y:S01]  /*546a0*/  LDL.LU R214, [R1+0x780] ;  /* 0x0007800001d67983 */ /* 0x000ee20000300800 */
[----:B----4-:R-:W-:-:S03]  /*546b0*/  PRMT R26, R73, 0x4210, R42 ;  /* 0x00004210491a7816 */ /* 0x010fc6000000002a */
[----:B------:R-:W4:Y:S01]  /*546c0*/  LDL.LU R73, [R1+0x668] ;  /* 0x0006680001497983 */ /* 0x000f220000300800 */
[----:B------:R-:W-:-:S03]  /*546d0*/  PRMT R27, R215, 0x4210, R43 ;  /* 0x00004210d71b7816 */ /* 0x000fc6000000002b */
[----:B------:R-:W4:Y:S01]  /*546e0*/  LDL.LU R215, [R1+0x740] ;  /* 0x0007400001d77983 */ /* 0x000f220000300800 */
[----:B------:R-:W-:-:S03]  /*546f0*/  LOP3.LUT R48, R72, 0xffff, RZ, 0xc0, !PT ;  /* 0x0000ffff48307812 */ /* 0x000fc600078ec0ff */
[----:B------:R-:W4:Y:S01]  /*54700*/  LDL.LU R72, [R1+0x73c] ;  /* 0x00073c0001487983 */ /* 0x000f220000300800 */
[----:B------:R-:W-:-:S03]  /*54710*/  LOP3.LUT R50, R216, 0xffff, RZ, 0xc0, !PT ;  /* 0x0000ffffd8327812 */ /* 0x000fc600078ec0ff */
[----:B------:R-:W4:Y:S01]  /*54720*/  LDL.LU R216, [R1+0x674] ;  /* 0x0006740001d87983 */ /* 0x000f220000300800 */
[----:B------:R-:W-:-:S03]  /*54730*/  LOP3.LUT R51, R70, 0xffff, RZ, 0xc0, !PT ;  /* 0x0000ffff46337812 */ /* 0x000fc600078ec0ff */
[----:B------:R-:W4:Y:S01]  /*54740*/  LDL.LU R70, [R1+0x664] ;  /* 0x0006640001467983 */ /* 0x000f220000300800 */
[----:B------:R-:W-:-:S03]  /*54750*/  LOP3.LUT R64, R71, 0xffff, RZ, 0xc0, !PT ;  /* 0x0000ffff47407812 */ /* 0x000fc600078ec0ff */
[----:B------:R-:W4:Y:S04]  /*54760*/  LDL.LU R71, [R1+0x660] ;  /* 0x0006600001477983 */ /* 0x000f280000300800 */
[----:B------:R-:W-:Y:S01]  /*54770*/  STSM.16.M88.4 [R7], R20 ;  /* 0x0000001407007844 */ /* 0x000fe20000000200 */
[----:B------:R-:W-:Y:S01]  /*54780*/  BAR.SYNC.DEFER_BLOCKING 0x0 ;  /* 0x0000000000007b1d */ /* 0x000fe20000010000 */
[----:B------:R-:W-:Y:S02]  /*54790*/  PRMT R40, R141, 0x5210, R40 ;  /* 0x000052108d287816 */ /* 0x000fe40000000028 */
[----:B------:R-:W-:Y:S02]  /*547a0*/  PRMT R41, R143, 0x5210, R41 ;  /* 0x000052108f297816 */ /* 0x000fe40000000029 */
[----:B------:R-:W-:-:S02]  /*547b0*/  PRMT R42, R142, 0x5210, R42 ;  /* 0x000052108e2a7816 */ /* 0x000fc4000000002a */
[----:B------:R-:W-:Y:S02]  /*547c0*/  PRMT R43, R44, 0x5210, R43 ;  /* 0x000052102c2b7816 */ /* 0x000fe4000000002b */
[----:B------:R-:W-:Y:S01]  /*547d0*/  LOP3.LUT R231, R231, 0x7fffffff, RZ, 0xc0, !PT ;  /* 0x7fffffffe7e77812 */ /* 0x000fe200078ec0ff */
[----:B------:R-:W-:Y:S01]  /*547e0*/  VIADD R202, R0, 0x3f ;  /* 0x0000003f00ca7836 */ /* 0x000fe20000000000 */
[----:B------:R-:W-:Y:S01]  /*547f0*/  PRMT R45, R212, 0x4210, R50 ;  /* 0x00004210d42d7816 */ /* 0x000fe20000000032 */
[C---:B------:R-:W-:Y:S01]  /*54800*/  VIADD R201, R0.reuse, 0x3e ;  /* 0x0000003e00c97836 */ /* 0x040fe20000000000 */
[----:B------:R-:W-:Y:S01]  /*54810*/  PRMT R46, R75, 0x4210, R51 ;  /* 0x000042104b2e7816 */ /* 0x000fe20000000033 */
[C---:B------:R-:W-:Y:S01]  /*54820*/  VIADD R200, R0.reuse, 0x3d ;  /* 0x0000003d00c87836 */ /* 0x040fe20000000000 */
[----:B------:R-:W-:Y:S01]  /*54830*/  PRMT R47, R213, 0x4210, R64 ;  /* 0x00004210d52f7816 */ /* 0x000fe20000000040 */
[C---:B------:R-:W-:Y:S02]  /*54840*/  VIADD R199, R0.reuse, 0x3c ;  /* 0x0000003c00c77836 */ /* 0x040fe40000000000 */
[----:B------:R-:W-:-:S02]  /*54850*/  VIADD R198, R0, 0x3b ;  /* 0x0000003b00c67836 */ /* 0x000fc40000000000 */
[C---:B------:R-:W-:Y:S02]  /*54860*/  VIADD R197, R0.reuse, 0x3a ;  /* 0x0000003a00c57836 */ /* 0x040fe40000000000 */
[C---:B------:R-:W-:Y:S02]  /*54870*/  VIADD R196, R0.reuse, 0x39 ;  /* 0x0000003900c47836 */ /* 0x040fe40000000000 */
[C---:B------:R-:W-:Y:S01]  /*54880*/  VIADD R195, R0.reuse, 0x38 ;  /* 0x0000003800c37836 */ /* 0x040fe20000000000 */
[----:B------:R-:W1:Y:S01]  /*54890*/  LDS.128 R16, [R6] ;  /* 0x0000000006107984 */ /* 0x000e620000000c00 */
[----:B------:R-:W-:Y:S01]  /*548a0*/  BAR.SYNC.DEFER_BLOCKING 0x0 ;  /* 0x0000000000007b1d */ /* 0x000fe20000010000 */
[----:B------:R-:W-:Y:S02]  /*548b0*/  ISETP.LT.AND P6, PT, R0, UR49, !P6 ;  /* 0x0000003100007c0c */ /* 0x000fe4000f7c1270 */
[----:B------:R-:W-:Y:S01]  /*548c0*/  PRMT R44, R76, 0x4210, R48 ;  /* 0x000042104c2c7816 */ /* 0x000fe20000000030 */
[----:B------:R-:W-:-:S02]  /*548d0*/  VIADD R141, R0, 0x2 ;  /* 0x00000002008d7836 */ /* 0x000fc40000000000 */
[----:B------:R-:W-:Y:S01]  /*548e0*/  ULDC UR49, c[0x0][0x228] ;  /* 0x00008a0000317ab9 */ /* 0x000fe20000000800 */
[----:B------:R-:W-:Y:S01]  /*548f0*/  LOP3.LUT R230, R230, 0x7fffffff, RZ, 0xc0, !PT ;  /* 0x7fffffffe6e67812 */ /* 0x000fe200078ec0ff */
[C---:B------:R-:W-:Y:S02]  /*54900*/  VIADD R194, R0.reuse, 0x37 ;  /* 0x0000003700c27836 */ /* 0x040fe40000000000 */
[C---:B------:R-:W-:Y:S02]  /*54910*/  VIADD R193, R0.reuse, 0x36 ;  /* 0x0000003600c17836 */ /* 0x040fe40000000000 */
[C---:B------:R-:W-:Y:S02]  /*54920*/  VIADD R192, R0.reuse, 0x35 ;  /* 0x0000003500c07836 */ /* 0x040fe40000000000 */
[C---:B------:R-:W-:Y:S02]  /*54930*/  VIADD R191, R0.reuse, 0x34 ;  /* 0x0000003400bf7836 */ /* 0x040fe40000000000 */
[----:B------:R-:W-:-:S02]  /*54940*/  VIADD R190, R0, 0x33 ;  /* 0x0000003300be7836 */ /* 0x000fc40000000000 */
[C---:B------:R-:W-:Y:S02]  /*54950*/  VIADD R189, R0.reuse, 0x32 ;  /* 0x0000003200bd7836 */ /* 0x040fe40000000000 */
[C---:B------:R-:W-:Y:S02]  /*54960*/  VIADD R188, R0.reuse, 0x31 ;  /* 0x0000003100bc7836 */ /* 0x040fe40000000000 */
[C---:B------:R-:W-:Y:S01]  /*54970*/  VIADD R187, R0.reuse, 0x30 ;  /* 0x0000003000bb7836 */ /* 0x040fe20000000000 */
[----:B------:R-:W-:Y:S01]  /*54980*/  LOP3.LUT R229, R229, 0x7fffffff, RZ, 0xc0, !PT ;  /* 0x7fffffffe5e57812 */ /* 0x000fe200078ec0ff */
[----:B------:R-:W-:Y:S01]  /*54990*/  STSM.16.M88.4 [R7], R24 ;  /* 0x0000001807007844 */ /* 0x000fe20000000200 */
[----:B------:R-:W-:Y:S01]  /*549a0*/  BAR.SYNC.DEFER_BLOCKING 0x0 ;  /* 0x0000000000007b1d */ /* 0x000fe20000010000 */
[C---:B------:R-:W-:Y:S02]  /*549b0*/  VIADD R186, R0.reuse, 0x2f ;  /* 0x0000002f00ba7836 */ /* 0x040fe40000000000 */
[----:B------:R-:W-:-:S02]  /*549c0*/  VIADD R185, R0, 0x2e ;  /* 0x0000002e00b97836 */ /* 0x000fc40000000000 */
[C---:B------:R-:W-:Y:S02]  /*549d0*/  VIADD R184, R0.reuse, 0x2d ;  /* 0x0000002d00b87836 */ /* 0x040fe40000000000 */
[C---:B------:R-:W-:Y:S02]  /*549e0*/  VIADD R183, R0.reuse, 0x2c ;  /* 0x0000002c00b77836 */ /* 0x040fe40000000000 */
[C---:B------:R-:W-:Y:S02]  /*549f0*/  VIADD R182, R0.reuse, 0x2b ;  /* 0x0000002b00b67836 */ /* 0x040fe40000000000 */
[C---:B------:R-:W-:Y:S02]  /*54a00*/  VIADD R181, R0.reuse, 0x2a ;  /* 0x0000002a00b57836 */ /* 0x040fe40000000000 */
[C---:B------:R-:W-:Y:S02]  /*54a10*/  VIADD R180, R0.reuse, 0x29 ;  /* 0x0000002900b47836 */ /* 0x040fe40000000000 */
[----:B------:R-:W-:Y:S01]  /*54a20*/  VIADD R179, R0, 0x28 ;  /* 0x0000002800b37836 */ /* 0x000fe20000000000 */
[----:B------:R-:W-:Y:S01]  /*54a30*/  LOP3.LUT R228, R228, 0x7fffffff, RZ, 0xc0, !PT ;  /* 0x7fffffffe4e47812 */ /* 0x000fe200078ec0ff */
[----:B------:R-:W-:-:S02]  /*54a40*/  VIADD R178, R0, 0x27 ;  /* 0x0000002700b27836 */ /* 0x000fc40000000000 */
[C---:B------:R-:W-:Y:S02]  /*54a50*/  VIADD R177, R0.reuse, 0x26 ;  /* 0x0000002600b17836 */ /* 0x040fe40000000000 */
[C---:B------:R-:W-:Y:S02]  /*54a60*/  VIADD R176, R0.reuse, 0x25 ;  /* 0x0000002500b07836 */ /* 0x040fe40000000000 */
[C---:B------:R-:W-:Y:S01]  /*54a70*/  VIADD R175, R0.reuse, 0x24 ;  /* 0x0000002400af7836 */ /* 0x040fe20000000000 */
[----:B------:R-:W1:Y:S01]  /*54a80*/  LDS.128 R24, [R6] ;  /* 0x0000000006187984 */ /* 0x000e620000000c00 */
[----:B------:R-:W-:Y:S01]  /*54a90*/  BAR.SYNC.DEFER_BLOCKING 0x0 ;  /* 0x0000000000007b1d */ /* 0x000fe20000010000 */
[C---:B------:R-:W-:Y:S02]  /*54aa0*/  VIADD R174, R0.reuse, 0x23 ;  /* 0x0000002300ae7836 */ /* 0x040fe40000000000 */
[C---:B------:R-:W-:Y:S02]  /*54ab0*/  VIADD R173, R0.reuse, 0x22 ;  /* 0x0000002200ad7836 */ /* 0x040fe40000000000 */
[----:B------:R-:W-:-:S02]  /*54ac0*/  VIADD R172, R0, 0x21 ;  /* 0x0000002100ac7836 */ /* 0x000fc40000000000 */
[C---:B------:R-:W-:Y:S01]  /*54ad0*/  VIADD R171, R0.reuse, 0x20 ;  /* 0x0000002000ab7836 */ /* 0x040fe20000000000 */
        /* <DEDUP_REMOVED lines=8> */
[----:B------:R-:W-:Y:S01]  /*54b60*/  VIADD R163, R0, 0x18 ;  /* 0x0000001800a37836 */ /* 0x000fe20000000000 */
[----:B------:R-:W-:Y:S01]  /*54b70*/  STSM.16.M88.4 [R7], R40 ;  /* 0x0000002807007844 */ /* 0x000fe20000000200 */
[----:B------:R-:W-:Y:S01]  /*54b80*/  BAR.SYNC.DEFER_BLOCKING 0x0 ;  /* 0x0000000000007b1d */ /* 0x000fe20000010000 */
[----:B------:R-:W-:Y:S01]  /*54b90*/  LOP3.LUT R226, R226, 0x7fffffff, RZ, 0xc0, !PT ;  /* 0x7fffffffe2e27812 */ /* 0x000fe200078ec0ff */
[C---:B------:R-:W-:Y:S02]  /*54ba0*/  VIADD R162, R0.reuse, 0x17 ;  /* 0x0000001700a27836 */ /* 0x040fe40000000000 */
[----:B------:R-:W-:-:S02]  /*54bb0*/  VIADD R161, R0, 0x16 ;  /* 0x0000001600a17836 */ /* 0x000fc40000000000 */
[C---:B------:R-:W-:Y:S02]  /*54bc0*/  VIADD R160, R0.reuse, 0x15 ;  /* 0x0000001500a07836 */ /* 0x040fe40000000000 */
[C---:B------:R-:W-:Y:S02]  /*54bd0*/  VIADD R159, R0.reuse, 0x14 ;  /* 0x00000014009f7836 */ /* 0x040fe40000000000 */
[C---:B------:R-:W-:Y:S02]  /*54be0*/  VIADD R158, R0.reuse, 0x13 ;  /* 0x00000013009e7836 */ /* 0x040fe40000000000 */
[C---:B------:R-:W-:Y:S02]  /*54bf0*/  VIADD R157, R0.reuse, 0x12 ;  /* 0x00000012009d7836 */ /* 0x040fe40000000000 */
[C---:B------:R-:W-:Y:S02]  /*54c00*/  VIADD R156, R0.reuse, 0x11 ;  /* 0x00000011009c7836 */ /* 0x040fe40000000000 */
[C---:B------:R-:W-:Y:S01]  /*54c10*/  VIADD R155, R0.reuse, 0x10 ;  /* 0x00000010009b7836 */ /* 0x040fe20000000000 */
        /* <DEDUP_REMOVED lines=20> */
[----:B------:R0:W-:Y:S01]  /*54d60*/  STSM.16.M88.4 [R7], R44 ;  /* 0x0000002c07007844 */ /* 0x0001e20000000200 */
[----:B------:R-:W-:Y:S01]  /*54d70*/  BAR.SYNC.DEFER_BLOCKING 0x0 ;  /* 0x0000000000007b1d */ /* 0x000fe20000010000 */
[C---:B------:R-:W-:Y:S02]  /*54d80*/  VIADD R206, R0.reuse, 0xf5 ;  /* 0x000000f500ce7836 */ /* 0x040fe40000000000 */
[C---:B------:R-:W-:Y:S02]  /*54d90*/  VIADD R134, R0.reuse, 0xef ;  /* 0x000000ef00867836 */ /* 0x040fe40000000000 */
[----:B------:R-:W-:-:S02]  /*54da0*/  VIADD R133, R0, 0xee ;  /* 0x000000ee00857836 */ /* 0x000fc40000000000 */
[C---:B------:R-:W-:Y:S02]  /*54db0*/  VIADD R132, R0.reuse, 0xed ;  /* 0x000000ed00847836 */ /* 0x040fe40000000000 */
[C---:B------:R-:W-:Y:S02]  /*54dc0*/  VIADD R131, R0.reuse, 0xec ;  /* 0x000000ec00837836 */ /* 0x040fe40000000000 */
[----:B------:R-:W-:Y:S01]  /*54dd0*/  VIADD R130, R0, 0xeb ;  /* 0x000000eb00827836 */ /* 0x000fe20000000000 */
[----:B---3--:R-:W-:Y:S01]  /*54de0*/  LOP3.LUT R65, R214, 0xffff, RZ, 0xc0, !PT ;  /* 0x0000ffffd6417812 */ /* 0x008fe200078ec0ff */
[C---:B------:R-:W-:Y:S02]  /*54df0*/  VIADD R129, R0.reuse, 0xea ;  /* 0x000000ea00817836 */ /* 0x040fe40000000000 */
[C---:B------:R-:W-:Y:S02]  /*54e00*/  VIADD R128, R0.reuse, 0xe9 ;  /* 0x000000e900807836 */ /* 0x040fe40000000000 */
[----:B------:R-:W-:-:S02]  /*54e10*/  VIADD R127, R0, 0xe8 ;  /* 0x000000e8007f7836 */ /* 0x000fc40000000000 */
[C---:B------:R-:W-:Y:S02]  /*54e20*/  VIADD R126, R0.reuse, 0xe7 ;  /* 0x000000e7007e7836 */ /* 0x040fe40000000000 */
[C---:B------:R-:W-:Y:S02]  /*54e30*/  VIADD R125, R0.reuse, 0xe6 ;  /* 0x000000e6007d7836 */ /* 0x040fe40000000000 */
[----:B------:R-:W-:Y:S01]  /*54e40*/  VIADD R124, R0, 0xe5 ;  /* 0x000000e5007c7836 */ /* 0x000fe20000000000 */
[----:B------:R-:W3:Y:S01]  /*54e50*/  LDS.128 R40, [R6] ;  /* 0x0000000006287984 */ /* 0x000ee20000000c00 */
[----:B0-----:R-:W-:Y:S02]  /*54e60*/  PRMT R44, R138, 0x5210, R48 ;  /* 0x000052108a2c7816 */ /* 0x001fe40000000030 */
[----:B------:R-:W-:Y:S01]  /*54e70*/  PRMT R45, R140, 0x5210, R50 ;  /* 0x000052108c2d7816 */ /* 0x000fe20000000032 */
[C---:B------:R-:W-:Y:S01]  /*54e80*/  VIADD R123, R0.reuse, 0xe4 ;  /* 0x000000e4007b7836 */ /* 0x040fe20000000000 */
[----:B------:R-:W-:Y:S01]  /*54e90*/  PRMT R46, R139, 0x5210, R51 ;  /* 0x000052108b2e7816 */ /* 0x000fe20000000033 */
[C---:B------:R-:W-:Y:S01]  /*54ea0*/  VIADD R122, R0.reuse, 0xe3 ;  /* 0x000000e3007a7836 */ /* 0x040fe20000000000 */
[----:B------:R-:W-:Y:S01]  /*54eb0*/  PRMT R47, R49, 0x5210, R64 ;  /* 0x00005210312f7816 */ /* 0x000fe20000000040 */
[----:B------:R-:W-:Y:S01]  /*54ec0*/  BAR.SYNC.DEFER_BLOCKING 0x0 ;  /* 0x0000000000007b1d */ /* 0x000fe20000010000 */
[----:B------:R-:W-:Y:S01]  /*54ed0*/  ISETP.GE.AND P2, PT, R141, UR55, PT ;  /* 0x000000378d007c0c */ /* 0x000fe2000bf46270 */
[----:B------:R-:W-:-:S02]  /*54ee0*/  VIADD R121, R0, 0xe2 ;  /* 0x000000e200797836 */ /* 0x000fc40000000000 */
[C---:B------:R-:W-:Y:S02]  /*54ef0*/  VIADD R120, R0.reuse, 0xe1 ;  /* 0x000000e100787836 */ /* 0x040fe40000000000 */
[C---:B------:R-:W-:Y:S02]  /*54f00*/  VIADD R119, R0.reuse, 0xe0 ;  /* 0x000000e000777836 */ /* 0x040fe40000000000 */
[C---:B------:R-:W-:Y:S02]  /*54f10*/  VIADD R118, R0.reuse, 0xdf ;  /* 0x000000df00767836 */ /* 0x040fe40000000000 */
[C---:B------:R-:W-:Y:S02]  /*54f20*/  VIADD R117, R0.reuse, 0xde ;  /* 0x000000de00757836 */ /* 0x040fe40000000000 */
[C---:B------:R-:W-:Y:S02]  /*54f30*/  VIADD R116, R0.reuse, 0xdd ;  /* 0x000000dd00747836 */ /* 0x040fe40000000000 */
[----:B------:R-:W-:-:S02]  /*54f40*/  VIADD R115, R0, 0xdc ;  /* 0x000000dc00737836 */ /* 0x000fc40000000000 */
[C---:B------:R-:W-:Y:S02]  /*54f50*/  VIADD R114, R0.reuse, 0xdb ;  /* 0x000000db00727836 */ /* 0x040fe40000000000 */
[C---:B------:R-:W-:Y:S02]  /*54f60*/  VIADD R113, R0.reuse, 0xda ;  /* 0x000000da00717836 */ /* 0x040fe40000000000 */
[C---:B------:R-:W-:Y:S02]  /*54f70*/  VIADD R112, R0.reuse, 0xd9 ;  /* 0x000000d900707836 */ /* 0x040fe40000000000 */
[C---:B------:R-:W-:Y:S02]  /*54f80*/  VIADD R111, R0.reuse, 0xd8 ;  /* 0x000000d8006f7836 */ /* 0x040fe40000000000 */
[----:B------:R-:W-:Y:S01]  /*54f90*/  VIADD R110, R0, 0xd7 ;  /* 0x000000d7006e7836 */ /* 0x000fe20000000000 */
[----:B------:R0:W-:Y:S01]  /*54fa0*/  STSM.16.M88.4 [R7], R44 ;  /* 0x0000002c07007844 */ /* 0x0001e20000000200 */
[----:B--2---:R-:W-:-:S02]  /*54fb0*/  LOP3.LUT R64, R74, 0xffff, RZ, 0xc0, !PT ;  /* 0x0000ffff4a407812 */ /* 0x004fc400078ec0ff */
[----:B----4-:R-:W-:Y:S01]  /*54fc0*/  LOP3.LUT R66, R215, 0xffff, RZ, 0xc0, !PT ;  /* 0x0000ffffd7427812 */ /* 0x010fe200078ec0ff */
[----:B------:R-:W-:Y:S01]  /*54fd0*/  BAR.SYNC.DEFER_BLOCKING 0x0 ;  /* 0x0000000000007b1d */ /* 0x000fe20000010000 */
[----:B------:R-:W-:Y:S02]  /*54fe0*/  ISETP.LT.AND P5, PT, R3, UR34, !P2 ;  /* 0x0000002203007c0c */ /* 0x000fe4000d7a1270 */
[----:B------:R-:W-:Y:S02]  /*54ff0*/  ISETP.LT.AND P4, PT, R4, UR40, !P2 ;  /* 0x0000002804007c0c */ /* 0x000fe4000d781270 */
[----:B------:R-:W-:Y:S01]  /*55000*/  ISETP.LT.AND P3, PT, R5, UR38, !P2 ;  /* 0x0000002605007c0c */ /* 0x000fe2000d761270 */
[C---:B------:R-:W-:Y:S01]  /*55010*/  VIADD R140, R0.reuse, 0x1 ;  /* 0x00000001008c7836 */ /* 0x040fe20000000000 */
[----:B------:R-:W-:Y:S01]  /*55020*/  ULDC UR55, c[0x0][0x228] ;  /* 0x00008a0000377ab9 */ /* 0x000fe20000000800 */
[C---:B------:R-:W-:Y:S02]  /*55030*/  VIADD R109, R0.reuse, 0xd6 ;  /* 0x000000d6006d7836 */ /* 0x040fe40000000000 */
[----:B------:R-:W-:-:S02]  /*55040*/  VIADD R108, R0, 0xd5 ;  /* 0x000000d5006c7836 */ /* 0x000fc40000000000 */
[C---:B------:R-:W-:Y:S02]  /*55050*/  VIADD R107, R0.reuse, 0xd4 ;  /* 0x000000d4006b7836 */ /* 0x040fe40000000000 */
[C---:B------:R-:W-:Y:S02]  /*55060*/  VIADD R106, R0.reuse, 0xd3 ;  /* 0x000000d3006a7836 */ /* 0x040fe40000000000 */
[C---:B------:R-:W-:Y:S02]  /*55070*/  VIADD R105, R0.reuse, 0xd2 ;  /* 0x000000d200697836 */ /* 0x040fe40000000000 */
[C---:B------:R-:W-:Y:S02]  /*55080*/  VIADD R104, R0.reuse, 0xd1 ;  /* 0x000000d100687836 */ /* 0x040fe40000000000 */
[C---:B------:R-:W-:Y:S02]  /*55090*/  VIADD R103, R0.reuse, 0xd0 ;  /* 0x000000d000677836 */ /* 0x040fe40000000000 */
[----:B------:R-:W-:-:S02]  /*550a0*/  VIADD R102, R0, 0xcf ;  /* 0x000000cf00667836 */ /* 0x000fc40000000000 */
[----:B------:R-:W-:Y:S01]  /*550b0*/  VIADD R101, R0, 0xce ;  /* 0x000000ce00657836 */ /* 0x000fe20000000000 */
[----:B------:R-:W2:Y:S01]  /*550c0*/  LDS.128 R48, [R6] ;  /* 0x0000000006307984 */ /* 0x000ea20000000c00 */
[----:B------:R-:W-:Y:S01]  /*550d0*/  @P5 LOP3.LUT R222, R222, 0x2000, RZ, 0xfc, !PT ;  /* 0x00002000dede5812 */ /* 0x000fe200078efcff */
[----:B------:R-:W-:Y:S01]  /*550e0*/  ULDC UR38, c[0x0][0x228] ;  /* 0x00008a0000267ab9 */ /* 0x000fe20000000800 */
[----:B0-----:R-:W-:Y:S01]  /*550f0*/  LOP3.LUT R44, R72, 0xffff, RZ, 0xc0, !PT ;  /* 0x0000ffff482c7812 */ /* 0x001fe200078ec0ff */
[----:B------:R-:W-:Y:S01]  /*55100*/  ULDC UR40, c[0x0][0x228] ;  /* 0x00008a0000287ab9 */ /* 0x000fe20000000800 */
[----:B------:R-:W-:Y:S01]  /*55110*/  LOP3.LUT R222, R222, 0xffffefff, RZ, 0xc0, !PT ;  /* 0xffffefffdede7812 */ /* 0x000fe200078ec0ff */
[C---:B------:R-:W-:Y:S01]  /*55120*/  VIADD R100, R0.reuse, 0xcd ;  /* 0x000000cd00647836 */ /* 0x040fe20000000000 */
[----:B------:R-:W-:Y:S01]  /*55130*/  PRMT R68, R73, 0x4210, R64 ;  /* 0x0000421049447816 */ /* 0x000fe20000000040 */
[----:B------:R-:W-:Y:S01]  /*55140*/  VIADD R99, R0, 0xcc ;  /* 0x000000cc00637836 */ /* 0x000fe20000000000 */
[----:B------:R-:W-:Y:S01]  /*55150*/  PRMT R69, R216, 0x4210, R65 ;  /* 0x00004210d8457816 */ /* 0x000fe20000000041 */
[----:B------:R-:W-:Y:S01]  /*55160*/  VIADD R98, R0, 0xcb ;  /* 0x000000cb00627836 */ /* 0x000fe20000000000 */
[----:B------:R-:W-:Y:S01]  /*55170*/  @P4 LOP3.LUT R222, R222, 0x1000, RZ, 0xfc, !PT ;  /* 0x00001000dede4812 */ /* 0x000fe200078efcff */
[----:B------:R-:W-:Y:S01]  /*55180*/  VIADD R97, R0, 0xca ;  /* 0x000000ca00617836 */ /* 0x000fe20000000000 */
[----:B------:R-:W-:Y:S01]  /*55190*/  ISETP.LT.AND P2, PT, R2, UR32, !P2 ;  /* 0x0000002002007c0c */ /* 0x000fe2000d741270 */
[----:B------:R-:W-:Y:S01]  /*551a0*/  ULDC UR32, c[0x0][0x228] ;  /* 0x00008a0000207ab9 */ /* 0x000fe20000000800 */
[----:B------:R-:W-:Y:S01]  /*551b0*/  LOP3.LUT R222, R222, 0xfffff7ff, RZ, 0xc0, !PT ;  /* 0xfffff7ffdede7812 */ /* 0x000fe200078ec0ff */
[----:B------:R-:W-:-:S02]  /*551c0*/  VIADD R96, R0, 0xc9 ;  /* 0x000000c900607836 */ /* 0x000fc40000000000 */
[C---:B------:R-:W-:Y:S02]  /*551d0*/  VIADD R95, R0.reuse, 0xc8 ;  /* 0x000000c8005f7836 */ /* 0x040fe40000000000 */
[C---:B------:R-:W-:Y:S02]  /*551e0*/  VIADD R94, R0.reuse, 0xc7 ;  /* 0x000000c7005e7836 */ /* 0x040fe40000000000 */
[C---:B------:R-:W-:Y:S02]  /*551f0*/  VIADD R93, R0.reuse, 0xc6 ;  /* 0x000000c6005d7836 */ /* 0x040fe40000000000 */
[C---:B------:R-:W-:Y:S02]  /*55200*/  VIADD R92, R0.reuse, 0xc5 ;  /* 0x000000c5005c7836 */ /* 0x040fe40000000000 */
[----:B------:R-:W-:Y:S01]  /*55210*/  VIADD R91, R0, 0xc4 ;  /* 0x000000c4005b7836 */ /* 0x000fe20000000000 */
[----:B------:R-:W-:Y:S01]  /*55220*/  PRMT R70, R70, 0x4210, R66 ;  /* 0x0000421046467816 */ /* 0x000fe20000000042 */
[----:B------:R-:W-:-:S02]  /*55230*/  VIADD R90, R0, 0xc3 ;  /* 0x000000c3005a7836 */ /* 0x000fc40000000000 */
[----:B------:R-:W-:Y:S01]  /*55240*/  VIADD R89, R0, 0xc2 ;  /* 0x000000c200597836 */ /* 0x000fe20000000000 */
[----:B------:R-:W-:Y:S01]  /*55250*/  PRMT R71, R71, 0x4210, R44 ;  /* 0x0000421047477816 */ /* 0x000fe2000000002c */
[----:B------:R-:W-:Y:S01]  /*55260*/  BAR.SYNC.DEFER_BLOCKING 0x0 ;  /* 0x0000000000007b1d */ /* 0x000fe20000010000 */
[----:B------:R-:W-:-:S04]  /*55270*/  @P3 LOP3.LUT R222, R222, 0x800, RZ, 0xfc, !PT ;  /* 0x00000800dede3812 */ /* 0x000fc800078efcff */
[----:B------:R-:W-:Y:S01]  /*55280*/  LOP3.LUT R222, R222, 0xfffffbff, RZ, 0xc0, !PT ;  /* 0xfffffbffdede7812 */ /* 0x000fe200078ec0ff */
[C---:B------:R-:W-:Y:S02]  /*55290*/  VIADD R88, R0.reuse, 0xc1 ;  /* 0x000000c100587836 */ /* 0x040fe40000000000 */
[----:B------:R-:W-:Y:S01]  /*552a0*/  VIADD R87, R0, 0xc0 ;  /* 0x000000c000577836 */ /* 0x000fe20000000000 */
[----:B------:R-:W-:Y:S01]  /*552b0*/  @P2 LOP3.LUT R222, R222, 0x400, RZ, 0xfc, !PT ;  /* 0x00000400dede2812 */ /* 0x000fe200078efcff */
[C---:B------:R-:W-:Y:S02]  /*552c0*/  VIADD R86, R0.reuse, 0xbf ;  /* 0x000000bf00567836 */ /* 0x040fe40000000000 */
[C---:B------:R-:W-:Y:S02]  /*552d0*/  VIADD R85, R0.reuse, 0xbe ;  /* 0x000000be00557836 */ /* 0x040fe40000000000 */
[C---:B------:R-:W-:Y:S02]  /*552e0*/  VIADD R84, R0.reuse, 0xbd ;  /* 0x000000bd00547836 */ /* 0x040fe40000000000 */
[----:B------:R-:W-:-:S02]  /*552f0*/  VIADD R83, R0, 0xbc ;  /* 0x000000bc00537836 */ /* 0x000fc40000000000 */
[C---:B------:R-:W-:Y:S02]  /*55300*/  VIADD R82, R0.reuse, 0xbb ;  /* 0x000000bb00527836 */ /* 0x040fe40000000000 */
[C---:B------:R-:W-:Y:S02]  /*55310*/  VIADD R81, R0.reuse, 0xba ;  /* 0x000000ba00517836 */ /* 0x040fe40000000000 */
[C---:B------:R-:W-:Y:S02]  /*55320*/  VIADD R80, R0.reuse, 0xb9 ;  /* 0x000000b900507836 */ /* 0x040fe40000000000 */
[----:B------:R-:W-:Y:S01]  /*55330*/  VIADD R79, R0, 0xb8 ;  /* 0x000000b8004f7836 */ /* 0x000fe20000000000 */
[----:B------:R-:W-:Y:S01]  /*55340*/  STSM.16.M88.4 [R7], R68 ;  /* 0x0000004407007844 */ /* 0x000fe20000000200 */
[----:B------:R-:W-:Y:S01]  /*55350*/  ISETP.GE.AND P2, PT, R140, UR53, PT ;  /* 0x000000358c007c0c */ /* 0x000fe2000bf46270 */
[----:B------:R-:W-:Y:S01]  /*55360*/  ULDC UR53, c[0x0][0x228] ;  /* 0x00008a0000357ab9 */ /* 0x000fe20000000800 */
[----:B------:R-:W-:-:S02]  /*55370*/  VIADD R78, R0, 0xb7 ;  /* 0x000000b7004e7836 */ /* 0x000fc40000000000 */
[----:B------:R-:W-:Y:S01]  /*55380*/  VIADD R77, R0, 0xb6 ;  /* 0x000000b6004d7836 */ /* 0x000fe20000000000 */
[----:B------:R-:W-:Y:S01]  /*55390*/  ISETP.LT.AND P3, PT, R3, UR30, !P2 ;  /* 0x0000001e03007c0c */ /* 0x000fe2000d761270 */
[----:B------:R-:W-:Y:S01]  /*553a0*/  ULDC UR30, c[0x0][0x228] ;  /* 0x00008a00001e7ab9 */ /* 0x000fe20000000800 */
[----:B------:R-:W-:Y:S01]  /*553b0*/  PRMT R67, R67, 0x5210, R44 ;  /* 0x0000521043437816 */ /* 0x000fe2000000002c */
[----:B------:R-:W-:Y:S01]  /*553c0*/  BAR.SYNC.DEFER_BLOCKING 0x0 ;  /* 0x0000000000007b1d */ /* 0x000fe20000010000 */
[----:B------:R-:W-:Y:S02]  /*553d0*/  LOP3.LUT R222, R222, 0xffffffbf, RZ, 0xc0, !PT ;  /* 0xffffffbfdede7812 */ /* 0x000fe400078ec0ff */
[----:B------:R-:W-:Y:S02]  /*553e0*/  ISETP.LT.AND P5, PT, R4, UR44, !P2 ;  /* 0x0000002c04007c0c */ /* 0x000fe4000d7a1270 */
[----:B------:R-:W-:Y:S01]  /*553f0*/  ISETP.LT.AND P4, PT, R5, UR42, !P2 ;  /* 0x0000002a05007c0c */ /* 0x000fe2000d781270 */
[----:B------:R-:W-:Y:S01]  /*55400*/  ULDC UR42, c[0x0][0x228] ;  /* 0x00008a00002a7ab9 */ /* 0x000fe20000000800 */
[----:B------:R-:W-:Y:S01]  /*55410*/  PRMT R64, R135, 0x5210, R64 ;  /* 0x0000521087407816 */ /* 0x000fe20000000040 */
[----:B------:R-:W-:Y:S01]  /*55420*/  ULDC UR44, c[0x0][0x228] ;  /* 0x00008a00002c7ab9 */ /* 0x000fe20000000800 */
[----:B------:R-:W-:Y:S01]  /*55430*/  LOP3.LUT R244, R244, 0x7fffffff, RZ, 0xc0, !PT ;  /* 0x7ffffffff4f47812 */ /* 0x000fe200078ec0ff */
[----:B------:R-:W4:Y:S01]  /*55440*/  LDL.LU R218, [R1+0x7c8] ;  /* 0x0007c80001da7983 */ /* 0x000f220000300800 */
[----:B------:R-:W-:-:S02]  /*55450*/  @P3 LOP3.LUT R222, R222, 0x40, RZ, 0xfc, !PT ;  /* 0x00000040dede3812 */ /* 0x000fc400078efcff */
[----:B------:R-:W-:Y:S01]  /*55460*/  ISETP.LT.AND P3, PT, R2, UR36, !P2 ;  /* 0x0000002402007c0c */ /* 0x000fe2000d761270 */
[----:B------:R-:W-:Y:S01]  /*55470*/  ULDC UR36, c[0x0][0x228] ;  /* 0x00008a0000247ab9 */ /* 0x000fe20000000800 */
[----:B------:R-:W-:Y:S01]  /*55480*/  ISETP.LT.AND P2, PT, R4, UR26, !P1 ;  /* 0x0000001a04007c0c */ /* 0x000fe2000cf41270 */
[----:B------:R-:W-:Y:S01]  /*55490*/  ULDC UR26, c[0x0][0x228] ;  /* 0x00008a00001a7ab9 */ /* 0x000fe20000000800 */
[----:B------:R-:W0:Y:S01]  /*554a0*/  LDS.128 R44, [R6] ;  /* 0x00000000062c7984 */ /* 0x000e220000000c00 */
[----:B------:R-:W-:Y:S01]  /*554b0*/  ISETP.LT.AND P1, PT, R3, UR24, !P1 ;  /* 0x0000001803007c0c */ /* 0x000fe2000cf21270 */
[----:B------:R-:W-:Y:S01]  /*554c0*/  ULDC UR24, c[0x0][0x228] ;  /* 0x00008a0000187ab9 */ /* 0x000fe20000000800 */
[----:B------:R-:W-:Y:S02]  /*554d0*/  PRMT R65, R136, 0x5210, R65 ;  /* 0x0000521088417816 */ /* 0x000fe40000000041 */
[----:B------:R-:W-:Y:S01]  /*554e0*/  PRMT R66, R137, 0x5210, R66 ;  /* 0x0000521089427816 */ /* 0x000fe20000000042 */
[----:B------:R-:W-:Y:S01]  /*554f0*/  BAR.SYNC.DEFER_BLOCKING 0x0 ;  /* 0x0000000000007b1d */ /* 0x000fe20000010000 */
[----:B------:R-:W-:-:S04]  /*55500*/  LOP3.LUT R222, R222, 0xffffffdf, RZ, 0xc0, !PT ;  /* 0xffffffdfdede7812 */ /* 0x000fc800078ec0ff */
[----:B------:R-:W-:Y:S02]  /*55510*/  @P2 LOP3.LUT R220, R220, 0x200000, RZ, 0xfc, !PT ;  /* 0x00200000dcdc2812 */ /* 0x000fe400078efcff */
[----:B------:R-:W-:Y:S02]  /*55520*/  @P5 LOP3.LUT R222, R222, 0x20, RZ, 0xfc, !PT ;  /* 0x00000020dede5812 */ /* 0x000fe400078efcff */
[----:B------:R-:W-:Y:S01]  /*55530*/  LOP3.LUT R220, R220, 0xffefffff, RZ, 0xc0, !PT ;  /* 0xffefffffdcdc7812 */ /* 0x000fe200078ec0ff */
[----:B------:R-:W-:Y:S01]  /*55540*/  VIADD R143, R0, 0x4 ;  /* 0x00000004008f7836 */ /* 0x000fe20000000000 */
[----:B------:R-:W-:Y:S01]  /*55550*/  LOP3.LUT R222, R222, 0xffffffef, RZ, 0xc0, !PT ;  /* 0xffffffefdede7812 */ /* 0x000fe200078ec0ff */
[----:B------:R-:W-:Y:S01]  /*55560*/  VIADD R142, R0, 0x3 ;  /* 0x00000003008e7836 */ /* 0x000fe20000000000 */
[----:B------:R-:W-:Y:S01]  /*55570*/  @P1 LOP3.LUT R220, R220, 0x100000, RZ, 0xfc, !PT ;  /* 0x00100000dcdc1812 */ /* 0x000fe200078efcff */
[----:B------:R-:W-:Y:S01]  /*55580*/  VIADD R72, R0, 0xb1 ;  /* 0x000000b100487836 */ /* 0x000fe20000000000 */
[----:B------:R-:W-:Y:S01]  /*55590*/  @P4 LOP3.LUT R222, R222, 0x10, RZ, 0xfc, !PT ;  /* 0x00000010dede4812 */ /* 0x000fe200078efcff */
[C---:B------:R-:W-:Y:S01]  /*555a0*/  VIADD R73, R0.reuse, 0xb2 ;  /* 0x000000b200497836 */ /* 0x040fe20000000000 */
[----:B------:R-:W-:Y:S01]  /*555b0*/  LOP3.LUT R245, R245, 0x7fffffff, RZ, 0xc0, !PT ;  /* 0x7ffffffff5f57812 */ /* 0x000fe200078ec0ff */
[----:B------:R-:W-:Y:S01]  /*555c0*/  VIADD R216, R0, 0xff ;  /* 0x000000ff00d87836 */ /* 0x000fe20000000000 */
[----:B------:R-:W-:Y:S01]  /*555d0*/  LOP3.LUT R246, R246, 0x7fffffff, RZ, 0xc0, !PT ;  /* 0x7ffffffff6f67812 */ /* 0x000fe200078ec0ff */
[C---:B------:R-:W-:Y:S01]  /*555e0*/  VIADD R215, R0.reuse, 0xfe ;  /* 0x000000fe00d77836 */ /* 0x040fe20000000000 */
[----:B------:R-:W-:Y:S01]  /*555f0*/  LOP3.LUT R247, R247, 0x7fffffff, RZ, 0xc0, !PT ;  /* 0x7ffffffff7f77812 */ /* 0x000fe200078ec0ff */
[----:B------:R-:W-:Y:S01]  /*55600*/  VIADD R214, R0, 0xfd ;  /* 0x000000fd00d67836 */ /* 0x000fe20000000000 */
[----:B------:R-:W-:Y:S01]  /*55610*/  LOP3.LUT R248, R248, 0x7fffffff, RZ, 0xc0, !PT ;  /* 0x7ffffffff8f87812 */ /* 0x000fe200078ec0ff */
[----:B------:R-:W-:Y:S01]  /*55620*/  VIADD R213, R0, 0xfc ;  /* 0x000000fc00d57836 */ /* 0x000fe20000000000 */
[----:B------:R-:W-:Y:S01]  /*55630*/  LOP3.LUT R249, R249, 0x7fffffff, RZ, 0xc0, !PT ;  /* 0x7ffffffff9f97812 */ /* 0x000fe200078ec0ff */
[----:B------:R1:W-:Y:S01]  /*55640*/  STSM.16.M88.4 [R7], R64 ;  /* 0x0000004007007844 */ /* 0x0003e20000000200 */
[----:B------:R-:W-:Y:S01]  /*55650*/  LOP3.LUT R222, R222, 0xfffffff7, RZ, 0xc0, !PT ;  /* 0xfffffff7dede7812 */ /* 0x000fe200078ec0ff */
[----:B------:R-:W-:-:S02]  /*55660*/  VIADD R212, R0, 0xfb ;  /* 0x000000fb00d47836 */ /* 0x000fc40000000000 */
[C---:B------:R-:W-:Y:S01]  /*55670*/  VIADD R139, R0.reuse, 0xf4 ;  /* 0x000000f4008b7836 */ /* 0x040fe20000000000 */
[----:B------:R-:W3:Y:S01]  /*55680*/  LDL.LU R219, [R1+0x7c0] ;  /* 0x0007c00001db7983 */ /* 0x000ee20000300800 */
[----:B-1----:R-:W-:Y:S01]  /*55690*/  VIADD R64, R0, 0xad ;  /* 0x000000ad00407836 */ /* 0x002fe20000000000 */
[----:B------:R-:W-:Y:S02]  /*556a0*/  @P3 LOP3.LUT R222, R222, 0x8, RZ, 0xfc, !PT ;  /* 0x00000008dede3812 */ /* 0x000fe400078efcff */
[----:B------:R-:W-:Y:S01]  /*556b0*/  LOP3.LUT R220, R220, 0xfff7ffff, RZ, 0xc0, !PT ;  /* 0xfff7ffffdcdc7812 */ /* 0x000fe200078ec0ff */
[----:B------:R-:W-:Y:S01]  /*556c0*/  VIADD R65, R0, 0xae ;  /* 0x000000ae00417836 */ /* 0x000fe20000000000 */
[----:B------:R-:W-:Y:S01]  /*556d0*/  ISETP.GE.AND P1, PT, R64, UR51, PT ;  /* 0x0000003340007c0c */ /* 0x000fe2000bf26270 */
[----:B------:R-:W-:Y:S01]  /*556e0*/  ULDC UR51, c[0x0][0x228] ;  /* 0x00008a0000337ab9 */ /* 0x000fe20000000800 */
[----:B------:R-:W-:Y:S01]  /*556f0*/  VIADD R66, R0, 0xaf ;  /* 0x000000af00427836 */ /* 0x000fe20000000000 */
[----:B------:R-:W2:Y:S01]  /*55700*/  LDL.LU R9, [R1+0x788] ;  /* 0x0007880001097983 */ /* 0x000ea20000300800 */
[----:B------:R-:W-:Y:S01]  /*55710*/  ISETP.LT.AND P4, PT, R2, UR22, !P1 ;  /* 0x0000001602007c0c */ /* 0x000fe2000cf81270 */
[----:B------:R-:W-:Y:S01]  /*55720*/  ULDC UR22, c[0x0][0x228] ;  /* 0x00008a0000167ab9 */ /* 0x000fe20000000800 */
[----:B------:R-:W-:Y:S01]  /*55730*/  ISETP.LT.AND P3, PT, R5, UR20, !P1 ;  /* 0x0000001405007c0c */ /* 0x000fe2000cf61270 */
[----:B------:R-:W-:Y:S01]  /*55740*/  ULDC UR20, c[0x0][0x228] ;  /* 0x00008a0000147ab9 */ /* 0x000fe20000000800 */
[----:B------:R-:W-:Y:S01]  /*55750*/  ISETP.LT.AND P2, PT, R4, UR18, !P1 ;  /* 0x0000001204007c0c */ /* 0x000fe2000cf41270 */
[----:B------:R-:W-:Y:S01]  /*55760*/  ULDC UR18, c[0x0][0x228] ;  /* 0x00008a0000127ab9 */ /* 0x000fe20000000800 */
[----:B------:R-:W-:Y:S01]  /*55770*/  LOP3.LUT R222, R222, 0xfffffffb, RZ, 0xc0, !PT ;  /* 0xfffffffbdede7812 */ /* 0x000fe200078ec0ff */
[----:B------:R-:W-:Y:S01]  /*55780*/  VIADD R67, R0, 0xb0 ;  /* 0x000000b000437836 */ /* 0x000fe20000000000 */
[----:B------:R-:W4:Y:S05]  /*55790*/  LDL.LU R8, [R1+0x784] ;  /* 0x0007840001087983 */ /* 0x000f2a0000300800 */
[----:B------:R-:W-:Y:S01]  /*557a0*/  @P4 LOP3.LUT R220, R220, 0x80000, RZ, 0xfc, !PT ;  /* 0x00080000dcdc4812 */ /* 0x000fe200078efcff */
[----:B------:R-:W-:Y:S01]  /*557b0*/  VIADD R138, R0, 0xf3 ;  /* 0x000000f3008a7836 */ /* 0x000fe20000000000 */
[----:B------:R-:W-:Y:S01]  /*557c0*/  ISETP.LT.AND P1, PT, R3, UR16, !P1 ;  /* 0x0000001003007c0c */ /* 0x000fe2000cf21270 */
[----:B------:R-:W-:Y:S01]  /*557d0*/  ULDC UR16, c[0x0][0x228] ;  /* 0x00008a0000107ab9 */ /* 0x000fe20000000800 */
[----:B------:R-:W-:Y:S01]  /*557e0*/  LOP3.LUT R220, R220, 0xfffbffff, RZ, 0xc0, !PT ;  /* 0xfffbffffdcdc7812 */ /* 0x000fe200078ec0ff */
[----:B------:R-:W-:Y:S01]  /*557f0*/  VIADD R137, R0, 0xf2 ;  /* 0x000000f200897836 */ /* 0x000fe20000000000 */
[----:B------:R-:W3:Y:S02]  /*55800*/  LDL.LU R68, [R1+0x804] ;  /* 0x0008040001447983 */ /* 0x000ee40000300800 */
[----:B------:R-:W-:Y:S01]  /*55810*/  @P3 LOP3.LUT R220, R220, 0x40000, RZ, 0xfc, !PT ;  /* 0x00040000dcdc3812 */ /* 0x000fe200078efcff */
[----:B------:R-:W-:Y:S01]  /*55820*/  VIADD R136, R0, 0xf1 ;  /* 0x000000f100887836 */ /* 0x000fe20000000000 */
[----:B------:R-:W3:Y:S02]  /*55830*/  LDL.LU R69, [R1+0x800] ;  /* 0x0008000001457983 */ /* 0x000ee40000300800 */
[----:B------:R-:W-:Y:S01]  /*55840*/  LOP3.LUT R220, R220, 0xfffdffff, RZ, 0xc0, !PT ;  /* 0xfffdffffdcdc7812 */ /* 0x000fe200078ec0ff */
[----:B------:R-:W-:Y:S01]  /*55850*/  VIADD R135, R0, 0xf0 ;  /* 0x000000f000877836 */ /* 0x000fe20000000000 */
[----:B------:R-:W3:Y:S02]  /*55860*/  LDL.LU R70, [R1+0x684] ;  /* 0x0006840001467983 */ /* 0x000ee40000300800 */
[----:B------:R-:W-:Y:S01]  /*55870*/  @P2 LOP3.LUT R220, R220, 0x20000, RZ, 0xfc, !PT ;  /* 0x00020000dcdc2812 */ /* 0x000fe200078efcff */
[----:B------:R-:W-:Y:S01]  /*55880*/  VIADD R76, R0, 0xb5 ;  /* 0x000000b5004c7836 */ /* 0x000fe20000000000 */
[----:B------:R-:W3:Y:S02]  /*55890*/  LDL.LU R71, [R1+0x62c] ;  /* 0x00062c0001477983 */ /* 0x000ee40000300800 */
[----:B------:R-:W-:-:S04]  /*558a0*/  LOP3.LUT R220, R220, 0xfffeffff, RZ, 0xc0, !PT ;  /* 0xfffeffffdcdc7812 */ /* 0x000fc800078ec0ff */
[----:B------:R-:W-:Y:S02]  /*558b0*/  @P1 LOP3.LUT R220, R220, 0x10000, RZ, 0xfc, !PT ;  /* 0x00010000dcdc1812 */ /* 0x000fe400078efcff */
[----:B------:R-:W-:Y:S01]  /*558c0*/  ISETP.GE.AND P1, PT, R65, UR35, PT ;  /* 0x0000002341007c0c */ /* 0x000fe2000bf26270 */
[----:B------:R-:W-:-:S03]  /*558d0*/  ULDC.64 UR34, c[0x0][0x228] ;  /* 0x00008a0000227ab9 */ /* 0x000fc60000000a00 */
[----:B------:R-:W-:Y:S01]  /*558e0*/  ISETP.LT.AND P4, PT, R2, UR14, !P1 ;  /* 0x0000000e02007c0c */ /* 0x000fe2000cf81270 */
[----:B------:R-:W-:Y:S01]  /*558f0*/  ULDC UR14, c[0x0][0x228] ;  /* 0x00008a00000e7ab9 */ /* 0x000fe20000000800 */
        /* <DEDUP_REMOVED lines=10> */
[----:B------:R-:W-:-:S04]  /*559a0*/  LOP3.LUT R220, R220, 0xffffdfff, RZ, 0xc0, !PT ;  /* 0xffffdfffdcdc7812 */ /* 0x000fc800078ec0ff */
[----:B------:R-:W-:Y:S02]  /*559b0*/  @P2 LOP3.LUT R220, R220, 0x2000, RZ, 0xfc, !PT ;  /* 0x00002000dcdc2812 */ /* 0x000fe400078efcff */
[----:B------:R-:W-:Y:S02]  /*559c0*/  ISETP.LT.AND P2, PT, R4, UR46, !P0 ;  /* 0x0000002e04007c0c */ /* 0x000fe4000c741270 */
[----:B------:R-:W-:-:S04]  /*559d0*/  LOP3.LUT R220, R220, 0xffffefff, RZ, 0xc0, !PT ;  /* 0xffffefffdcdc7812 */ /* 0x000fc800078ec0ff */
[----:B------:R-:W-:Y:S02]  /*559e0*/  @P1 LOP3.LUT R220, R220, 0x1000, RZ, 0xfc, !PT ;  /* 0x00001000dcdc1812 */ /* 0x000fe400078efcff */
[----:B------:R-:W-:Y:S01]  /*559f0*/  ISETP.LT.AND P1, PT, R5, UR47, !P0 ;  /* 0x0000002f05007c0c */ /* 0x000fe2000c721270 */
[----:B------:R-:W-:Y:S01]  /*55a00*/  ULDC.64 UR46, c[0x0][0x228] ;  /* 0x00008a00002e7ab9 */ /* 0x000fe20000000a00 */
        /* <DEDUP_REMOVED lines=13> */
[----:B------:R-:W-:-:S07]  /*55ae0*/  ISETP.LT.AND P1, PT, R5, UR59, !P0 ;  /* 0x0000003b05007c0c */ /* 0x000fce000c721270 */
[----:B------:R-:W-:-:S04]  /*55af0*/  @P3 LOP3.LUT R220, R220, 0x100, RZ, 0xfc, !PT ;  /* 0x00000100dcdc3812 */ /* 0x000fc800078efcff */
        /* <DEDUP_REMOVED lines=8> */
[----:B------:R-:W-:Y:S01]  /*55b80*/  ISETP.GE.AND P0, PT, R204, UR7, PT ;  /* 0x00000007cc007c0c */ /* 0x000fe2000bf06270 */
[----:B------:R-:W-:-:S03]  /*55b90*/  ULDC UR7, c[0x0][0x228] ;  /* 0x00008a0000077ab9 */ /* 0x000fc60000000800 */
[----:B------:R-:W-:Y:S02]  /*55ba0*/  ISETP.LT.AND P3, PT, R3, UR34, !P0 ;  /* 0x0000002203007c0c */ /* 0x000fe4000c761270 */
[----:B------:R-:W-:Y:S01]  /*55bb0*/  ISETP.LT.AND P2, PT, R4, UR28, !P0 ;  /* 0x0000001c04007c0c */ /* 0x000fe2000c741270 */
[----:B------:R-:W-:Y:S01]  /*55bc0*/  ULDC.64 UR28, c[0x0][0x228] ;  /* 0x00008a00001c7ab9 */ /* 0x000fe20000000a00 */
[----:B------:R-:W-:Y:S02]  /*55bd0*/  LOP3.LUT R220, R220, 0xffffffef, RZ, 0xc0, !PT ;  /* 0xffffffefdcdc7812 */ /* 0x000fe400078ec0ff */
[----:B------:R-:W-:Y:S01]  /*55be0*/  ISETP.LT.AND P1, PT, R5, UR58, !P0 ;  /* 0x0000003a05007c0c */ /* 0x000fe2000c721270 */
[----:B------:R-:W-:-:S06]  /*55bf0*/  ULDC.64 UR58, c[0x0][0x228] ;  /* 0x00008a00003a7ab9 */ /* 0x000fcc0000000a00 */
        /* <DEDUP_REMOVED lines=11> */
[----:B------:R-:W-:Y:S01]  /*55cb0*/  ISETP.LT.AND P2, PT, R4, UR38, !P0 ;  /* 0x0000002604007c0c */ /* 0x000fe2000c741270 */
[----:B------:R-:W-:Y:S01]  /*55cc0*/  ULDC UR38, c[0x0][0x228] ;  /* 0x00008a0000267ab9 */ /* 0x000fe20000000800 */
[----:B------:R-:W-:Y:S01]  /*55cd0*/  ISETP.LT.AND P1, PT, R5, UR40, !P0 ;  /* 0x0000002805007c0c */ /* 0x000fe2000c721270 */
[----:B------:R-:W-:Y:S01]  /*55ce0*/  ULDC UR40, c[0x0][0x228] ;  /* 0x00008a0000287ab9 */ /* 0x000fe20000000800 */
[----:B------:R-:W-:Y:S02]  /*55cf0*/  ISETP.LT.AND P3, PT, R3, UR28, !P0 ;  /* 0x0000001c03007c0c */ /* 0x000fe4000c761270 */
[----:B------:R-:W-:Y:S01]  /*55d00*/  ISETP.LT.AND P0, PT, R2, UR55, !P0 ;  /* 0x0000003702007c0c */ /* 0x000fe2000c701270 */
[----:B------:R-:W-:-:S06]  /*55d10*/  ULDC UR55, c[0x0][0x228] ;  /* 0x00008a0000377ab9 */ /* 0x000fcc0000000800 */
[----:B------:R-:W-:-:S04]  /*55d20*/  @P2 LOP3.LUT R231, R231, 0x80000000, RZ, 0xfc, !PT ;  /* 0x80000000e7e72812 */ /* 0x000fc800078efcff */
[----:B------:R-:W-:-:S04]  /*55d30*/  LOP3.LUT R231, R231, 0xbfffffff, RZ, 0xc0, !PT ;  /* 0xbfffffffe7e77812 */ /* 0x000fc800078ec0ff */
[----:B------:R-:W-:-:S04]  /*55d40*/  @P1 LOP3.LUT R231, R231, 0x40000000, RZ, 0xfc, !PT ;  /* 0x40000000e7e71812 */ /* 0x000fc800078efcff */
[----:B------:R-:W-:Y:S02]  /*55d50*/  LOP3.LUT R231, R231, 0xdfffffff, RZ, 0xc0, !PT ;  /* 0xdfffffffe7e77812 */ /* 0x000fe400078ec0ff */
[----:B------:R-:W-:Y:S02]  /*55d60*/  LOP3.LUT R220, R220, 0xfffffffe, RZ, 0xc0, !PT ;  /* 0xfffffffedcdc7812 */ /* 0x000fe400078ec0ff */
[----:B------:R-:W-:Y:S02]  /*55d70*/  @P0 LOP3.LUT R231, R231, 0x20000000, RZ, 0xfc, !PT ;  /* 0x20000000e7e70812 */ /* 0x000fe400078efcff */
[----:B------:R-:W-:Y:S01]  /*55d80*/  ISETP.GE.AND P0, PT, R202, UR47, PT ;  /* 0x0000002fca007c0c */ /* 0x000fe2000bf06270 */
[----:B------:R-:W-:Y:S01]  /*55d90*/  ULDC.64 UR46, c[0x0][0x228] ;  /* 0x00008a00002e7ab9 */ /* 0x000fe20000000a00 */
[----:B------:R-:W-:Y:S02]  /*55da0*/  @P3 LOP3.LUT R220, R220, 0x1, RZ, 0xfc, !PT ;  /* 0x00000001dcdc3812 */ /* 0x000fe400078efcff */
[----:B------:R-:W-:-:S02]  /*55db0*/  ISETP.LT.AND P3, PT, R3, UR58, !P0 ;  /* 0x0000003a03007c0c */ /* 0x000fc4000c761270 */
        /* <DEDUP_REMOVED lines=97> */
[----:B------:R-:W-:Y:S01]  /*563d0*/  ISETP.GE.AND P0, PT, R196, UR29, PT ;  /* 0x0000001dc4007c0c */ /* 0x000fe2000bf06270 */
[----:B------:R-:W-:Y:S01]  /*563e0*/  ULDC.64 UR28, c[0x0][0x228] ;  /* 0x00008a00001c7ab9 */ /* 0x000fe20000000a00 */
[----:B------:R-:W-:-:S04]  /*563f0*/  LOP3.LUT R231, R231, 0xffffffdf, RZ, 0xc0, !PT ;  /* 0xffffffdfe7e77812 */ /* 0x000fc800078ec0ff */
[----:B------:R-:W-:Y:S02]  /*56400*/  @P1 LOP3.LUT R231, R231, 0x20, RZ, 0xfc, !PT ;  /* 0x00000020e7e71812 */ /* 0x000fe400078efcff */
        /* <DEDUP_REMOVED lines=15> */
[----:B------:R-:W-:Y:S02]  /*56500*/  LOP3.LUT R231, R231, 0xfffffffd, RZ, 0xc0, !PT ;  /* 0xfffffffde7e77812 */ /* 0x000fe400078ec0ff */
[----:B------:R-:W-:Y:S01]  /*56510*/  ISETP.LT.AND P3, PT, R4, UR49, !P0 ;  /* 0x0000003104007c0c */ /* 0x000fe2000c761270 */
[----:B------:R-:W-:Y:S01]  /*56520*/  ULDC UR49, c[0x0][0x228] ;  /* 0x00008a0000317ab9 */ /* 0x000fe20000000800 */
[----:B------:R-:W-:Y:S02]  /*56530*/  @P1 LOP3.LUT R231, R231, 0x2, RZ, 0xfc, !PT ;  /* 0x00000002e7e71812 */ /* 0x000fe400078efcff */
[----:B------:R-:W-:-:S02]  /*56540*/  ISETP.LT.AND P1, PT, R3, UR28, !P0 ;  /* 0x0000001c03007c0c */ /* 0x000fc4000c721270 */
[----:B------:R-:W-:Y:S01]  /*56550*/  ISETP.LT.AND P2, PT, R5, UR24, !P0 ;  /* 0x0000001805007c0c */ /* 0x000fe2000c741270 */
[----:B------:R-:W-:Y:S01]  /*56560*/  ULDC UR24, c[0x0][0x228] ;  /* 0x00008a0000187ab9 */ /* 0x000fe20000000800 */
[----:B------:R-:W-:-:S05]  /*56570*/  LOP3.LUT R231, R231, 0xfffffffe, RZ, 0xc0, !PT ;  /* 0xfffffffee7e77812 */ /* 0x000fca00078ec0ff */
[----:B------:R-:W-:-:S04]  /*56580*/  @P3 LOP3.LUT R230, R230, 0x80000000, RZ, 0xfc, !PT ;  /* 0x80000000e6e63812 */ /* 0x000fc800078efcff */
[----:B------:R-:W-:Y:S02]  /*56590*/  @P1 LOP3.LUT R231, R231, 0x1, RZ, 0xfc, !PT ;  /* 0x00000001e7e71812 */ /* 0x000fe400078efcff */
[----:B------:R-:W-:Y:S01]  /*565a0*/  ISETP.LT.AND P1, PT, R2, UR18, !P0 ;  /* 0x0000001202007c0c */ /* 0x000fe2000c721270 */
[----:B------:R-:W-:Y:S01]  /*565b0*/  ULDC UR18, c[0x0][0x228] ;  /* 0x00008a0000127ab9 */ /* 0x000fe20000000800 */
[----:B------:R-:W-:Y:S02]  /*565c0*/  LOP3.LUT R230, R230, 0xbfffffff, RZ, 0xc0, !PT ;  /* 0xbfffffffe6e67812 */ /* 0x000fe400078ec0ff */
[----:B------:R-:W-:Y:S01]  /*565d0*/  ISETP.GE.AND P0, PT, R194, UR47, PT ;  /* 0x0000002fc2007c0c */ /* 0x000fe2000bf06270 */
[----:B------:R-:W-:Y:S01]  /*565e0*/  ULDC.64 UR46, c[0x0][0x228] ;  /* 0x00008a00002e7ab9 */ /* 0x000fe20000000a00 */
[----:B------:R-:W-:Y:S02]  /*565f0*/  @P2 LOP3.LUT R230, R230, 0x40000000, RZ, 0xfc, !PT ;  /* 0x40000000e6e62812 */ /* 0x000fe400078efcff */
[----:B------:R-:W-:-:S02]  /*56600*/  ISETP.LT.AND P3, PT, R3, UR58, !P0 ;  /* 0x0000003a03007c0c */ /* 0x000fc4000c761270 */
        /* <DEDUP_REMOVED lines=136> */
[----:B------:R-:W-:Y:S02]  /*56e90*/  ISETP.GE.AND P0, PT, R186, UR47, PT ;  /* 0x0000002fba007c0c */ /* 0x000fe4000bf06270 */
[----:B------:R-:W-:Y:S02]  /*56ea0*/  @P3 LOP3.LUT R230, R230, 0x1, RZ, 0xfc, !PT ;  /* 0x00000001e6e63812 */ /* 0x000fe400078efcff */
[----:B------:R-:W-:-:S02]  /*56eb0*/  ISETP.LT.AND P3, PT, R3, UR34, !P0 ;  /* 0x0000002203007c0c */ /* 0x000fc4000c761270 */
[----:B------:R-:W-:Y:S01]  /*56ec0*/  ISETP.LT.AND P2, PT, R4, UR46, !P0 ;  /* 0x0000002e04007c0c */ /* 0x000fe2000c741270 */
[----:B------:R-:W-:Y:S01]  /*56ed0*/  ULDC.64 UR46, c[0x0][0x228] ;  /* 0x00008a00002e7ab9 */ /* 0x000fe20000000a00 */
        /* <DEDUP_REMOVED lines=107> */
[----:B------:R-:W-:Y:S01]  /*57590*/  ULDC.64 UR4, c[0x0][0x228] ;  /* 0x00008a0000047ab9 */ /* 0x000fe20000000a00 */
        /* <DEDUP_REMOVED lines=24> */
[----:B------:R-:W-:Y:S02]  /*57720*/  ISETP.LT.AND P2, PT, R4, UR6, !P0 ;  /* 0x0000000604007c0c */ /* 0x000fe4000c741270 */
        /* <DEDUP_REMOVED lines=234> */
[----:B------:R-:W-:Y:S01]  /*585d0*/  ULDC UR6, c[0x0][0x228] ;  /* 0x00008a0000067ab9 */ /* 0x000fe20000000800 */
        /* <DEDUP_REMOVED lines=136> */
[----:B------:R-:W-:Y:S01]  /*58e60*/  VIADD R75, R0, 0xb4 ;  /* 0x000000b4004b7836 */ /* 0x000fe20000000000 */
[----:B------:R-:W-:Y:S01]  /*58e70*/  LOP3.LUT R226, R226, 0xffffffef, RZ, 0xc0, !PT ;  /* 0xffffffefe2e27812 */ /* 0x000fe200078ec0ff */
[----:B------:R-:W-:Y:S01]  /*58e80*/  VIADD R74, R0, 0xb3 ;  /* 0x000000b3004a7836 */ /* 0x000fe20000000000 */
[----:B------:R-:W-:Y:S01]  /*58e90*/  ISETP.LT.AND P1, PT, R5, UR26, !P0 ;  /* 0x0000001a05007c0c */ /* 0x000fe2000c721270 */
[----:B------:R-:W-:Y:S01]  /*58ea0*/  ULDC UR26, c[0x0][0x228] ;  /* 0x00008a00001a7ab9 */ /* 0x000fe20000000800 */
[----:B------:R-:W-:-:S05]  /*58eb0*/  ULDC UR24, c[0x0][0x22c] ;  /* 0x00008b0000187ab9 */ /* 0x000fca0000000800 */
        /* <DEDUP_REMOVED lines=56> */
[----:B------:R-:W-:Y:S01]  /*59240*/  ISETP.GE.AND P0, PT, R152, UR59, PT ;  /* 0x0000003b98007c0c */ /* 0x000fe2000bf06270 */
[----:B------:R-:W-:Y:S01]  /*59250*/  ULDC.64 UR58, c[0x0][0x228] ;  /* 0x00008a00003a7ab9 */ /* 0x000fe20000000a00 */
        /* <DEDUP_REMOVED lines=178> */
[----:B------:R-:W-:Y:S01]  /*59d80*/  ISETP.LT.AND P0, PT, R5, UR46, !P0 ;  /* 0x0000002e05007c0c */ /* 0x000fe2000c701270 */
[----:B------:R-:W-:-:S08]  /*59d90*/  ULDC UR46, c[0x0][0x22c] ;  /* 0x00008b00002e7ab9 */ /* 0x000fd00000000800 */
[----:B------:R-:W-:-:S04]  /*59da0*/  @P2 LOP3.LUT R222, R222, 0x4, RZ, 0xfc, !PT ;  /* 0x00000004dede2812 */ /* 0x000fc800078efcff */
        /* <DEDUP_REMOVED lines=11> */
[----:B------:R-:W-:Y:S01]  /*59e60*/  ULDC.64 UR28, c[0x0][0x228] ;  /* 0x00008a00001c7ab9 */ /* 0x000fe20000000a00 */
[----:B------:R-:W-:Y:S01]  /*59e70*/  ISETP.LT.AND P0, PT, R5, UR59, !P0 ;  /* 0x0000003b05007c0c */ /* 0x000fe2000c701270 */
[----:B------:R-:W-:-:S04]  /*59e80*/  ULDC UR59, c[0x0][0x228] ;  /* 0x00008a00003b7ab9 */ /* 0x000fc80000000800 */
[----:B------:R-:W-:-:S04]  /*59e90*/  @P2 LOP3.LUT R222, R222, 0x200, RZ, 0xfc, !PT ;  /* 0x00000200dede2812 */ /* 0x000fc800078efcff */
[----:B------:R-:W-:-:S04]  /*59ea0*/  LOP3.LUT R222, R222, 0xffffff7f, RZ, 0xc0, !PT ;  /* 0xffffff7fdede7812 */ /* 0x000fc800078ec0ff */
[----:B------:R-:W-:-:S04]  /*59eb0*/  @P1 LOP3.LUT R222, R222, 0x80, RZ, 0xfc, !PT ;  /* 0x00000080dede1812 */ /* 0x000fc800078efcff */
[----:B------:R-:W-:Y:S02]  /*59ec0*/  LOP3.LUT R222, R222, 0xfffffeff, RZ, 0xc0, !PT ;  /* 0xfffffeffdede7812 */ /* 0x000fe400078ec0ff */
[----:B------:R-:W-:Y:S02]  /*59ed0*/  LOP3.LUT R223, R223, 0xffffefff, RZ, 0xc0, !PT ;  /* 0xffffefffdfdf7812 */ /* 0x000fe400078ec0ff */
[----:B------:R-:W-:Y:S02]  /*59ee0*/  @P0 LOP3.LUT R222, R222, 0x100, RZ, 0xfc, !PT ;  /* 0x00000100dede0812 */ /* 0x000fe400078efcff */
[----:B------:R-:W-:Y:S01]  /*59ef0*/  ISETP.GE.AND P0, PT, R66, UR41, PT ;  /* 0x0000002942007c0c */ /* 0x000fe2000bf06270 */
[----:B------:R-:W-:Y:S01]  /*59f00*/  ULDC UR41, c[0x0][0x228] ;  /* 0x00008a0000297ab9 */ /* 0x000fe20000000800 */
[----:B------:R-:W-:Y:S02]  /*59f10*/  @P3 LOP3.LUT R223, R223, 0x1000, RZ, 0xfc, !PT ;  /* 0x00001000dfdf3812 */ /* 0x000fe400078efcff */
[----:B------:R-:W-:Y:S01]  /*59f20*/  ISETP.LT.AND P3, PT, R5, UR48, !P0 ;  /* 0x0000003005007c0c */ /* 0x000fe2000c761270 */
[----:B------:R-:W-:Y:S01]  /*59f30*/  ULDC UR48, c[0x0][0x228] ;  /* 0x00008a0000307ab9 */ /* 0x000fe20000000800 */
[----:B------:R-:W-:Y:S01]  /*59f40*/  ISETP.LT.AND P2, PT, R2, UR28, !P0 ;  /* 0x0000001c02007c0c */ /* 0x000fe2000c741270 */
[----:B------:R-:W-:Y:S01]  /*59f50*/  ULDC UR28, c[0x0][0x228] ;  /* 0x00008a00001c7ab9 */ /* 0x000fe20000000800 */
[----:B------:R-:W-:-:S02]  /*59f60*/  LOP3.LUT R223, R223, 0xfffffbff, RZ, 0xc0, !PT ;  /* 0xfffffbffdfdf7812 */ /* 0x000fc400078ec0ff */
        /* <DEDUP_REMOVED lines=12> */
[----:B------:R-:W-:Y:S01]  /*5a030*/  ULDC UR39, c[0x0][0x228] ;  /* 0x00008a0000277ab9 */ /* 0x000fe20000000800 */
[----:B------:R-:W-:Y:S01]  /*5a040*/  LOP3.LUT R250, R250, 0x7fffffff, RZ, 0xc0, !PT ;  /* 0x7ffffffffafa7812 */ /* 0x000fe200078ec0ff */
[----:B------:R-:W-:Y:S01]  /*5a050*/  BAR.SYNC.DEFER_BLOCKING 0x0 ;  /* 0x0000000000007b1d */ /* 0x000fe20000010000 */
[----:B------:R-:W-:Y:S02]  /*5a060*/  ISETP.LT.AND P3, PT, R2, UR28, !P0 ;  /* 0x0000001c02007c0c */ /* 0x000fe4000c761270 */
[----:B------:R-:W-:Y:S02]  /*5a070*/  ISETP.LT.AND P2, PT, R5, UR41, !P0 ;  /* 0x0000002905007c0c */ /* 0x000fe4000c741270 */
[----:B------:R-:W-:Y:S01]  /*5a080*/  LOP3.LUT R223, R223, 0xffffff7f, RZ, 0xc0, !PT ;  /* 0xffffff7fdfdf7812 */ /* 0x000fe200078ec0ff */
[----:B------:R-:W-:Y:S01]  /*5a090*/  ULDC UR28, c[0x0][0x228] ;  /* 0x00008a00001c7ab9 */ /* 0x000fe20000000800 */
[----:B------:R-:W-:Y:S01]  /*5a0a0*/  ISETP.LT.AND P1, PT, R4, UR48, !P0 ;  /* 0x0000003004007c0c */ /* 0x000fe2000c721270 */
[----:B------:R-:W-:-:S06]  /*5a0b0*/  ULDC UR41, c[0x0][0x228] ;  /* 0x00008a0000297ab9 */ /* 0x000fcc0000000800 */
[----:B------:R-:W-:Y:S01]  /*5a0c0*/  @P3 LOP3.LUT R223, R223, 0x80, RZ, 0xfc, !PT ;  /* 0x00000080dfdf3812 */ /* 0x000fe200078efcff */
[----:B------:R-:W-:-:S03]  /*5a0d0*/  ULDC UR48, c[0x0][0x228] ;  /* 0x00008a0000307ab9 */ /* 0x000fc60000000800 */
[----:B------:R-:W-:-:S04]  /*5a0e0*/  LOP3.LUT R223, R223, 0xffffffbf, RZ, 0xc0, !PT ;  /* 0xffffffbfdfdf7812 */ /* 0x000fc800078ec0ff */
[----:B------:R-:W-:Y:S02]  /*5a0f0*/  @P2 LOP3.LUT R223, R223, 0x40, RZ, 0xfc, !PT ;  /* 0x00000040dfdf2812 */ /* 0x000fe400078efcff */
[----:B------:R-:W-:Y:S01]  /*5a100*/  ISETP.LT.AND P0, PT, R3, UR50, !P0 ;  /* 0x0000003203007c0c */ /* 0x000fe2000c701270 */
[----:B------:R-:W-:Y:S01]  /*5a110*/  ULDC UR50, c[0x0][0x228] ;  /* 0x00008a0000327ab9 */ /* 0x000fe20000000800 */
[----:B------:R-:W-:Y:S01]  /*5a120*/  LOP3.LUT R223, R223, 0xffffffdf, RZ, 0xc0, !PT ;  /* 0xffffffdfdfdf7812 */ /* 0x000fe200078ec0ff */
[----:B------:R-:W1:Y:S03]  /*5a130*/  LDS.128 R64, [R6] ;  /* 0x0000000006407984 */ /* 0x000e660000000c00 */
        /* <DEDUP_REMOVED lines=1058> */
[----:B------:R-:W-:-:S03]  /*5e360*/  ULDC UR22, c[0x0][0x22c] ;  /* 0x00008b0000167ab9 */ /* 0x000fc60000000800 */
[----:B------:R-:W-:Y:S02]  /*5e370*/  ISETP.LT.AND P1, PT, R2, UR4, !P0 ;  /* 0x0000000402007c0c */ /* 0x000fe4000c721270 */
[----:B------:R-:W-:Y:S02]  /*5e380*/  ISETP.LT.AND P3, PT, R5, UR26, !P0 ;  /* 0x0000001a05007c0c */ /* 0x000fe4000c761270 */
[----:B------:R-:W-:-:S09]  /*5e390*/  LOP3.LUT R250, R250, 0xff7fffff, RZ, 0xc0, !PT ;  /* 0xff7ffffffafa7812 */ /* 0x000fd200078ec0ff */
[----:B------:R-:W-:Y:S02]  /*5e3a0*/  @P1 LOP3.LUT R250, R250, 0x800000, RZ, 0xfc, !PT ;  /* 0x00800000fafa1812 */ /* 0x000fe400078efcff */
[----:B------:R-:W-:Y:S02]  /*5e3b0*/  ISETP.LT.AND P1, PT, R4, UR16, !P0 ;  /* 0x0000001004007c0c */ /* 0x000fe4000c721270 */
[----:B------:R-:W-:-:S04]  /*5e3c0*/  LOP3.LUT R250, R250, 0xffbfffff, RZ, 0xc0, !PT ;  /* 0xffbffffffafa7812 */ /* 0x000fc800078ec0ff */
[----:B------:R-:W-:Y:S02]  /*5e3d0*/  @P3 LOP3.LUT R250, R250, 0x400000, RZ, 0xfc, !PT ;  /* 0x00400000fafa3812 */ /* 0x000fe400078efcff */
[----:B------:R-:W-:Y:S02]  /*5e3e0*/  ISETP.LT.AND P2, PT, R3, UR7, !P0 ;  /* 0x0000000703007c0c */ /* 0x000fe4000c741270 */
[----:B------:R-:W-:Y:S02]  /*5e3f0*/  LOP3.LUT R250, R250, 0xffdfffff, RZ, 0xc0, !PT ;  /* 0xffdffffffafa7812 */ /* 0x000fe400078ec0ff */
[----:B------:R-:W-:Y:S01]  /*5e400*/  ISETP.GE.AND P0, PT, R132, UR22, PT ;  /* 0x0000001684007c0c */ /* 0x000fe2000bf06270 */
[----:B------:R-:W-:Y:S01]  /*5e410*/  ULDC UR22, c[0x0][0x22c] ;  /* 0x00008b0000167ab9 */ /* 0x000fe20000000800 */
[----:B------:R-:W-:Y:S02]  /*5e420*/  @P1 LOP3.LUT R250, R250, 0x200000, RZ, 0xfc, !PT ;  /* 0x00200000fafa1812 */ /* 0x000fe400078efcff */
[----:B------:R-:W-:-:S02]  /*5e430*/  ISETP.LT.AND P1, PT, R2, UR6, !P0 ;  /* 0x0000000602007c0c */ /* 0x000fc4000c721270 */
[----:B------:R-:W-:-:S04]  /*5e440*/  LOP3.LUT R250, R250, 0xffefffff, RZ, 0xc0, !PT ;  /* 0xffeffffffafa7812 */ /* 0x000fc800078ec0ff */
[----:B------:R-:W-:Y:S02]  /*5e450*/  @P2 LOP3.LUT R250, R250, 0x100000, RZ, 0xfc, !PT ;  /* 0x00100000fafa2812 */ /* 0x000fe400078efcff */
[----:B------:R-:W-:Y:S02]  /*5e460*/  ISETP.LT.AND P3, PT, R5, UR51, !P0 ;  /* 0x0000003305007c0c */ /* 0x000fe4000c761270 */
[----:B------:R-:W-:-:S04]  /*5e470*/  LOP3.LUT R250, R250, 0xfff7ffff, RZ, 0xc0, !PT ;  /* 0xfff7fffffafa7812 */ /* 0x000fc800078ec0ff */
[----:B------:R-:W-:Y:S02]  /*5e480*/  @P1 LOP3.LUT R250, R250, 0x80000, RZ, 0xfc, !PT ;  /* 0x00080000fafa1812 */ /* 0x000fe400078efcff */
[----:B--2---:R-:W-:Y:S02]  /*5e490*/  LOP3.LUT R9, R9, 0xffff, RZ, 0xc0, !PT ;  /* 0x0000ffff09097812 */ /* 0x004fe400078ec0ff */
[----:B------:R-:W-:Y:S02]  /*5e4a0*/  ISETP.LT.AND P2, PT, R4, UR50, !P0 ;  /* 0x0000003204007c0c */ /* 0x000fe4000c741270 */
[----:B------:R-:W-:Y:S02]  /*5e4b0*/  LOP3.LUT R250, R250, 0xfffbffff, RZ, 0xc0, !PT ;  /* 0xfffbfffffafa7812 */ /* 0x000fe400078ec0ff */
[----:B----4-:R-:W-:Y:S01]  /*5e4c0*/  LOP3.LUT R8, R8, 0xffff, RZ, 0xc0, !PT ;  /* 0x0000ffff08087812 */ /* 0x010fe200078ec0ff */
[----:B------:R2:W-:Y:S01]  /*5e4d0*/  STL [R1+0xb0], R9 ;  /* 0x0000b00901007387 */ /* 0x0005e20000100800 */
[----:B---3--:R-:W-:-:S02]  /*5e4e0*/  PRMT R70, R70, 0x4210, R9 ;  /* 0x0000421046467816 */ /* 0x008fc40000000009 */
[----:B------:R-:W-:Y:S02]  /*5e4f0*/  @P3 LOP3.LUT R250, R250, 0x40000, RZ, 0xfc, !PT ;  /* 0x00040000fafa3812 */ /* 0x000fe400078efcff */
[----:B------:R-:W-:Y:S02]  /*5e500*/  PRMT R71, R71, 0x4210, R8 ;  /* 0x0000421047477816 */ /* 0x000fe40000000008 */
[----:B------:R-:W-:Y:S01]  /*5e510*/  ISETP.LT.AND P1, PT, R3, UR49, !P0 ;  /* 0x0000003103007c0c */ /* 0x000fe2000c721270 */
[----:B--2---:R-:W2:Y:S01]  /*5e520*/  LDL.LU R9, [R1+0x20bc] ;  /* 0x0020bc0001097983 */ /* 0x004ea20000300800 */
[----:B------:R-:W-:-:S03]  /*5e530*/  LOP3.LUT R250, R250, 0xfffdffff, RZ, 0xc0, !PT ;  /* 0xfffdfffffafa7812 */ /* 0x000fc600078ec0ff */
[----:B------:R3:W-:Y:S01]  /*5e540*/  STL [R1+0xb4], R8 ;  /* 0x0000b40801007387 */ /* 0x0007e20000100800 */
[----:B------:R-:W-:Y:S02]  /*5e550*/  ISETP.GE.AND P0, PT, R133, UR22, PT ;  /* 0x0000001685007c0c */ /* 0x000fe4000bf06270 */
[----:B------:R-:W-:Y:S01]  /*5e560*/  @P2 LOP3.LUT R250, R250, 0x20000, RZ, 0xfc, !PT ;  /* 0x00020000fafa2812 */ /* 0x000fe200078efcff */
[----:B---3--:R-:W3:Y:S01]  /*5e570*/  LDL.LU R8, [R1+0x20b8] ;  /* 0x0020b80001087983 */ /* 0x008ee20000300800 */
[----:B------:R-:W-:Y:S02]  /*5e580*/  ISETP.LT.AND P2, PT, R2, UR39, !P0 ;  /* 0x0000002702007c0c */ /* 0x000fe4000c741270 */
[----:B------:R-:W-:-:S04]  /*5e590*/  LOP3.LUT R250, R250, 0xfffeffff, RZ, 0xc0, !PT ;  /* 0xfffefffffafa7812 */ /* 0x000fc800078ec0ff */
[----:B------:R-:W-:Y:S02]  /*5e5a0*/  @P1 LOP3.LUT R250, R250, 0x10000, RZ, 0xfc, !PT ;  /* 0x00010000fafa1812 */ /* 0x000fe400078efcff */
[----:B------:R-:W-:Y:S02]  /*5e5b0*/  ISETP.LT.AND P3, PT, R5, UR28, !P0 ;  /* 0x0000001c05007c0c */ /* 0x000fe4000c761270 */
[----:B------:R-:W-:-:S04]  /*5e5c0*/  LOP3.LUT R250, R250, 0xffff7fff, RZ, 0xc0, !PT ;  /* 0xffff7ffffafa7812 */ /* 0x000fc800078ec0ff */
[----:B------:R-:W-:Y:S02]  /*5e5d0*/  @P2 LOP3.LUT R250, R250, 0x8000, RZ, 0xfc, !PT ;  /* 0x00008000fafa2812 */ /* 0x000fe400078efcff */
[----:B------:R-:W-:Y:S02]  /*5e5e0*/  ISETP.LT.AND P1, PT, R4, UR61, !P0 ;  /* 0x0000003d04007c0c */ /* 0x000fe4000c721270 */
[----:B------:R-:W-:-:S04]  /*5e5f0*/  LOP3.LUT R250, R250, 0xffffbfff, RZ, 0xc0, !PT ;  /* 0xffffbffffafa7812 */ /* 0x000fc800078ec0ff */
[----:B------:R-:W-:Y:S02]  /*5e600*/  @P3 LOP3.LUT R250, R250, 0x4000, RZ, 0xfc, !PT ;  /* 0x00004000fafa3812 */ /* 0x000fe400078efcff */
[----:B------:R-:W-:Y:S02]  /*5e610*/  ISETP.LT.AND P2, PT, R3, UR60, !P0 ;  /* 0x0000003c03007c0c */ /* 0x000fe4000c741270 */
        /* <DEDUP_REMOVED lines=43> */
[----:B------:R-:W-:Y:S02]  /*5e8d0*/  ISETP.LT.AND P3, PT, R5, UR47, !P0 ;  /* 0x0000002f05007c0c */ /* 0x000fe4000c761270 */
[----:B------:R-:W-:Y:S02]  /*5e8e0*/  LOP3.LUT R222, R222, 0x7fffffff, RZ, 0xc0, !PT ;  /* 0x7fffffffdede7812 */ /* 0x000fe400078ec0ff */
[----:B------:R-:W-:-:S04]  /*5e8f0*/  LOP3.LUT R250, R250, 0xfffffffe, RZ, 0xc0, !PT ;  /* 0xfffffffefafa7812 */ /* 0x000fc800078ec0ff */
[----:B------:R-:W-:-:S03]  /*5e900*/  @P1 LOP3.LUT R250, R250, 0x1, RZ, 0xfc, !PT ;  /* 0x00000001fafa1812 */ /* 0x000fc600078efcff */
[----:B------:R-:W-:Y:S02]  /*5e910*/  @P2 LOP3.LUT R222, R222, 0x80000000, RZ, 0xfc, !PT ;  /* 0x80000000dede2812 */ /* 0x000fe400078efcff */
[----:B------:R-:W-:Y:S02]  /*5e920*/  ISETP.LT.AND P1, PT, R4, UR40, !P0 ;  /* 0x0000002804007c0c */ /* 0x000fe4000c721270 */
[----:B------:R-:W-:-:S04]  /*5e930*/  LOP3.LUT R222, R222, 0xbfffffff, RZ, 0xc0, !PT ;  /* 0xbfffffffdede7812 */ /* 0x000fc800078ec0ff */
[----:B------:R-:W-:Y:S01]  /*5e940*/  @P3 LOP3.LUT R222, R222, 0x40000000, RZ, 0xfc, !PT ;  /* 0x40000000dede3812 */ /* 0x000fe200078efcff */
[----:B------:R-:W-:Y:S01]  /*5e950*/  BAR.SYNC.DEFER_BLOCKING 0x0 ;  /* 0x0000000000007b1d */ /* 0x000fe20000010000 */
        /* <DEDUP_REMOVED lines=32> */
[----:B------:R-:W-:Y:S02]  /*5eb60*/  LOP3.LUT R222, R222, 0xffff7fff, RZ, 0xc0, !PT ;  /* 0xffff7fffdede7812 */ /* 0x000fe400078ec0ff */
[----:B------:R-:W-:Y:S02]  /*5eb70*/  LOP3.LUT R224, R224, 0xfdffffff, RZ, 0xc0, !PT ;  /* 0xfdffffffe0e07812 */ /* 0x000fe400078ec0ff */
[----:B------:R-:W-:Y:S02]  /*5eb80*/  ISETP.GE.AND P1, PT, R208, UR23, PT ;  /* 0x00000017d0007c0c */ /* 0x000fe4000bf26270 */
[----:B------:R-:W-:-:S02]  /*5eb90*/  @P6 LOP3.LUT R224, R224, 0x2000000, RZ, 0xfc, !PT ;  /* 0x02000000e0e06812 */ /* 0x000fc400078efcff */
[----:B------:R-:W-:-:S03]  /*5eba0*/  ISETP.GE.AND P6, PT, R206, UR27, PT ;  /* 0x0000001bce007c0c */ /* 0x000fc6000bfc6270 */
[----:B------:R-:W-:-:S04]  /*5ebb0*/  @P0 LOP3.LUT R222, R222, 0x8000, RZ, 0xfc, !PT ;  /* 0x00008000dede0812 */ /* 0x000fc800078efcff */
[----:B------:R-:W-:-:S04]  /*5ebc0*/  LOP3.LUT R222, R222, 0xffffbfff, RZ, 0xc0, !PT ;  /* 0xffffbfffdede7812 */ /* 0x000fc800078ec0ff */
[----:B------:R-:W-:Y:S02]  /*5ebd0*/  LOP3.LUT R222, R222, 0xfffeffff, RZ, 0xc0, !PT ;  /* 0xfffeffffdede7812 */ /* 0x000fe400078ec0ff */
[----:B------:R-:W-:Y:S02]  /*5ebe0*/  ISETP.GE.AND P0, PT, R209, UR21, PT ;  /* 0x00000015d1007c0c */ /* 0x000fe4000bf06270 */
[----:B------:R-:W-:-:S04]  /*5ebf0*/  @P1 LOP3.LUT R222, R222, 0x10000, RZ, 0xfc, !PT ;  /* 0x00010000dede1812 */ /* 0x000fc800078efcff */
[----:B------:R-:W-:-:S04]  /*5ec00*/  @P6 LOP3.LUT R222, R222, 0x4000, RZ, 0xfc, !PT ;  /* 0x00004000dede6812 */ /* 0x000fc800078efcff */
[----:B------:R-:W-:-:S04]  /*5ec10*/  LOP3.LUT R222, R222, 0xfffdffff, RZ, 0xc0, !PT ;  /* 0xfffdffffdede7812 */ /* 0x000fc800078ec0ff */
[----:B------:R-:W-:Y:S02]  /*5ec20*/  @P0 LOP3.LUT R222, R222, 0x20000, RZ, 0xfc, !PT ;  /* 0x00020000dede0812 */ /* 0x000fe400078efcff */
[----:B------:R-:W-:Y:S02]  /*5ec30*/  ISETP.GE.AND P0, PT, R210, UR19, PT ;  /* 0x00000013d2007c0c */ /* 0x000fe4000bf06270 */
[----:B------:R-:W-:Y:S02]  /*5ec40*/  ISETP.LT.AND P6, PT, R2, UR20, !P6 ;  /* 0x0000001402007c0c */ /* 0x000fe4000f7c1270 */
[----:B------:R-:W-:Y:S02]  /*5ec50*/  LOP3.LUT R222, R222, 0xfffbffff, RZ, 0xc0, !PT ;  /* 0xfffbffffdede7812 */ /* 0x000fe400078ec0ff */
[----:B------:R-:W-:Y:S02]  /*5ec60*/  LOP3.LUT R218, R218, 0xffff, RZ, 0xc0, !PT ;  /* 0x0000ffffdada7812 */ /* 0x000fe400078ec0ff */
[----:B------:R-:W-:-:S05]  /*5ec70*/  LOP3.LUT R219, R219, 0xffff, RZ, 0xc0, !PT ;  /* 0x0000ffffdbdb7812 */ /* 0x000fca00078ec0ff */
[----:B------:R-:W-:-:S04]  /*5ec80*/  @P0 LOP3.LUT R222, R222, 0x40000, RZ, 0xfc, !PT ;  /* 0x00040000dede0812 */ /* 0x000fc800078efcff */
[----:B------:R-:W-:Y:S02]  /*5ec90*/  LOP3.LUT R222, R222, 0xfff7ffff, RZ, 0xc0, !PT ;  /* 0xfff7ffffdede7812 */ /* 0x000fe400078ec0ff */
[----:B------:R-:W-:Y:S02]  /*5eca0*/  PRMT R68, R68, 0x4210, R218 ;  /* 0x0000421044447816 */ /* 0x000fe400000000da */
[----:B------:R-:W-:Y:S02]  /*5ecb0*/  @P6 LOP3.LUT R222, R222, 0x80000, RZ, 0xfc, !PT ;  /* 0x00080000dede6812 */ /* 0x000fe400078efcff */
[----:B------:R-:W-:Y:S02]  /*5ecc0*/  PRMT R69, R69, 0x4210, R219 ;  /* 0x0000421045457816 */ /* 0x000fe400000000db */
[----:B------:R-:W-:Y:S02]  /*5ecd0*/  ISETP.GE.AND P5, PT, R211, UR17, PT ;  /* 0x00000011d3007c0c */ /* 0x000fe4000bfa6270 */
[----:B------:R-:W-:-:S02]  /*5ece0*/  ISETP.GE.AND P2, PT, R212, UR15, PT ;  /* 0x0000000fd4007c0c */ /* 0x000fc4000bf46270 */
[----:B------:R-:W-:Y:S02]  /*5ecf0*/  ISETP.GE.AND P0, PT, R213, UR13, PT ;  /* 0x0000000dd5007c0c */ /* 0x000fe4000bf06270 */
[----:B------:R-:W-:Y:S02]  /*5ed00*/  ISETP.GE.AND P3, PT, R214, UR11, PT ;  /* 0x0000000bd6007c0c */ /* 0x000fe4000bf66270 */
[----:B------:R-:W-:Y:S02]  /*5ed10*/  ISETP.GE.AND P1, PT, R215, UR9, PT ;  /* 0x00000009d7007c0c */ /* 0x000fe4000bf26270 */
[----:B------:R-:W-:Y:S02]  /*5ed20*/  ISETP.GE.AND P4, PT, R216, UR29, PT ;  /* 0x0000001dd8007c0c */ /* 0x000fe4000bf86270 */
[----:B------:R-:W-:Y:S01]  /*5ed30*/  LOP3.LUT P6, RZ, R224, 0x2000000, RZ, 0xc0, !PT ;  /* 0x02000000e0ff7812 */ /* 0x000fe200078cc0ff */
[----:B------:R-:W4:Y:S01]  /*5ed40*/  LDL.LU R205, [R1+0x38c] ;  /* 0x00038c0001cd7983 */ /* 0x000f220000300800 */
[----:B------:R-:W-:Y:S01]  /*5ed50*/  LOP3.LUT R221, R221, 0xbfffffff, RZ, 0xc0, !PT ;  /* 0xbfffffffdddd7812 */ /* 0x000fe200078ec0ff */
[----:B------:R-:W-:-:S02]  /*5ed60*/  ULDC UR4, c[0x0][0x228] ;  /* 0x00008a0000047ab9 */ /* 0x000fc40000000800 */
[----:B------:R-:W-:Y:S01]  /*5ed70*/  STSM.16.M88.4 [R7], R68 ;  /* 0x0000004407007844 */ /* 0x000fe20000000200 */
[----:B------:R-:W-:Y:S01]  /*5ed80*/  LOP3.LUT R224, R224, 0xffefffff, RZ, 0xc0, !PT ;  /* 0xffefffffe0e07812 */ /* 0x000fe200078ec0ff */
[----:B------:R-:W-:Y:S01]  /*5ed90*/  ULDC UR5, c[0x0][0x228] ;  /* 0x00008a0000057ab9 */ /* 0x000fe20000000800 */
[----:B------:R-:W-:Y:S01]  /*5eda0*/  ULDC UR6, c[0x0][0x228] ;  /* 0x00008a0000067ab9 */ /* 0x000fe20000000800 */
[----:B------:R-:W2:Y:S04]  /*5edb0*/  LDL.LU R204, [R1+0x390] ;  /* 0x0003900001cc7983 */ /* 0x000ea80000300800 */
[----:B------:R-:W3:Y:S04]  /*5edc0*/  LDL.LU R196, [R1+0x3ac] ;  /* 0x0003ac0001c47983 */ /* 0x000ee80000300800 */
[----:B------:R-:W3:Y:S04]  /*5edd0*/  LDL.LU R197, [R1+0x3d0] ;  /* 0x0003d00001c57983 */ /* 0x000ee80000300800 */
[----:B------:R-:W3:Y:S04]  /*5ede0*/  LDL.LU R198, [R1+0x428] ;  /* 0x0004280001c67983 */ /* 0x000ee80000300800 */
[----:B------:R-:W3:Y:S04]  /*5edf0*/  LDL.LU R199, [R1+0x3cc] ;  /* 0x0003cc0001c77983 */ /* 0x000ee80000300800 */
[----:B------:R-:W3:Y:S04]  /*5ee00*/  LDL.LU R200, [R1+0x3fc] ;  /* 0x0003fc0001c87983 */ /* 0x000ee80000300800 */
[----:B------:R-:W3:Y:S04]  /*5ee10*/  LDL.LU R201, [R1+0x3d8] ;  /* 0x0003d80001c97983 */ /* 0x000ee80000300800 */
[----:B------:R-:W3:Y:S04]  /*5ee20*/  LDL.LU R202, [R1+0x450] ;  /* 0x0004500001ca7983 */ /* 0x000ee80000300800 */
[----:B------:R-:W3:Y:S04]  /*5ee30*/  LDL.LU R203, [R1+0x3e0] ;  /* 0x0003e00001cb7983 */ /* 0x000ee80000300800 */
[----:B------:R-:W4:Y:S04]  /*5ee40*/  LDL.LU R195, [R1+0x380] ;  /* 0x0003800001c37983 */ /* 0x000f280000300800 */
[----:B------:R-:W2:Y:S04]  /*5ee50*/  LDL.LU R194, [R1+0x3b4] ;  /* 0x0003b40001c27983 */ /* 0x000ea80000300800 */
        /* <DEDUP_REMOVED lines=17> */
[----:B------:R-:W4:Y:S04]  /*5ef70*/  LDL.LU R140, [R1+0x388] ;  /* 0x00038800018c7983 */ /* 0x000f280000300800 */
[----:B------:R-:W2:Y:S01]  /*5ef80*/  LDL.LU R177, [R1+0xcc] ;  /* 0x0000cc0001b17983 */ /* 0x000ea20000300800 */
[----:B------:R-:W-:Y:S01]  /*5ef90*/  @P5 LOP3.LUT R221, R221, 0x40000000, RZ, 0xfc, !PT ;  /* 0x40000000dddd5812 */ /* 0x000fe200078efcff */
[----:B------:R-:W-:Y:S03]  /*5efa0*/  BAR.SYNC.DEFER_BLOCKING 0x0 ;  /* 0x0000000000007b1d */ /* 0x000fe60000010000 */
[----:B------:R-:W-:-:S02]  /*5efb0*/  LOP3.LUT R221, R221, 0xdfffffff, RZ, 0xc0, !PT ;  /* 0xdfffffffdddd7812 */ /* 0x000fc400078ec0ff */
[C---:B------:R-:W-:Y:S02]  /*5efc0*/  LOP3.LUT P5, RZ, R222.reuse, 0x20, RZ, 0xc0, !PT ;  /* 0x00000020deff7812 */ /* 0x040fe400078ac0ff */
[----:B------:R-:W-:Y:S02]  /*5efd0*/  @P2 LOP3.LUT R221, R221, 0x20000000, RZ, 0xfc, !PT ;  /* 0x20000000dddd2812 */ /* 0x000fe400078efcff */
[----:B------:R-:W-:Y:S01]  /*5efe0*/  LOP3.LUT P2, RZ, R222, 0x10, RZ, 0xc0, !PT ;  /* 0x00000010deff7812 */ /* 0x000fe2000784c0ff */
[----:B------:R-:W-:Y:S01]  /*5eff0*/  STL.64 [R1+0x24d0], R226 ;  /* 0x0024d0e201007387 */ /* 0x000fe20000100a00 */
[----:B------:R-:W-:-:S03]  /*5f000*/  LOP3.LUT R221, R221, 0xefffffff, RZ, 0xc0, !PT ;  /* 0xefffffffdddd7812 */ /* 0x000fc600078ec0ff */
[----:B------:R-:W-:Y:S01]  /*5f010*/  STL.64 [R1+0x24b0], R228 ;  /* 0x0024b0e401007387 */ /* 0x000fe20000100a00 */
        /* <DEDUP_REMOVED lines=36> */
[----:B0-----:R-:W-:Y:S04]  /*5f260*/  STL.64 [R1+0x2378], R44 ;  /* 0x0023782c01007387 */ /* 0x001fe80000100a00 */
[----:B-1----:R-:W-:Y:S04]  /*5f270*/  STL.64 [R1+0x2370], R64 ;  /* 0x0023704001007387 */ /* 0x002fe80000100a00 */
        /* <DEDUP_REMOVED lines=12> */
[----:B------:R-:W0:Y:S01]  /*5f340*/  LDS.128 R68, [R6] ;  /* 0x0000000006447984 */ /* 0x000e220000000c00 */
[----:B--2---:R-:W-:-:S03]  /*5f350*/  PRMT R72, R177, 0x5210, R218 ;  /* 0x00005210b1487816 */ /* 0x004fc600000000da */
[----:B------:R-:W2:Y:S04]  /*5f360*/  LDL.LU R177, [R1+0xc8] ;  /* 0x0000c80001b17983 */ /* 0x000ea80000300800 */
[----:B------:R-:W3:Y:S01]  /*5f370*/  LDL.LU R176, [R1+0xb0] ;  /* 0x0000b00001b07983 */ /* 0x000ee20000300800 */
[----:B------:R-:W-:Y:S01]  /*5f380*/  BAR.SYNC.DEFER_BLOCKING 0x0 ;  /* 0x0000000000007b1d */ /* 0x000fe20000010000 */
[----:B--2---:R-:W-:-:S05]  /*5f390*/  PRMT R73, R177, 0x5210, R219 ;  /* 0x00005210b1497816 */ /* 0x004fca00000000db */
[----:B------:R-:W3:Y:S02]  /*5f3a0*/  LDL.LU R177, [R1+0xc0] ;  /* 0x0000c00001b17983 */ /* 0x000ee40000300800 */
[----:B---3--:R-:W-:Y:S02]  /*5f3b0*/  PRMT R74, R177, 0x5210, R176 ;  /* 0x00005210b14a7816 */ /* 0x008fe400000000b0 */
[----:B------:R-:W2:Y:S04]  /*5f3c0*/  LDL.LU R176, [R1+0xb4] ;  /* 0x0000b40001b07983 */ /* 0x000ea80000300800 */
[----:B------:R-:W2:Y:S02]  /*5f3d0*/  LDL.LU R177, [R1+0xc4] ;  /* 0x0000c40001b17983 */ /* 0x000ea40000300800 */
[----:B--2---:R-:W-:-:S02]  /*5f3e0*/  PRMT R75, R177, 0x5210, R176 ;  /* 0x00005210b14b7816 */ /* 0x004fc400000000b0 */
[----:B------:R-:W2:Y:S02]  /*5f3f0*/  LDL.LU R177, [R1+0x7d8] ;  /* 0x0007d80001b17983 */ /* 0x000ea40000300800 */
[----:B--2---:R-:W-:Y:S02]  /*5f400*/  LOP3.LUT R80, R177, 0xffff, RZ, 0xc0, !PT ;  /* 0x0000ffffb1507812 */ /* 0x004fe400078ec0ff */
[----:B------:R-:W2:Y:S02]  /*5f410*/  LDL.LU R177, [R1+0x7d4] ;  /* 0x0007d40001b17983 */ /* 0x000ea40000300800 */
[----:B--2---:R-:W-:Y:S02]  /*5f420*/  LOP3.LUT R81, R177, 0xffff, RZ, 0xc0, !PT ;  /* 0x0000ffffb1517812 */ /* 0x004fe400078ec0ff */
[----:B------:R-:W2:Y:S02]  /*5f430*/  LDL.LU R177, [R1+0x790] ;  /* 0x0007900001b17983 */ /* 0x000ea40000300800 */
[----:B--2---:R-:W-:-:S02]  /*5f440*/  LOP3.LUT R82, R177, 0xffff, RZ, 0xc0, !PT ;  /* 0x0000ffffb1527812 */ /* 0x004fc400078ec0ff */
[----:B------:R-:W2:Y:S02]  /*5f450*/  LDL.LU R177, [R1+0x78c] ;  /* 0x00078c0001b17983 */ /* 0x000ea40000300800 */
[----:B--2---:R-:W-:Y:S02]  /*5f460*/  LOP3.LUT R83, R177, 0xffff, RZ, 0xc0, !PT ;  /* 0x0000ffffb1537812 */ /* 0x004fe400078ec0ff */
[----:B------:R-:W2:Y:S02]  /*5f470*/  LDL.LU R177, [R1+0x810] ;  /* 0x0008100001b17983 */ /* 0x000ea40000300800 */
[----:B--2---:R-:W-:Y:S02]  /*5f480*/  PRMT R76, R177, 0x4210, R80 ;  /* 0x00004210b14c7816 */ /* 0x004fe40000000050 */
[----:B------:R-:W2:Y:S02]  /*5f490*/  LDL.LU R177, [R1+0x80c] ;  /* 0x00080c0001b17983 */ /* 0x000ea40000300800 */
[----:B--2---:R-:W-:-:S02]  /*5f4a0*/  PRMT R77, R177, 0x4210, R81 ;  /* 0x00004210b14d7816 */ /* 0x004fc40000000051 */
[----:B------:R-:W2:Y:S02]  /*5f4b0*/  LDL.LU R177, [R1+0x808] ;  /* 0x0008080001b17983 */ /* 0x000ea40000300800 */
[----:B--2---:R-:W-:Y:S02]  /*5f4c0*/  PRMT R78, R177, 0x4210, R82 ;  /* 0x00004210b14e7816 */ /* 0x004fe40000000052 */
[----:B------:R-:W2:Y:S04]  /*5f4d0*/  LDL.LU R177, [R1+0x63c] ;  /* 0x00063c0001b17983 */ /* 0x000ea80000300800 */
[----:B------:R-:W-:Y:S01]  /*5f4e0*/  STSM.16.M88.4 [R7], R72 ;  /* 0x0000004807007844 */ /* 0x000fe20000000200 */
[----:B------:R-:W-:Y:S06]  /*5f4f0*/  BAR.SYNC.DEFER_BLOCKING 0x0 ;  /* 0x0000000000007b1d */ /* 0x000fec0000010000 */
[----:B------:R-:W1:Y:S02]  /*5f500*/  LDS.128 R72, [R6] ;  /* 0x0000000006487984 */ /* 0x000e640000000c00 */
[----:B------:R-:W-:Y:S01]  /*5f510*/  BAR.SYNC.DEFER_BLOCKING 0x0 ;  /* 0x0000000000007b1d */ /* 0x000fe20000010000 */
[----:B--2---:R-:W-:-:S05]  /*5f520*/  PRMT R79, R177, 0x4210, R83 ;  /* 0x00004210b14f7816 */ /* 0x004fca0000000053 */
[----:B------:R-:W2:Y:S04]  /*5f530*/  LDL.LU R177, [R1+0x484] ;  /* 0x0004840001b17983 */ /* 0x000ea80000300800 */
[----:B0-----:R-:W-:Y:S04]  /*5f540*/  STL.64 [R1+0x2358], R68 ;  /* 0x0023584401007387 */ /* 0x001fe80000100a00 */
[----:B------:R-:W-:Y:S04]  /*5f550*/  STL.64 [R1+0x2340], R70 ;  /* 0x0023404601007387 */ /* 0x000fe80000100a00 */
[----:B-1----:R-:W-:Y:S04]  /*5f560*/  STL.64 [R1+0x2350], R72 ;  /* 0x0023504801007387 */ /* 0x002fe80000100a00 */
[----:B------:R-:W-:Y:S01]  /*5f570*/  STL.64 [R1+0x2338], R74 ;  /* 0x0023384a01007387 */ /* 0x000fe20000100a00 */
[----:B--2---:R-:W-:-:S03]  /*5f580*/  PRMT R80, R177, 0x5210, R80 ;  /* 0x00005210b1507816 */ /* 0x004fc60000000050 */
[----:B------:R-:W2:Y:S02]  /*5f590*/  LDL.LU R177, [R1+0x480] ;  /* 0x0004800001b17983 */ /* 0x000ea40000300800 */
[----:B--2---:R-:W-:Y:S02]  /*5f5a0*/  PRMT R81, R177, 0x5210, R81 ;  /* 0x00005210b1517816 */ /* 0x004fe40000000051 */
[----:B------:R-:W2:Y:S02]  /*5f5b0*/  LDL.LU R177, [R1+0x47c] ;  /* 0x00047c0001b17983 */ /* 0x000ea40000300800 */
[----:B--2---:R-:W-:Y:S02]  /*5f5c0*/  PRMT R82, R177, 0x5210, R82 ;  /* 0x00005210b1527816 */ /* 0x004fe40000000052 */
[----:B------:R-:W2:Y:S02]  /*5f5d0*/  LDL.LU R177, [R1+0x7e8] ;  /* 0x0007e80001b17983 */ /* 0x000ea40000300800 */
[----:B--2---:R-:W-:-:S02]  /*5f5e0*/  LOP3.LUT R88, R177, 0xffff, RZ, 0xc0, !PT ;  /* 0x0000ffffb1587812 */ /* 0x004fc400078ec0ff */
[----:B------:R-:W2:Y:S02]  /*5f5f0*/  LDL.LU R177, [R1+0x7e4] ;  /* 0x0007e40001b17983 */ /* 0x000ea40000300800 */
[----:B--2---:R-:W-:Y:S02]  /*5f600*/  LOP3.LUT R89, R177, 0xffff, RZ, 0xc0, !PT ;  /* 0x0000ffffb1597812 */ /* 0x004fe400078ec0ff */
[----:B------:R-:W2:Y:S02]  /*5f610*/  LDL.LU R177, [R1+0x798] ;  /* 0x0007980001b17983 */ /* 0x000ea40000300800 */
[----:B--2---:R-:W-:Y:S02]  /*5f620*/  LOP3.LUT R90, R177, 0xffff, RZ, 0xc0, !PT ;  /* 0x0000ffffb15a7812 */ /* 0x004fe400078ec0ff */
[----:B------:R-:W2:Y:S02]  /*5f630*/  LDL.LU R177, [R1+0x794] ;  /* 0x0007940001b17983 */ /* 0x000ea40000300800 */
[----:B--2---:R-:W-:-:S02]  /*5f640*/  LOP3.LUT R91, R177, 0xffff, RZ, 0xc0, !PT ;  /* 0x0000ffffb15b7812 */ /* 0x004fc400078ec0ff */
[----:B------:R-:W2:Y:S02]  /*5f650*/  LDL.LU R177, [R1+0x820] ;  /* 0x0008200001b17983 */ /* 0x000ea40000300800 */
[----:B--2---:R-:W-:Y:S02]  /*5f660*/  PRMT R84, R177, 0x4210, R88 ;  /* 0x00004210b1547816 */ /* 0x004fe40000000058 */
[----:B------:R-:W2:Y:S02]  /*5f670*/  LDL.LU R177, [R1+0x81c] ;  /* 0x00081c0001b17983 */ /* 0x000ea40000300800 */
[----:B--2---:R-:W-:Y:S02]  /*5f680*/  PRMT R85, R177, 0x4210, R89 ;  /* 0x00004210b1557816 */ /* 0x004fe40000000059 */
[----:B------:R-:W2:Y:S02]  /*5f690*/  LDL.LU R177, [R1+0x818] ;  /* 0x0008180001b17983 */ /* 0x000ea40000300800 */
[----:B--2---:R-:W-:-:S02]  /*5f6a0*/  PRMT R86, R177, 0x4210, R90 ;  /* 0x00004210b1567816 */ /* 0x004fc4000000005a */
[----:B------:R-:W2:Y:S04]  /*5f6b0*/  LDL.LU R177, [R1+0x814] ;  /* 0x0008140001b17983 */ /* 0x000ea80000300800 */
[----:B------:R-:W-:Y:S01]  /*5f6c0*/  STSM.16.M88.4 [R7], R76 ;  /* 0x0000004c07007844 */ /* 0x000fe20000000200 */
[----:B------:R-:W-:Y:S01]  /*5f6d0*/  BAR.SYNC.DEFER_BLOCKING 0x0 ;  /* 0x0000000000007b1d */ /* 0x000fe20000010000 */
[----:B------:R-:W-:-:S05]  /*5f6e0*/  PRMT R83, R217, 0x5210, R83 ;  /* 0x00005210d9537816 */ /* 0x000fca0000000053 */
[----:B------:R-:W0:Y:S02]  /*5f6f0*/  LDS.128 R76, [R6] ;  /* 0x00000000064c7984 */ /* 0x000e240000000c00 */
[----:B------:R-:W-:Y:S06]  /*5f700*/  BAR.SYNC.DEFER_BLOCKING 0x0 ;  /* 0x0000000000007b1d */ /* 0x000fec0000010000 */
[----:B------:R-:W-:Y:S02]  /*5f710*/  STSM.16.M88.4 [R7], R80 ;  /* 0x0000005007007844 */ /* 0x000fe40000000200 */
        /* <DEDUP_REMOVED lines=238> */
[----:B--2---:R-:W-:Y:S01]  /*60600*/  LOP3.LUT R147, R177, 0xffff, RZ, 0xc0, !PT ;  /* 0x0000ffffb1937812 */ /* 0x004fe200078ec0ff */
[----:B------:R-:W-:Y:S02]  /*60610*/  IMAD.MOV.U32 R177, RZ, RZ, R178 ;  /* 0x000000ffffb17224 */ /* 0x000fe400078e00b2 */
[----:B------:R-:W-:Y:S02]  /*60620*/  IMAD.MOV.U32 R178, RZ, RZ, R179 ;  /* 0x000000ffffb27224 */ /* 0x000fe400078e00b3 */
[----:B----4-:R-:W-:Y:S02]  /*60630*/  IMAD.MOV.U32 R179, RZ, RZ, R180 ;  /* 0x000000ffffb37224 */ /* 0x010fe400078e00b4 */
        /* <DEDUP_REMOVED lines=35> */
[----:B------:R-:W2:Y:S01]  /*60870*/  LDL.LU R140, [R1+0x9cc] ;  /* 0x0009cc00018c7983 */ /* 0x000ea20000300800 */
[----:B------:R-:W-:Y:S02]  /*60880*/  IMAD.MOV.U32 R193, RZ, RZ, R194 ;  /* 0x000000ffffc17224 */ /* 0x000fe400078e00c2 */
[----:B------:R-:W-:Y:S02]  /*60890*/  IMAD.MOV.U32 R194, RZ, RZ, R195 ;  /* 0x000000ffffc27224 */ /* 0x000fe400078e00c3 */
[----:B------:R-:W-:-:S02]  /*608a0*/  IMAD.MOV.U32 R195, RZ, RZ, R204 ;  /* 0x000000ffffc37224 */ /* 0x000fc400078e00cc */
[----:B------:R-:W-:Y:S02]  /*608b0*/  IMAD.MOV.U32 R204, RZ, RZ, R205 ;  /* 0x000000ffffcc7224 */ /* 0x000fe400078e00cd */
[----:B------:R-:W-:Y:S02]  /*608c0*/  IMAD.MOV.U32 R205, RZ, RZ, R141 ;  /* 0x000000ffffcd7224 */ /* 0x000fe400078e008d */
[----:B------:R-:W3:Y:S04]  /*608d0*/  LDL.LU R141, [R1+0x9c8] ;  /* 0x0009c800018d7983 */ /* 0x000ee80000300800 */
[----:B------:R-:W4:Y:S02]  /*608e0*/  LDL.LU R175, [R1+0x9c4] ;  /* 0x0009c40001af7983 */ /* 0x000f240000300800 */
[----:B----4-:R-:W-:-:S02]  /*608f0*/  PRMT R142, R175, 0x4210, R146 ;  /* 0x00004210af8e7816 */ /* 0x010fc40000000092 */
[----:B------:R-:W4:Y:S04]  /*60900*/  LDL.LU R175, [R1+0x658] ;  /* 0x0006580001af7983 */ /* 0x000f280000300800 */
[----:B------:R-:W-:Y:S01]  /*60910*/  STSM.16.M88.4 [R7], R132 ;  /* 0x0000008407007844 */ /* 0x000fe20000000200 */
[----:B------:R-:W-:Y:S06]  /*60920*/  BAR.SYNC.DEFER_BLOCKING 0x0 ;  /* 0x0000000000007b1d */ /* 0x000fec0000010000 */
[----:B------:R-:W0:Y:S02]  /*60930*/  LDS.128 R132, [R6] ;  /* 0x0000000006847984 */ /* 0x000e240000000c00 */
[----:B------:R-:W-:Y:S06]  /*60940*/  BAR.SYNC.DEFER_BLOCKING 0x0 ;  /* 0x0000000000007b1d */ /* 0x000fec0000010000 */
[----:B------:R-:W-:Y:S02]  /*60950*/  STSM.16.M88.4 [R7], R136 ;  /* 0x0000008807007844 */ /* 0x000fe40000000200 */
[----:B------:R-:W-:Y:S06]  /*60960*/  BAR.SYNC.DEFER_BLOCKING 0x0 ;  /* 0x0000000000007b1d */ /* 0x000fec0000010000 */
[----:B------:R-:W1:Y:S01]  /*60970*/  LDS.128 R136, [R6] ;  /* 0x0000000006887984 */ /* 0x000e620000000c00 */
[----:B--2---:R-:W-:-:S02]  /*60980*/  PRMT R140, R140, 0x4210, R144 ;  /* 0x000042108c8c7816 */ /* 0x004fc40000000090 */
[----:B---3--:R-:W-:Y:S01]  /*60990*/  PRMT R141, R141, 0x4210, R145 ;  /* 0x000042108d8d7816 */ /* 0x008fe20000000091 */
[----:B------:R-:W-:Y:S01]  /*609a0*/  BAR.SYNC.DEFER_BLOCKING 0x0 ;  /* 0x0000000000007b1d */ /* 0x000fe20000010000 */
[----:B----4-:R-:W-:-:S05]  /*609b0*/  PRMT R143, R175, 0x4210, R147 ;  /* 0x00004210af8f7816 */ /* 0x010fca0000000093 */
        /* <DEDUP_REMOVED lines=118> */
[----:B------:R-:W2:Y:S04]  /*61120*/  LDL.LU R175, [R1+0x530] ;  /* 0x0005300001af7983 */ /* 0x000ea80000300800 */
[----:B------:R-:W-:Y:S01]  /*61130*/  STSM.16.M88.4 [R7], R164 ;  /* 0x000000a407007844 */ /* 0x000fe20000000200 */
[----:B------:R-:W-:Y:S06]  /*61140*/  BAR.SYNC.DEFER_BLOCKING 0x0 ;  /* 0x0000000000007b1d */ /* 0x000fec0000010000 */
[----:B------:R-:W0:Y:S02]  /*61150*/  LDS.128 R164, [R6] ;  /* 0x0000000006a47984 */ /* 0x000e240000000c00 */
[----:B------:R-:W-:Y:S01]  /*61160*/  BAR.SYNC.DEFER_BLOCKING 0x0 ;  /* 0x0000000000007b1d */ /* 0x000fe20000010000 */
[----:B--2---:R-:W-:Y:S01]  /*61170*/  PRMT R171, R175, 0x5210, R171 ;  /* 0x00005210afab7816 */ /* 0x004fe200000000ab */
[----:B------:R-:W-:-:S04]  /*61180*/  IMAD.MOV.U32 R175, RZ, RZ, R176 ;  /* 0x000000ffffaf7224 */ /* 0x000fc800078e00b0 */
[----:B------:R-:W2:Y:S01]  /*61190*/  LDL.LU R176, [R1+0x97c] ;  /* 0x00097c0001b07983 */ /* 0x000ea20000300800 */
[----:B------:R-:W-:Y:S02]  /*611a0*/  IMAD.MOV.U32 R174, RZ, RZ, R175 ;  /* 0x000000ffffae7224 */ /* 0x000fe400078e00af */
[----:B------:R-:W-:Y:S02]  /*611b0*/  IMAD.MOV.U32 R175, RZ, RZ, R177 ;  /* 0x000000ffffaf7224 */ /* 0x000fe400078e00b1 */
[----:B------:R-:W-:Y:S01]  /*611c0*/  IMAD.MOV.U32 R173, RZ, RZ, R174 ;  /* 0x000000ffffad7224 */ /* 0x000fe200078e00ae */
[----:B------:R-:W3:Y:S01]  /*611d0*/  LDL.LU R177, [R1+0x978] ;  /* 0x0009780001b17983 */ /* 0x000ee20000300800 */
[----:B------:R-:W-:Y:S02]  /*611e0*/  IMAD.MOV.U32 R174, RZ, RZ, R175 ;  /* 0x000000ffffae7224 */ /* 0x000fe400078e00af */
[----:B------:R-:W-:Y:S02]  /*611f0*/  IMAD.MOV.U32 R172, RZ, RZ, R173 ;  /* 0x000000ffffac7224 */ /* 0x000fe400078e00ad */
[----:B------:R-:W-:-:S02]  /*61200*/  IMAD.MOV.U32 R173, RZ, RZ, R174 ;  /* 0x000000ffffad7224 */ /* 0x000fc400078e00ae */
[----:B------:R-:W-:Y:S02]  /*61210*/  IMAD.MOV.U32 R206, RZ, RZ, R172 ;  /* 0x000000ffffce7224 */ /* 0x000fe400078e00ac */
[----:B------:R-:W-:Y:S02]  /*61220*/  IMAD.MOV.U32 R175, RZ, RZ, R178 ;  /* 0x000000ffffaf7224 */ /* 0x000fe400078e00b2 */
[----:B------:R-:W-:Y:S01]  /*61230*/  IMAD.MOV.U32 R207, RZ, RZ, R206 ;  /* 0x000000ffffcf7224 */ /* 0x000fe200078e00ce */
[----:B------:R-:W4:Y:S01]  /*61240*/  LDL.LU R178, [R1+0x90c] ;  /* 0x00090c0001b27983 */ /* 0x000f220000300800 */
        /* <DEDUP_REMOVED lines=8> */
[----:B------:R-:W-:Y:S01]  /*612d0*/  IMAD.MOV.U32 R208, RZ, RZ, R207 ;  /* 0x000000ffffd07224 */ /* 0x000fe200078e00cf */
[----:B------:R-:W3:Y:S01]  /*612e0*/  LDL.LU R172, [R1+0xa04] ;  /* 0x000a040001ac7983 */ /* 0x000ee20000300800 */
[----:B------:R-:W-:-:S02]  /*612f0*/  IMAD.MOV.U32 R207, RZ, RZ, R206 ;  /* 0x000000ffffcf7224 */ /* 0x000fc400078e00ce */
[----:B------:R-:W-:Y:S01]  /*61300*/  IMAD.MOV.U32 R206, RZ, RZ, R175 ;  /* 0x000000ffffce7224 */ /* 0x000fe200078e00af */
[----:B------:R-:W4:Y:S04]  /*61310*/  LDL.LU R173, [R1+0xa00] ;  /* 0x000a000001ad7983 */ /* 0x000f280000300800 */
[----:B------:R-:W4:Y:S04]  /*61320*/  LDL.LU R174, [R1+0x9fc] ;  /* 0x0009fc0001ae7983 */ /* 0x000f280000300800 */
[----:B------:R-:W4:Y:S04]  /*61330*/  LDL.LU R175, [R1+0x670] ;  /* 0x0006700001af7983 */ /* 0x000f280000300800 */
[----:B------:R-:W4:Y:S04]  /*61340*/  LDL.LU R210, [R1+0x548] ;  /* 0x0005480001d27983 */ /* 0x000f280000300800 */
[----:B------:R-:W-:Y:S01]  /*61350*/  STSM.16.M88.4 [R7], R168 ;  /* 0x000000a807007844 */ /* 0x000fe20000000200 */
[----:B------:R-:W-:Y:S06]  /*61360*/  BAR.SYNC.DEFER_BLOCKING 0x0 ;  /* 0x0000000000007b1d */ /* 0x000fec0000010000 */
[----:B------:R-:W1:Y:S04]  /*61370*/  LDS.128 R168, [R6] ;  /* 0x0000000006a87984 */ /* 0x000e680000000c00 */
[----:B0-----:R-:W-:Y:S04]  /*61380*/  STL.64 [R1+0x21b0], R164 ;  /* 0x0021b0a401007387 */ /* 0x001fe80000100a00 */
[----:B------:R-:W-:Y:S04]  /*61390*/  STL.64 [R1+0x21a0], R166 ;  /* 0x0021a0a601007387 */ /* 0x000fe80000100a00 */
[----:B-1----:R-:W-:Y:S04]  /*613a0*/  STL.64 [R1+0x21a8], R168 ;  /* 0x0021a8a801007387 */ /* 0x002fe80000100a00 */
[----:B------:R-:W-:Y:S01]  /*613b0*/  STL.64 [R1+0x2198], R170 ;  /* 0x002198aa01007387 */ /* 0x000fe20000100a00 */
[----:B--2---:R-:W-:-:S04]  /*613c0*/  LOP3.LUT R176, R176, 0xffff, RZ, 0xc0, !PT ;  /* 0x0000ffffb0b07812 */ /* 0x004fc800078ec0ff */
[--C-:B---3--:R-:W-:Y:S02]  /*613d0*/  PRMT R172, R172, 0x4210, R176.reuse ;  /* 0x00004210acac7816 */ /* 0x108fe400000000b0 */
[----:B----4-:R-:W-:Y:S02]  /*613e0*/  PRMT R176, R210, 0x5210, R176 ;  /* 0x00005210d2b07816 */ /* 0x010fe400000000b0 */
[----:B------:R-:W2:Y:S01]  /*613f0*/  LDL.LU R210, [R1+0x544] ;  /* 0x0005440001d27983 */ /* 0x000ea20000300800 */
[----:B------:R-:W-:-:S04]  /*61400*/  LOP3.LUT R177, R177, 0xffff, RZ, 0xc0, !PT ;  /* 0x0000ffffb1b17812 */ /* 0x000fc800078ec0ff */
[--C-:B------:R-:W-:Y:S02]  /*61410*/  PRMT R173, R173, 0x4210, R177.reuse ;  /* 0x00004210adad7816 */ /* 0x100fe400000000b1 */
[----:B------:R-:W-:Y:S02]  /*61420*/  LOP3.LUT R178, R178, 0xffff, RZ, 0xc0, !PT ;  /* 0x0000ffffb2b27812 */ /* 0x000fe400078ec0ff */
[----:B------:R-:W-:Y:S01]  /*61430*/  LOP3.LUT R179, R179, 0xffff, RZ, 0xc0, !PT ;  /* 0x0000ffffb3b37812 */ /* 0x000fe200078ec0ff */
[----:B------:R-:W-:Y:S01]  /*61440*/  BAR.SYNC.DEFER_BLOCKING 0x0 ;  /* 0x0000000000007b1d */ /* 0x000fe20000010000 */
[----:B--2---:R-:W-:-:S05]  /*61450*/  PRMT R177, R210, 0x5210, R177 ;  /* 0x00005210d2b17816 */ /* 0x004fca00000000b1 */
[----:B------:R-:W2:Y:S01]  /*61460*/  LDL.LU R210, [R1+0x540] ;  /* 0x0005400001d27983 */ /* 0x000ea20000300800 */
[--C-:B------:R-:W-:Y:S02]  /*61470*/  PRMT R174, R174, 0x4210, R178.reuse ;  /* 0x00004210aeae7816 */ /* 0x100fe400000000b2 */
[----:B--2---:R-:W-:Y:S02]  /*61480*/  PRMT R178, R210, 0x5210, R178 ;  /* 0x00005210d2b27816 */ /* 0x004fe400000000b2 */
[----:B------:R-:W2:Y:S01]  /*61490*/  LDL.LU R210, [R1+0x4a0] ;  /* 0x0004a00001d27983 */ /* 0x000ea20000300800 */
[----:B------:R-:W-:-:S05]  /*614a0*/  PRMT R175, R175, 0x4210, R179 ;  /* 0x00004210afaf7816 */ /* 0x000fca00000000b3 */
[----:B------:R-:W-:Y:S01]  /*614b0*/  STSM.16.M88.4 [R7], R172 ;  /* 0x000000ac07007844 */ /* 0x000fe20000000200 */
[----:B------:R-:W-:Y:S06]  /*614c0*/  BAR.SYNC.DEFER_BLOCKING 0x0 ;  /* 0x0000000000007b1d */ /* 0x000fec0000010000 */
[----:B------:R-:W0:Y:S02]  /*614d0*/  LDS.128 R172, [R6] ;  /* 0x0000000006ac7984 */ /* 0x000e240000000c00 */
[----:B------:R-:W-:Y:S01]  /*614e0*/  BAR.SYNC.DEFER_BLOCKING 0x0 ;  /* 0x0000000000007b1d */ /* 0x000fe20000010000 */
[----:B--2---:R-:W-:Y:S01]  /*614f0*/  PRMT R179, R210, 0x5210, R179 ;  /* 0x00005210d2b37816 */ /* 0x004fe200000000b3 */
        /* <DEDUP_REMOVED lines=14> */
[----:B------:R-:W2:Y:S01]  /*615e0*/  LDL.LU R184, [R1+0x984] ;  /* 0x0009840001b87983 */ /* 0x000ea20000300800 */
        /* <DEDUP_REMOVED lines=21> */
[----:B------:R-:W3:Y:S01]  /*61740*/  LDL.LU R185, [R1+0x980] ;  /* 0x0009800001b97983 */ /* 0x000ee20000300800 */
        /* <DEDUP_REMOVED lines=44> */
[----:B------:R-:W4:Y:S01]  /*61a10*/  LDL.LU R187, [R1+0x918] ;  /* 0x0009180001bb7983 */ /* 0x000f220000300800 */
[----:B------:R-:W-:-:S02]  /*61a20*/  IMAD.MOV.U32 R211, RZ, RZ, R210 ;  /* 0x000000ffffd37224 */ /* 0x000fc400078e00d2 */
[----:B------:R-:W-:Y:S01]  /*61a30*/  IMAD.MOV.U32 R210, RZ, RZ, R209 ;  /* 0x000000ffffd27224 */ /* 0x000fe200078e00d1 */
[----:B------:R-:W3:Y:S01]  /*61a40*/  LDL.LU R180, [R1+0xa14] ;  /* 0x000a140001b47983 */ /* 0x000ee20000300800 */
[----:B------:R-:W-:Y:S02]  /*61a50*/  IMAD.MOV.U32 R209, RZ, RZ, R208 ;  /* 0x000000ffffd17224 */ /* 0x000fe400078e00d0 */
[----:B------:R-:W-:Y:S01]  /*61a60*/  IMAD.MOV.U32 R208, RZ, RZ, R207 ;  /* 0x000000ffffd07224 */ /* 0x000fe200078e00cf */
[----:B------:R-:W4:Y:S01]  /*61a70*/  LDL.LU R181, [R1+0xa10] ;  /* 0x000a100001b57983 */ /* 0x000f220000300800 */
[----:B------:R-:W-:Y:S02]  /*61a80*/  IMAD.MOV.U32 R207, RZ, RZ, R206 ;  /* 0x000000ffffcf7224 */ /* 0x000fe400078e00ce */
[----:B------:R-:W-:Y:S01]  /*61a90*/  IMAD.MOV.U32 R206, RZ, RZ, R183 ;  /* 0x000000ffffce7224 */ /* 0x000fe200078e00b7 */
        /* <DEDUP_REMOVED lines=72> */
[----:B------:R-:W2:Y:S01]  /*61f20*/  LDL.LU R192, [R1+0x98c] ;  /* 0x00098c0001c07983 */ /* 0x000ea20000300800 */
        /* <DEDUP_REMOVED lines=36> */
[----:B------:R-:W3:Y:S01]  /*62170*/  LDL.LU R193, [R1+0x988] ;  /* 0x0009880001c17983 */ /* 0x000ee20000300800 */
        /* <DEDUP_REMOVED lines=37> */
[----:B------:R-:W4:Y:S01]  /*623d0*/  LDL.LU R194, [R1+0x92c] ;  /* 0x00092c0001c27983 */ /* 0x000f220000300800 */
        /* <DEDUP_REMOVED lines=108> */
[----:B------:R-:W2:Y:S01]  /*62aa0*/  LDL.LU R200, [R1+0x994] ;  /* 0x0009940001c87983 */ /* 0x000ea20000300800 */
        /* <DEDUP_REMOVED lines=33> */
[----:B------:R-:W-:Y:S01]  /*62cc0*/  IMAD.MOV.U32 R213, RZ, RZ, R212 ;  /* 0x000000ffffd57224 */ /* 0x000fe200078e00d4 */
[----:B------:R-:W3:Y:S01]  /*62cd0*/  LDL.LU R201, [R1+0x990] ;  /* 0x0009900001c97983 */ /* 0x000ee20000300800 */
        /* <DEDUP_REMOVED lines=136> */
[----:B------:R-:W4:Y:S01]  /*63560*/  LDL.LU R210, [R1+0x94c] ;  /* 0x00094c0001d27983 */ /* 0x000f220000300800 */
[----:B------:R-:W-:Y:S02]  /*63570*/  IMAD.MOV.U32 R33, RZ, RZ, R30 ;  /* 0x000000ffff217224 */ /* 0x000fe400078e001e */
[----:B------:R-:W-:Y:S02]  /*63580*/  IMAD.MOV.U32 R30, RZ, RZ, R229 ;  /* 0x000000ffff1e7224 */ /* 0x000fe400078e00e5 */
[----:B------:R-:W-:Y:S02]  /*63590*/  IMAD.MOV.U32 R56, RZ, RZ, R57 ;  /* 0x000000ffff387224 */ /* 0x000fe400078e0039 */
[----:B------:R-:W-:Y:S02]  /*635a0*/  IMAD.MOV.U32 R229, RZ, RZ, R227 ;  /* 0x000000ffffe57224 */ /* 0x000fe400078e00e3 */
[----:B------:R-:W-:-:S02]  /*635b0*/  IMAD.MOV.U32 R57, RZ, RZ, R52 ;  /* 0x000000ffff397224 */ /* 0x000fc400078e0034 */
[----:B------:R-:W-:Y:S02]  /*635c0*/  IMAD.MOV.U32 R227, RZ, RZ, R211 ;  /* 0x000000ffffe37224 */ /* 0x000fe400078e00d3 */
[----:B------:R-:W-:Y:S01]  /*635d0*/  IMAD.MOV.U32 R52, RZ, RZ, R53 ;  /* 0x000000ffff347224 */ /* 0x000fe200078e0035 */
[----:B------:R-:W4:Y:S01]  /*635e0*/  LDL.LU R211, [R1+0x948] ;  /* 0x0009480001d37983 */ /* 0x000f220000300800 */
        /* <DEDUP_REMOVED lines=60> */
[--C-:B------:R-:W-:Y:S02]  /*639b0*/  PRMT R207, R207, 0x4210, R211.reuse ;  /* 0x00004210cfcf7816 */ /* 0x100fe400000000d3 */
[----:B--2---:R-:W-:Y:S01]  /*639c0*/  PRMT R211, R58, 0x5210, R211 ;  /* 0x000052103ad37816 */ /* 0x004fe200000000d3 */
        /* <DEDUP_REMOVED lines=9> */
[----:B------:R-:W2:Y:S04]  /*63a60*/  LDL.LU R216, [R1+0x9a4] ;  /* 0x0009a40001d87983 */ /* 0x000ea80000300800 */
[----:B------:R-:W3:Y:S02]  /*63a70*/  LDL.LU R61, [R1+0x9a0] ;  /* 0x0009a000013d7983 */ /* 0x000ee40000300800 */
[----:B---3--:R-:W-:Y:S02]  /*63a80*/  LOP3.LUT R217, R61, 0xffff, RZ, 0xc0, !PT ;  /* 0x0000ffff3dd97812 */ /* 0x008fe400078ec0ff */
[----:B------:R-:W3:Y:S02]  /*63a90*/  LDL.LU R61, [R1+0x95c] ;  /* 0x00095c00013d7983 */ /* 0x000ee40000300800 */
[----:B---3--:R-:W-:-:S02]  /*63aa0*/  LOP3.LUT R218, R61, 0xffff, RZ, 0xc0, !PT ;  /* 0x0000ffff3dda7812 */ /* 0x008fc400078ec0ff */
[----:B------:R-:W3:Y:S04]  /*63ab0*/  LDL.LU R61, [R1+0x958] ;  /* 0x00095800013d7983 */ /* 0x000ee80000300800 */
[----:B------:R-:W-:Y:S01]  /*63ac0*/  STSM.16.M88.4 [R7], R204 ;  /* 0x000000cc07007844 */ /* 0x000fe20000000200 */
[----:B------:R-:W-:Y:S06]  /*63ad0*/  BAR.SYNC.DEFER_BLOCKING 0x0 ;  /* 0x0000000000007b1d */ /* 0x000fec0000010000 */
[----:B------:R-:W0:Y:S02]  /*63ae0*/  LDS.128 R204, [R6] ;  /* 0x0000000006cc7984 */ /* 0x000e240000000c00 */
[----:B------:R-:W-:Y:S01]  /*63af0*/  BAR.SYNC.DEFER_BLOCKING 0x0 ;  /* 0x0000000000007b1d */ /* 0x000fe20000010000 */
[----:B---3--:R-:W-:Y:S01]  /*63b00*/  LOP3.LUT R219, R61, 0xffff, RZ, 0xc0, !PT ;  /* 0x0000ffff3ddb7812 */ /* 0x008fe200078ec0ff */
        /* <DEDUP_REMOVED lines=31> */
[----:B------:R-:W-:Y:S01]  /*63d00*/  IMAD.MOV.U32 R16, RZ, RZ, R17 ;  /* 0x000000ffff107224 */ /* 0x000fe200078e0011 */
[----:B------:R-:W4:Y:S01]  /*63d10*/  LDL.LU R214, [R1+0xb1c] ;  /* 0x000b1c0001d67983 */ /* 0x000f220000300800 */
[----:B------:R-:W-:Y:S02]  /*63d20*/  IMAD.MOV.U32 R17, RZ, RZ, R60 ;  /* 0x000000ffff117224 */ /* 0x000fe400078e003c */
[----:B------:R-:W-:-:S02]  /*63d30*/  IMAD.MOV.U32 R60, RZ, RZ, R59 ;  /* 0x000000ffff3c7224 */ /* 0x000fc400078e003b */
[----:B------:R-:W-:Y:S02]  /*63d40*/  IMAD.MOV.U32 R59, RZ, RZ, R215 ;  /* 0x000000ffff3b7224 */ /* 0x000fe400078e00d7 */
[----:B------:R-:W4:Y:S04]  /*63d50*/  LDL.LU R215, [R1+0xb18] ;  /* 0x000b180001d77983 */ /* 0x000f280000300800 */
[----:B------:R-:W4:Y:S04]  /*63d60*/  LDL.LU R63, [R1+0x588] ;  /* 0x00058800013f7983 */ /* 0x000f280000300800 */
[----:B------:R-:W-:Y:S01]  /*63d70*/  STSM.16.M88.4 [R7], R208 ;  /* 0x000000d007007844 */ /* 0x000fe20000000200 */
[----:B------:R-:W-:Y:S06]  /*63d80*/  BAR.SYNC.DEFER_BLOCKING 0x0 ;  /* 0x0000000000007b1d */ /* 0x000fec0000010000 */
[----:B------:R-:W1:Y:S01]  /*63d90*/  LDS.128 R208, [R6] ;  /* 0x0000000006d07984 */ /* 0x000e620000000c00 */
[----:B--2---:R-:W-:-:S03]  /*63da0*/  LOP3.LUT R216, R216, 0xffff, RZ, 0xc0, !PT ;  /* 0x0000ffffd8d87812 */ /* 0x004fc600078ec0ff */
[----:B0-----:R-:W-:Y:S04]  /*63db0*/  STL.64 [R1+0x2100], R204 ;  /* 0x002100cc01007387 */ /* 0x001fe80000100a00 */
[----:B------:R-:W-:Y:S04]  /*63dc0*/  STL.64 [R1+0x20f0], R206 ;  /* 0x0020f0ce01007387 */ /* 0x000fe80000100a00 */
[----:B-1----:R-:W-:Y:S04]  /*63dd0*/  STL.64 [R1+0x20f8], R208 ;  /* 0x0020f8d001007387 */ /* 0x002fe80000100a00 */
[----:B------:R-:W-:Y:S01]  /*63de0*/  STL.64 [R1+0x20e8], R210 ;  /* 0x0020e8d201007387 */ /* 0x000fe20000100a00 */
[----:B---3--:R-:W-:-:S02]  /*63df0*/  PRMT R212, R212, 0x4210, R216 ;  /* 0x00004210d4d47816 */ /* 0x008fc400000000d8 */
[----:B----4-:R-:W-:Y:S02]  /*63e00*/  PRMT R216, R63, 0x5210, R216 ;  /* 0x000052103fd87816 */ /* 0x010fe400000000d8 */
[----:B------:R-:W2:Y:S01]  /*63e10*/  LDL.LU R63, [R1+0x580] ;  /* 0x00058000013f7983 */ /* 0x000ea20000300800 */
[----:B------:R-:W-:Y:S02]  /*63e20*/  PRMT R213, R213, 0x4210, R217 ;  /* 0x00004210d5d57816 */ /* 0x000fe400000000d9 */
[----:B------:R-:W-:Y:S02]  /*63e30*/  PRMT R214, R214, 0x4210, R218 ;  /* 0x00004210d6d67816 */ /* 0x000fe400000000da */
[----:B------:R-:W-:Y:S01]  /*63e40*/  PRMT R215, R215, 0x4210, R219 ;  /* 0x00004210d7d77816 */ /* 0x000fe200000000db */
[----:B------:R-:W-:Y:S01]  /*63e50*/  BAR.SYNC.DEFER_BLOCKING 0x0 ;  /* 0x0000000000007b1d */ /* 0x000fe20000010000 */
[----:B--2---:R-:W-:-:S05]  /*63e60*/  PRMT R217, R63, 0x5210, R217 ;  /* 0x000052103fd97816 */ /* 0x004fca00000000d9 */
[----:B------:R-:W2:Y:S04]  /*63e70*/  LDL.LU R63, [R1+0x584] ;  /* 0x00058400013f7983 */ /* 0x000ea80000300800 */
[----:B------:R-:W3:Y:S01]  /*63e80*/  LDL.LU R62, [R1+0x4e8] ;  /* 0x0004e800013e7983 */ /* 0x000ee20000300800 */
[----:B--2---:R-:W-:-:S03]  /*63e90*/  PRMT R218, R63, 0x5210, R218 ;  /* 0x000052103fda7816 */ /* 0x004fc600000000da */
[----:B------:R-:W2:Y:S01]  /*63ea0*/  LDL.LU R63, [R1+0x50] ;  /* 0x00005000013f7983 */ /* 0x000ea20000300800 */
[----:B---3--:R-:W-:-:S03]  /*63eb0*/  PRMT R219, R62, 0x5210, R219 ;  /* 0x000052103edb7816 */ /* 0x008fc600000000db */
[----:B------:R-:W3:Y:S02]  /*63ec0*/  LDL.LU R62, [R1+0x9ac] ;  /* 0x0009ac00013e7983 */ /* 0x000ee40000300800 */
[----:B---3--:R-:W-:Y:S02]  /*63ed0*/  LOP3.LUT R251, R62, 0xffff, RZ, 0xc0, !PT ;  /* 0x0000ffff3efb7812 */ /* 0x008fe400078ec0ff */
[----:B------:R-:W3:Y:S02]  /*63ee0*/  LDL.LU R62, [R1+0x9a8] ;  /* 0x0009a800013e7983 */ /* 0x000ee40000300800 */
[----:B---3--:R-:W-:Y:S02]  /*63ef0*/  LOP3.LUT R4, R62, 0xffff, RZ, 0xc0, !PT ;  /* 0x0000ffff3e047812 */ /* 0x008fe400078ec0ff */
[----:B------:R-:W3:Y:S02]  /*63f00*/  LDL.LU R62, [R1+0x96c] ;  /* 0x00096c00013e7983 */ /* 0x000ee40000300800 */
[----:B---3--:R-:W-:-:S02]  /*63f10*/  LOP3.LUT R3, R62, 0xffff, RZ, 0xc0, !PT ;  /* 0x0000ffff3e037812 */ /* 0x008fc400078ec0ff */
[----:B------:R-:W3:Y:S02]  /*63f20*/  LDL.LU R62, [R1+0x968] ;  /* 0x00096800013e7983 */ /* 0x000ee40000300800 */
[----:B---3--:R-:W-:Y:S02]  /*63f30*/  LOP3.LUT R2, R62, 0xffff, RZ, 0xc0, !PT ;  /* 0x0000ffff3e027812 */ /* 0x008fe400078ec0ff */
[----:B------:R-:W3:Y:S02]  /*63f40*/  LDL.LU R62, [R1+0xb34] ;  /* 0x000b3400013e7983 */ /* 0x000ee40000300800 */
[----:B---3--:R-:W-:Y:S02]  /*63f50*/  PRMT R24, R62, 0x4210, R251 ;  /* 0x000042103e187816 */ /* 0x008fe400000000fb */
[----:B------:R-:W3:Y:S02]  /*63f60*/  LDL.LU R62, [R1+0xb30] ;  /* 0x000b3000013e7983 */ /* 0x000ee40000300800 */
[----:B---3--:R-:W-:-:S02]  /*63f70*/  PRMT R25, R62, 0x4210, R4 ;  /* 0x000042103e197816 */ /* 0x008fc40000000004 */
[----:B------:R-:W3:Y:S04]  /*63f80*/  LDL.LU R62, [R1+0xb2c] ;  /* 0x000b2c00013e7983 */ /* 0x000ee80000300800 */
        /* <DEDUP_REMOVED lines=8> */
[----:B---3--:R-:W-:-:S05]  /*64010*/  PRMT R26, R62, 0x4210, R3 ;  /* 0x000042103e1a7816 */ /* 0x008fca0000000003 */
[----:B------:R-:W3:Y:S04]  /*64020*/  LDL.LU R62, [R1+0xb28] ;  /* 0x000b2800013e7983 */ /* 0x000ee80000300800 */
[----:B------:R-:W4:Y:S01]  /*64030*/  LDL.LU R21, [R1+0x470] ;  /* 0x0004700001157983 */ /* 0x000f220000300800 */
[----:B---3--:R-:W-:-:S03]  /*64040*/  PRMT R27, R62, 0x4210, R2 ;  /* 0x000042103e1b7816 */ /* 0x008fc60000000002 */
[----:B------:R-:W3:Y:S04]  /*64050*/  LDL.LU R62, [R1+0x474] ;  /* 0x00047400013e7983 */ /* 0x000ee80000300800 */
[----:B0-----:R-:W-:Y:S04]  /*64060*/  STL.64 [R1+0x20e0], R212 ;  /* 0x0020e0d401007387 */ /* 0x001fe80000100a00 */
[----:B------:R-:W-:Y:S04]  /*64070*/  STL.64 [R1+0x20d0], R214 ;  /* 0x0020d0d601007387 */ /* 0x000fe80000100a00 */
[----:B-1----:R-:W-:Y:S04]  /*64080*/  STL.64 [R1+0x20d8], R216 ;  /* 0x0020d8d801007387 */ /* 0x002fe80000100a00 */
[----:B------:R-:W-:Y:S04]  /*64090*/  STL.64 [R1+0x20c8], R218 ;  /* 0x0020c8da01007387 */ /* 0x000fe80000100a00 */
[----:B------:R-:W2:Y:S02]  /*640a0*/  LDL.LU R19, [R1+0x594] ;  /* 0x0005940001137983 */ /* 0x000ea40000300800 */
[----:B--2---:R-:W-:-:S02]  /*640b0*/  PRMT R40, R19, 0x5210, R251 ;  /* 0x0000521013287816 */ /* 0x004fc400000000fb */
[----:B------:R-:W2:Y:S02]  /*640c0*/  LDL.LU R19, [R1+0x58c] ;  /* 0x00058c0001137983 */ /* 0x000ea40000300800 */
[----:B--2---:R-:W-:Y:S02]  /*640d0*/  PRMT R41, R19, 0x5210, R4 ;  /* 0x0000521013297816 */ /* 0x004fe40000000004 */
[----:B------:R-:W2:Y:S04]  /*640e0*/  LDL.LU R19, [R1+0x590] ;  /* 0x0005900001137983 */ /* 0x000ea80000300800 */
[----:B------:R0:W-:Y:S01]  /*640f0*/  STSM.16.M88.4 [R7], R24 ;  /* 0x0000001807007844 */ /* 0x0001e20000000200 */
[----:B------:R-:W-:Y:S06]  /*64100*/  BAR.SYNC.DEFER_BLOCKING 0x0 ;  /* 0x0000000000007b1d */ /* 0x000fec0000010000 */
[----:B0-----:R-:W3:Y:S04]  /*64110*/  LDL.LU R24, [R1+0x468] ;  /* 0x0004680001187983 */ /* 0x001ee80000300800 */
[----:B------:R-:W3:Y:S04]  /*64120*/  LDL.LU R25, [R1+0x46c] ;  /* 0x00046c0001197983 */ /* 0x000ee80000300800 */
[----:B------:R-:W3:Y:S04]  /*64130*/  LDL.LU R232, [R1+0x40] ;  /* 0x0000400001e87983 */ /* 0x000ee80000300800 */
[----:B------:R-:W0:Y:S01]  /*64140*/  LDS.128 R44, [R6] ;  /* 0x00000000062c7984 */ /* 0x000e220000000c00 */
[----:B------:R-:W-:Y:S01]  /*64150*/  PRMT R251, R63, 0x7770, RZ ;  /* 0x000077703ffb7816 */ /* 0x000fe200000000ff */
[----:B------:R-:W-:Y:S01]  /*64160*/  BAR.SYNC.DEFER_BLOCKING 0x0 ;  /* 0x0000000000007b1d */ /* 0x000fe20000010000 */
[----:B--2---:R-:W-:-:S05]  /*64170*/  PRMT R42, R19, 0x5210, R3 ;  /* 0x00005210132a7816 */ /* 0x004fca0000000003 */
[----:B------:R-:W2:Y:S04]  /*64180*/  LDL.LU R19, [R1+0x4f0] ;  /* 0x0004f00001137983 */ /* 0x000ea80000300800 */
[----:B------:R-:W3:Y:S01]  /*64190*/  LDL.LU R233, [R1+0x440] ;  /* 0x0004400001e97983 */ /* 0x000ee20000300800 */
[----:B--2---:R-:W-:-:S03]  /*641a0*/  PRMT R43, R19, 0x5210, R2 ;  /* 0x00005210132b7816 */ /* 0x004fc60000000002 */
[----:B------:R-:W2:Y:S04]  /*641b0*/  LDL.LU R19, [R1+0x464] ;  /* 0x0004640001137983 */ /* 0x000ea80000300800 */
[----:B0-----:R-:W-:Y:S04]  /*641c0*/  STL.64 [R1+0xb0], R44 ;  /* 0x0000b02c01007387 */ /* 0x001fe80000100a00 */
[----:B------:R-:W-:Y:S04]  /*641d0*/  STL.64 [R1+0xb8], R46 ;  /* 0x0000b82e01007387 */ /* 0x000fe80000100a00 */
[----:B------:R-:W4:Y:S04]  /*641e0*/  LDL.LU.64 R26, [R1+0xd0] ;  /* 0x0000d000011a7983 */ /* 0x000f280000300a00 */
[----:B------:R-:W-:Y:S01]  /*641f0*/  STSM.16.M88.4 [R7], R40 ;  /* 0x0000002807007844 */ /* 0x000fe20000000200 */
[----:B------:R-:W-:Y:S06]  /*64200*/  BAR.SYNC.DEFER_BLOCKING 0x0 ;  /* 0x0000000000007b1d */ /* 0x000fec0000010000 */
[----:B------:R-:W-:Y:S04]  /*64210*/  STL.64 [R1+0x24c8], R6 ;  /* 0x0024c80601007387 */ /* 0x000fe80000100a00 */
[----:B------:R-:W2:Y:S04]  /*64220*/  LDL.LU R18, [R1+0x408] ;  /* 0x0004080001127983 */ /* 0x000ea80000300800 */
[----:B----4-:R0:W-:Y:S01]  /*64230*/  @P6 STG.E.U8 desc[UR56][R26.64], R251 ;  /* 0x000000fb1a006986 */ /* 0x0101e2000c101138 */
[----:B------:R-:W-:-:S05]  /*64240*/  IADD3 R2, P6, R21, R13, RZ ;  /* 0x0000000d15027210 */ /* 0x000fca0007fde0ff */
[----:B---3--:R-:W-:Y:S01]  /*64250*/  IMAD.X R3, R62, 0x1, R12, P6 ;  /* 0x000000013e037824 */ /* 0x008fe200030e060c */
[----:B0-----:R-:W-:-:S05]  /*64260*/  PRMT R251, R63, 0x7771, RZ ;  /* 0x000077713ffb7816 */ /* 0x001fca00000000ff */
[----:B------:R0:W-:Y:S02]  /*64270*/  @P1 STG.E.U8 desc[UR56][R2.64], R251 ;  /* 0x000000fb02001986 */ /* 0x0001e4000c101138 */
[----:B0-----:R-:W-:Y:S02]  /*64280*/  IADD3 R2, P6, R21, R11, RZ ;  /* 0x0000000b15027210 */ /* 0x001fe40007fde0ff */
[----:B------:R-:W-:-:S03]  /*64290*/  PRMT R251, R63, 0x7772, RZ ;  /* 0x000077723ffb7816 */ /* 0x000fc600000000ff */
[----:B------:R-:W-:-:S05]  /*642a0*/  IMAD.X R3, R62, 0x1, R9, P6 ;  /* 0x000000013e037824 */ /* 0x000fca00030e0609 */
[----:B------:R0:W-:Y:S02]  /*642b0*/  @P4 STG.E.U8 desc[UR56][R2.64], R251 ;  /* 0x000000fb02004986 */ /* 0x0001e4000c101138 */
[----:B0-----:R-:W-:-:S05]  /*642c0*/  IADD3 R2, P6, R21, R10, RZ ;  /* 0x0000000a15027210 */ /* 0x001fca0007fde0ff */
[----:B------:R-:W-:Y:S02]  /*642d0*/  IMAD.X R3, R62, 0x1, R8, P6 ;  /* 0x000000013e037824 */ /* 0x000fe400030e0608 */
[----:B------:R-:W3:Y:S04]  /*642e0*/  LDL.LU R62, [R1+0x54] ;  /* 0x00005400013e7983 */ /* 0x000ee80000300800 */
[----:B------:R-:W4:Y:S01]  /*642f0*/  LDL.LU.64 R20, [R1+0xd8] ;  /* 0x0000d80001147983 */ /* 0x000f220000300a00 */
[----:B------:R-:W-:-:S05]  /*64300*/  PRMT R251, R63, 0x7773, RZ ;  /* 0x000077733ffb7816 */ /* 0x000fca00000000ff */
[----:B------:R0:W-:Y:S02]  /*64310*/  @P3 STG.E.U8 desc[UR56][R2.64], R251 ;  /* 0x000000fb02003986 */ /* 0x0001e4000c101138 */
[----:B0-----:R-:W-:Y:S02]  /*64320*/  IADD3 R2, P6, R24, R13, RZ ;  /* 0x0000000d18027210 */ /* 0x001fe40007fde0ff */
[----:B------:R-:W-:-:S03]  /*64330*/  PRMT R251, R232, 0x7770, RZ ;  /* 0x00007770e8fb7816 */ /* 0x000fc600000000ff */
[----:B------:R-:W-:Y:S01]  /*64340*/  IMAD.X R3, R25, 0x1, R12, P6 ;  /* 0x0000000119037824 */ /* 0x000fe200030e060c */
[----:B------:R-:W-:-:S05]  /*64350*/  IADD3 R4, P6, R233, R13, RZ ;  /* 0x0000000de9047210 */ /* 0x000fca0007fde0ff */
[----:B--2---:R-:W-:Y:S01]  /*64360*/  IMAD.X R5, R19, 0x1, R12, P6 ;  /* 0x0000000113057824 */ /* 0x004fe200030e060c */
[----:B----4-:R0:W-:Y:S02]  /*64370*/  @P0 STG.E.U8 desc[UR56][R20.64], R251 ;  /* 0x000000fb14000986 */ /* 0x0101e4000c101138 */
[----:B0-----:R-:W-:-:S05]  /*64380*/  PRMT R251, R232, 0x7771, RZ ;  /* 0x00007771e8fb7816 */ /* 0x001fca00000000ff */
[----:B------:R0:W-:Y:S02]  /*64390*/  @P2 STG.E.U8 desc[UR56][R2.64], R251 ;  /* 0x000000fb02002986 */ /* 0x0001e4000c101138 */
[----:B0-----:R-:W-:Y:S02]  /*643a0*/  IADD3 R2, P6, R24, R11, RZ ;  /* 0x0000000b18027210 */ /* 0x001fe40007fde0ff */
[----:B------:R-:W-:-:S03]  /*643b0*/  PRMT R251, R232, 0x7772, RZ ;  /* 0x00007772e8fb7816 */ /* 0x000fc600000000ff */
[----:B------:R-:W-:Y:S02]  /*643c0*/  IMAD.X R3, R25, 0x1, R9, P6 ;  /* 0x0000000119037824 */ /* 0x000fe400030e0609 */
[----:B------:R-:W-:-:S03]  /*643d0*/  IMAD.MOV.U32 R21, RZ, RZ, R16 ;  /* 0x000000ffff157224 */ /* 0x000fc600078e0010 */
[----:B------:R0:W-:Y:S01]  /*643e0*/  @P5 STG.E.U8 desc[UR56][R2.64], R251 ;  /* 0x000000fb02005986 */ /* 0x0001e2000c101138 */
[----:B------:R-:W-:Y:S02]  /*643f0*/  IMAD.MOV.U32 R16, RZ, RZ, R33 ;  /* 0x000000ffff107224 */ /* 0x000fe400078e0021 */
[----:B------:R-:W-:Y:S02]  /*64400*/  IMAD.MOV.U32 R33, RZ, RZ, R229 ;  /* 0x000000ffff217224 */ /* 0x000fe400078e00e5 */
[----:B------:R-:W2:Y:S04]  /*64410*/  LDL.LU R229, [R1+0x384] ;  /* 0x0003840001e57983 */ /* 0x000ea80000300800 */
[----:B------:R-:W4:Y:S01]  /*64420*/  LDL.LU R63, [R1+0x234] ;  /* 0x00023400013f7983 */ /* 0x000f220000300800 */
[----:B0-----:R-:W-:-:S05]  /*64430*/  IADD3 R2, P6, R24, R10, RZ ;  /* 0x0000000a18027210 */ /* 0x001fca0007fde0ff */
[----:B------:R-:W-:Y:S02]  /*64440*/  IMAD.X R3, R25, 0x1, R8, P6 ;  /* 0x0000000119037824 */ /* 0x000fe400030e0608 */
[----:B------:R-:W2:Y:S01]  /*64450*/  LDL.LU.64 R24, [R1+0x448] ;  /* 0x0004480001187983 */ /* 0x000ea20000300a00 */
[----:B------:R-:W-:Y:S02]  /*64460*/  LOP3.LUT P6, RZ, R222, 0x40, RZ, 0xc0, !PT ;  /* 0x00000040deff7812 */ /* 0x000fe400078cc0ff */
[----:B------:R-:W-:Y:S01]  /*64470*/  PRMT R251, R232, 0x7773, RZ ;  /* 0x00007773e8fb7816 */ /* 0x000fe200000000ff */
[----:B------:R-:W-:-:S10]  /*64480*/  IMAD.MOV.U32 R211, RZ, RZ, R21 ;  /* 0x000000ffffd37224 */ /* 0x000fd400078e0015 */
[----:B------:R0:W-:Y:S01]  /*64490*/  @P6 STG.E.U8 desc[UR56][R2.64], R251 ;  /* 0x000000fb02006986 */ /* 0x0001e2000c101138 */
[----:B------:R-:W-:Y:S02]  /*644a0*/  IADD3 R20, P6, R18, R15, RZ ;  /* 0x0000000f12147210 */ /* 0x000fe40007fde0ff */
[----:B0-----:R-:W-:-:S05]  /*644b0*/  SHF.R.S32.HI R2, RZ, 0x1f, R18 ;  /* 0x0000001fff027819 */ /* 0x001fca0000011412 */
[----:B------:R-:W-:Y:S01]  /*644c0*/  IMAD.X R21, R2, 0x1, R14, P6 ;  /* 0x0000000102157824 */ /* 0x000fe200030e060e */
[C---:B------:R-:W-:Y:S02]  /*644d0*/  LOP3.LUT P6, RZ, R222.reuse, 0x400, RZ, 0xc0, !PT ;  /* 0x00000400deff7812 */ /* 0x040fe400078cc0ff */
[----:B------:R-:W-:Y:S02]  /*644e0*/  LOP3.LUT P1, RZ, R222, 0x800, RZ, 0xc0, !PT ;  /* 0x00000800deff7812 */ /* 0x000fe4000782c0ff */
[----:B---3--:R-:W-:Y:S02]  /*644f0*/  PRMT R251, R62, 0x7770, RZ ;  /* 0x000077703efb7816 */ /* 0x008fe400000000ff */
[C---:B------:R-:W-:Y:S02]  /*64500*/  LOP3.LUT P4, RZ, R222.reuse, 0x1000, RZ, 0xc0, !PT ;  /* 0x00001000deff7812 */ /* 0x040fe4000788c0ff */
[C---:B------:R-:W-:Y:S02]  /*64510*/  LOP3.LUT P3, RZ, R222.reuse, 0x2000, RZ, 0xc0, !PT ;  /* 0x00002000deff7812 */ /* 0x040fe4000786c0ff */
[----:B------:R-:W-:-:S03]  /*64520*/  LOP3.LUT P0, RZ, R222, 0x80, RZ, 0xc0, !PT ;  /* 0x00000080deff7812 */ /* 0x000fc6000780c0ff */
[----:B--2---:R0:W-:Y:S01]  /*64530*/  @P6 STG.E.U8 desc[UR56][R24.64], R251 ;  /* 0x000000fb18006986 */ /* 0x0041e2000c101138 */
[----:B------:R-:W-:-:S05]  /*64540*/  IADD3 R6, P6, R18, R13, RZ ;  /* 0x0000000d12067210 */ /* 0x000fca0007fde0ff */
[----:B------:R-:W-:Y:S01]  /*64550*/  IMAD.X R7, R2, 0x1, R12, P6 ;  /* 0x0000000102077824 */ /* 0x000fe200030e060c */
[----:B0-----:R-:W-:-:S05]  /*64560*/  PRMT R251, R62, 0x7771, RZ ;  /* 0x000077713efb7816 */ /* 0x001fca00000000ff */
[----:B------:R0:W-:Y:S02]  /*64570*/  @P1 STG.E.U8 desc[UR56][R4.64], R251 ;  /* 0x000000fb04001986 */ /* 0x0001e4000c101138 */
[----:B0-----:R-:W-:Y:S02]  /*64580*/  IADD3 R4, P6, R233, R11, RZ ;  /* 0x0000000be9047210 */ /* 0x001fe40007fde0ff */
[----:B------:R-:W-:-:S03]  /*64590*/  PRMT R251, R62, 0x7772, RZ ;  /* 0x000077723efb7816 */ /* 0x000fc600000000ff */
[----:B------:R-:W-:-:S05]  /*645a0*/  IMAD.X R5, R19, 0x1, R9, P6 ;  /* 0x0000000113057824 */ /* 0x000fca00030e0609 */
[----:B------:R0:W-:Y:S02]  /*645b0*/  @P4 STG.E.U8 desc[UR56][R4.64], R251 ;  /* 0x000000fb04004986 */ /* 0x0001e4000c101138 */
[----:B0-----:R-:W-:Y:S02]  /*645c0*/  IADD3 R4, P6, R233, R10, RZ ;  /* 0x0000000ae9047210 */ /* 0x001fe40007fde0ff */
[----:B------:R-:W-:-:S03]  /*645d0*/  PRMT R251, R62, 0x7773, RZ ;  /* 0x000077733efb7816 */ /* 0x000fc600000000ff */
[----:B------:R-:W-:-:S05]  /*645e0*/  IMAD.X R5, R19, 0x1, R8, P6 ;  /* 0x0000000113057824 */ /* 0x000fca00030e0608 */
[----:B------:R0:W-:Y:S02]  /*645f0*/  @P3 STG.E.U8 desc[UR56][R4.64], R251 ;  /* 0x000000fb04003986 */ /* 0x0001e4000c101138 */
[----:B0-----:R-:W-:Y:S02]  /*64600*/  IADD3 R4, P6, R18, R11, RZ ;  /* 0x0000000b12047210 */ /* 0x001fe40007fde0ff */
[----:B------:R-:W-:-:S03]  /*64610*/  PRMT R251, R211, 0x7770, RZ ;  /* 0x00007770d3fb7816 */ /* 0x000fc600000000ff */
[----:B------:R-:W-:Y:S02]  /*64620*/  IMAD.X R5, R2, 0x1, R9, P6 ;  /* 0x0000000102057824 */ /* 0x000fe400030e0609 */
[----:B------:R4:W-:Y:S02]  /*64630*/  @P0 STG.E.U8 desc[UR56][R20.64], R251 ;  /* 0x000000fb14000986 */ /* 0x0009e4000c101138 */
[----:B----4-:R-:W-:Y:S02]  /*64640*/  SHF.R.S32.HI R251, RZ, 0x1f, R63 ;  /* 0x0000001ffffb7819 */ /* 0x010fe4000001143f */
[----:B------:R-:W-:-:S05]  /*64650*/  IADD3 R20, P6, R63, R15, RZ ;  /* 0x0000000f3f147210 */ /* 0x000fca0007fde0ff */
[----:B------:R-:W-:-:S05]  /*64660*/  IMAD.X R21, R251, 0x1, R14, P6 ;  /* 0x00000001fb157824 */ /* 0x000fca00030e060e */
[----:B------:R-:W-:Y:S04]  /*64670*/  STL.64 [R1+0x20b0], R20 ;  /* 0x0020b01401007387 */ /* 0x000fe80000100a00 */
[----:B------:R-:W2:Y:S01]  /*64680*/  LDL.LU R19, [R1+0xe0] ;  /* 0x0000e00001137983 */ /* 0x000ea20000300800 */
[----:B------:R-:W-:-:S03]  /*64690*/  LOP3.LUT P1, RZ, R223, 0x800000, RZ, 0xc0, !PT ;  /* 0x00800000dfff7812 */ /* 0x000fc6000782c0ff */
[----:B------:R-:W3:Y:S10]  /*646a0*/  LDL.LU R62, [R1+0xe4] ;  /* 0x0000e400013e7983 */ /* 0x000ef40000300800 */
[----:B------:R-:W-:-:S02]  /*646b0*/  @P1 LOP3.LUT R224, R224, 0x100000, RZ, 0xfc, !PT ;  /* 0x00100000e0e01812 */ /* 0x000fc400078efcff */
[----:B------:R-:W-:Y:S02]  /*646c0*/  LOP3.LUT P1, RZ, R223, 0x200000, RZ, 0xc0, !PT ;  /* 0x00200000dfff7812 */ /* 0x000fe4000782c0ff */
[----:B------:R-:W-:-:S11]  /*646d0*/  LOP3.LUT R224, R224, 0xffdfffff, RZ, 0xc0, !PT ;  /* 0xffdfffffe0e07812 */ /* 0x000fd600078ec0ff */
[----:B------:R-:W-:Y:S02]  /*646e0*/  @P1 LOP3.LUT R224, R224, 0x200000, RZ, 0xfc, !PT ;  /* 0x00200000e0e01812 */ /* 0x000fe400078efcff */
        /* <DEDUP_REMOVED lines=13> */
[----:B------:R-:W-:Y:S02]  /*647c0*/  LOP3.LUT R224, R224, 0xfbffffff, RZ, 0xc0, !PT ;  /* 0xfbffffffe0e07812 */ /* 0x000fe400078ec0ff */
[----:B------:R-:W-:-:S09]  /*647d0*/  LOP3.LUT P2, RZ, R222, 0x100, RZ, 0xc0, !PT ;  /* 0x00000100deff7812 */ /* 0x000fd2000784c0ff */
[----:B------:R-:W-:Y:S02]  /*647e0*/  @P1 LOP3.LUT R224, R224, 0x4000000, RZ, 0xfc, !PT ;  /* 0x04000000e0e01812 */ /* 0x000fe400078efcff */
[----:B------:R-:W-:Y:S02]  /*647f0*/  LOP3.LUT P1, RZ, R223, 0x8000, RZ, 0xc0, !PT ;  /* 0x00008000dfff7812 */ /* 0x000fe4000782c0ff */
[----:B------:R-:W-:Y:S02]  /*64800*/  LOP3.LUT R224, R224, 0xf7ffffff, RZ, 0xc0, !PT ;  /* 0xf7ffffffe0e07812 */ /* 0x000fe400078ec0ff */
[----:B------:R-:W-:Y:S02]  /*64810*/  LOP3.LUT P5, RZ, R222, 0x200, RZ, 0xc0, !PT ;  /* 0x00000200deff7812 */ /* 0x000fe400078ac0ff */
[----:B------:R-:W-:Y:S02]  /*64820*/  PRMT R3, R211, 0x7771, RZ ;  /* 0x00007771d3037816 */ /* 0x000fe400000000ff */
[----:B------:R-:W-:-:S05]  /*64830*/  IADD3 R216, P6, R63, R13, RZ ;  /* 0x0000000d3fd87210 */ /* 0x000fca0007fde0ff */
[----:B------:R-:W-:Y:S01]  /*64840*/  @P1 LOP3.LUT R224, R224, 0x8000000, RZ, 0xfc, !PT ;  /* 0x08000000e0e01812 */ /* 0x000fe200078efcff */
[----:B------:R0:W-:Y:S01]  /*64850*/  @P2 STG.E.U8 desc[UR56][R6.64], R3 ;  /* 0x0000000306002986 */ /* 0x0001e2000c101138 */
[----:B------:R-:W-:-:S03]  /*64860*/  IMAD.X R217, R251, 0x1, R12, P6 ;  /* 0x00000001fbd97824 */ /* 0x000fc600030e060c */
[----:B------:R-:W-:Y:S04]  /*64870*/  STL.64 [R1+0x24d8], R224 ;  /* 0x0024d8e001007387 */ /* 0x000fe80000100a00 */
[----:B------:R1:W-:Y:S01]  /*64880*/  STL.64 [R1+0x24e0], R222 ;  /* 0x0024e0de01007387 */ /* 0x0003e20000100a00 */
[----:B0-----:R-:W-:Y:S02]  /*64890*/  PRMT R3, R211, 0x7772, RZ ;  /* 0x00007772d3037816 */ /* 0x001fe400000000ff */
[C---:B------:R-:W-:Y:S02]  /*648a0*/  LOP3.LUT P2, RZ, R223.reuse, 0x1000, RZ, 0xc0, !PT ;  /* 0x00001000dfff7812 */ /* 0x040fe4000784c0ff */
[----:B------:R-:W-:Y:S01]  /*648b0*/  LOP3.LUT P1, RZ, R223, 0x4000, RZ, 0xc0, !PT ;  /* 0x00004000dfff7812 */ /* 0x000fe2000782c0ff */
[----:B------:R0:W-:Y:S01]  /*648c0*/  @P5 STG.E.U8 desc[UR56][R4.64], R3 ;  /* 0x0000000304005986 */ /* 0x0001e2000c101138 */
[----:B-1----:R-:W-:-:S02]  /*648d0*/  IADD3 R222, P6, R63, R11, RZ ;  /* 0x0000000b3fde7210 */ /* 0x002fc40007fde0ff */
[C---:B------:R-:W-:Y:S02]  /*648e0*/  LOP3.LUT P5, RZ, R223.reuse, 0x2000, RZ, 0xc0, !PT ;  /* 0x00002000dfff7812 */ /* 0x040fe400078ac0ff */
[C---:B------:R-:W-:Y:S02]  /*648f0*/  LOP3.LUT P4, RZ, R223.reuse, 0x1000000, RZ, 0xc0, !PT ;  /* 0x01000000dfff7812 */ /* 0x040fe4000788c0ff */
[C---:B------:R-:W-:Y:S02]  /*64900*/  LOP3.LUT P3, RZ, R223.reuse, 0x2000000, RZ, 0xc0, !PT ;  /* 0x02000000dfff7812 */ /* 0x040fe4000786c0ff */
[----:B------:R-:W-:Y:S01]  /*64910*/  LOP3.LUT P0, RZ, R223, 0x4000000, RZ, 0xc0, !PT ;  /* 0x04000000dfff7812 */ /* 0x000fe2000780c0ff */
[----:B------:R-:W-:Y:S01]  /*64920*/  IMAD.X R223, R251, 0x1, R9, P6 ;  /* 0x00000001fbdf7824 */ /* 0x000fe200030e0609 */
[----:B------:R-:W-:-:S04]  /*64930*/  IADD3 R214, P6, R18, R10, RZ ;  /* 0x0000000a12d67210 */ /* 0x000fc80007fde0ff */
[----:B------:R1:W-:Y:S01]  /*64940*/  STL.64 [R1+0x24e8], R222 ;  /* 0x0024e8de01007387 */ /* 0x0003e20000100a00 */
[--C-:B------:R-:W-:Y:S01]  /*64950*/  IMAD.X R215, R2, 0x1, R8.reuse, P6 ;  /* 0x0000000102d77824 */ /* 0x100fe200030e0608 */
[----:B------:R-:W-:Y:S02]  /*64960*/  IADD3 R218, P6, R63, R10, RZ ;  /* 0x0000000a3fda7210 */ /* 0x000fe40007fde0ff */
[----:B------:R-:W4:Y:S03]  /*64970*/  LDL.LU R63, [R1+0xe8] ;  /* 0x0000e800013f7983 */ /* 0x000f260000300800 */
[----:B------:R-:W-:Y:S01]  /*64980*/  IMAD.X R219, R251, 0x1, R8, P6 ;  /* 0x00000001fbdb7824 */ /* 0x000fe200030e0608 */
[----:B------:R-:W-:Y:S01]  /*64990*/  SHF.R.S32.HI R251, RZ, 0x1f, R252 ;  /* 0x0000001ffffb7819 */ /* 0x000fe200000114fc */
[----:B------:R-:W4:Y:S01]  /*649a0*/  LDL.LU R18, [R1+0xec] ;  /* 0x0000ec0001127983 */ /* 0x000f220000300800 */
[----:B------:R-:W-:-:S05]  /*649b0*/  IADD3 R190, P6, R252, R15, RZ ;  /* 0x0000000ffcbe7210 */ /* 0x000fca0007fde0ff */
[----:B------:R-:W-:Y:S01]  /*649c0*/  IMAD.X R191, R251, 0x1, R14, P6 ;  /* 0x00000001fbbf7824 */ /* 0x000fe200030e060e */
[----:B------:R-:W-:-:S05]  /*649d0*/  IADD3 R2, P6, R252, R13, RZ ;  /* 0x0000000dfc027210 */ /* 0x000fca0007fde0ff */
[----:B0-----:R-:W-:Y:S01]  /*649e0*/  IMAD.X R3, R251, 0x1, R12, P6 ;  /* 0x00000001fb037824 */ /* 0x001fe200030e060c */
[----:B------:R-:W-:-:S05]  /*649f0*/  IADD3 R196, P6, R252, R11, RZ ;  /* 0x0000000bfcc47210 */ /* 0x000fca0007fde0ff */
[----:B------:R-:W-:Y:S01]  /*64a00*/  IMAD.X R197, R251, 0x1, R9, P6 ;  /* 0x00000001fbc57824 */ /* 0x000fe200030e0609 */
[----:B-1----:R-:W-:-:S05]  /*64a10*/  IADD3 R222, P6, R252, R10, RZ ;  /* 0x0000000afcde7210 */ /* 0x002fca0007fde0ff */
[----:B------:R-:W-:Y:S01]  /*64a20*/  IMAD.X R223, R251, 0x1, R8, P6 ;  /* 0x00000001fbdf7824 */ /* 0x000fe200030e0608 */
[----:B--2---:R-:W-:Y:S02]  /*64a30*/  SHF.R.S32.HI R251, RZ, 0x1f, R19 ;  /* 0x0000001ffffb7819 */ /* 0x004fe40000011413 */
[----:B------:R-:W-:-:S05]  /*64a40*/  IADD3 R4, P6, R19, R15, RZ ;  /* 0x0000000f13047210 */ /* 0x000fca0007fde0ff */
[----:B------:R-:W-:-:S05]  /*64a50*/  IMAD.X R5, R251, 0x1, R14, P6 ;  /* 0x00000001fb057824 */ /* 0x000fca00030e060e */
[----:B------:R0:W-:Y:S02]  /*64a60*/  STL.64 [R1+0x2068], R4 ;  /* 0x0020680401007387 */ /* 0x0001e40000100a00 */
[----:B0-----:R-:W-:-:S05]  /*64a70*/  IADD3 R4, P6, R19, R13, RZ ;  /* 0x0000000d13047210 */ /* 0x001fca0007fde0ff */
[----:B------:R-:W-:-:S05]  /*64a80*/  IMAD.X R5, R251, 0x1, R12, P6 ;  /* 0x00000001fb057824 */ /* 0x000fca00030e060c */
[----:B------:R0:W-:Y:S02]  /*64a90*/  STL.64 [R1+0x2060], R4 ;  /* 0x0020600401007387 */ /* 0x0001e40000100a00 */
[----:B0-----:R-:W-:-:S05]  /*64aa0*/  IADD3 R4, P6, R19, R11, RZ ;  /* 0x0000000b13047210 */ /* 0x001fca0007fde0ff */
[----:B------:R-:W-:-:S05]  /*64ab0*/  IMAD.X R5, R251, 0x1, R9, P6 ;  /* 0x00000001fb057824 */ /* 0x000fca00030e0609 */
[----:B------:R0:W-:Y:S02]  /*64ac0*/  STL.64 [R1+0x2058], R4 ;  /* 0x0020580401007387 */ /* 0x0001e40000100a00 */
[----:B0-----:R-:W-:-:S05]  /*64ad0*/  IADD3 R4, P6, R19, R10, RZ ;  /* 0x0000000a13047210 */ /* 0x001fca0007fde0ff */
[----:B------:R-:W-:-:S05]  /*64ae0*/  IMAD.X R5, R251, 0x1, R8, P6 ;  /* 0x00000001fb057824 */ /* 0x000fca00030e0608 */
[----:B------:R0:W-:Y:S04]  /*64af0*/  STL.64 [R1+0x2050], R4 ;  /* 0x0020500401007387 */ /* 0x0001e80000100a00 */
[----:B------:R-:W2:Y:S01]  /*64b00*/  LDL.LU R19, [R1+0xf0] ;  /* 0x0000f00001137983 */ /* 0x000ea20000300800 */
[----:B---3--:R-:W-:Y:S02]  /*64b10*/  SHF.R.S32.HI R251, RZ, 0x1f, R62 ;  /* 0x0000001ffffb7819 */ /* 0x008fe4000001143e */
        /* <DEDUP_REMOVED lines=10> */
[----:B------:R-:W-:Y:S01]  /*64bc0*/  IMAD.X R5, R251, 0x1, R8, P6 ;  /* 0x00000001fb057824 */ /* 0x000fe200030e0608 */
[----:B----4-:R-:W-:-:S04]  /*64bd0*/  SHF.R.S32.HI R251, RZ, 0x1f, R63 ;  /* 0x0000001ffffb7819 */ /* 0x010fc8000001143f */
[----:B------:R0:W-:Y:S04]  /*64be0*/  STL.64 [R1+0x2030], R4 ;  /* 0x0020300401007387 */ /* 0x0001e80000100a00 */
[----:B------:R-:W3:Y:S01]  /*64bf0*/  LDL.LU R62, [R1+0xf4] ;  /* 0x0000f400013e7983 */ /* 0x000ee20000300800 */
        /* <DEDUP_REMOVED lines=11> */
[----:B------:R-:W-:Y:S01]  /*64cb0*/  SHF.R.S32.HI R251, RZ, 0x1f, R18 ;  /* 0x0000001ffffb7819 */ /* 0x000fe20000011412 */
[----:B------:R-:W-:-:S03]  /*64cc0*/  IMAD.MOV.U32 R63, RZ, RZ, R17 ;  /* 0x000000ffff3f7224 */ /* 0x000fc600078e0011 */
[----:B------:R0:W-:Y:S01]  /*64cd0*/  STL.64 [R1+0x2010], R4 ;  /* 0x0020100401007387 */ /* 0x0001e20000100a00 */
[----:B------:R-:W-:Y:S02]  /*64ce0*/  IMAD.MOV.U32 R17, RZ, RZ, R60 ;  /* 0x000000ffff117224 */ /* 0x000fe400078e003c */
[----:B------:R-:W-:Y:S02]  /*64cf0*/  IMAD.MOV.U32 R60, RZ, RZ, R54 ;  /* 0x000000ffff3c7224 */ /* 0x000fe400078e0036 */
[----:B------:R-:W-:Y:S01]  /*64d00*/  IMAD.MOV.U32 R54, RZ, RZ, R38 ;  /* 0x000000ffff367224 */ /* 0x000fe200078e0026 */
[----:B0-----:R-:W-:Y:S01]  /*64d10*/  IADD3 R4, P6, R18, R15, RZ ;  /* 0x0000000f12047210 */ /* 0x001fe20007fde0ff */
[----:B------:R-:W-:Y:S02]  /*64d20*/  IMAD.MOV.U32 R38, RZ, RZ, R36 ;  /* 0x000000ffff267224 */ /* 0x000fe400078e0024 */
[----:B------:R-:W-:Y:S02]  /*64d30*/  IMAD.MOV.U32 R36, RZ, RZ, R33 ;  /* 0x000000ffff247224 */ /* 0x000fe400078e0021 */
[----:B------:R-:W-:-:S02]  /*64d40*/  IMAD.X R5, R251, 0x1, R14, P6 ;  /* 0x00000001fb057824 */ /* 0x000fc400030e060e */
[----:B------:R-:W-:Y:S02]  /*64d50*/  IMAD.MOV.U32 R33, RZ, RZ, R227 ;  /* 0x000000ffff217224 */ /* 0x000fe400078e00e3 */
[----:B------:R-:W4:Y:S04]  /*64d60*/  LDL.LU R227, [R1+0xf8] ;  /* 0x0000f80001e37983 */ /* 0x000f280000300800 */
        /* <DEDUP_REMOVED lines=10> */
[----:B------:R-:W4:Y:S01]  /*64e10*/  LDL.LU R18, [R1+0xfc] ;  /* 0x0000fc0001127983 */ /* 0x000f220000300800 */
[----:B--2---:R-:W-:Y:S02]  /*64e20*/  SHF.R.S32.HI R251, RZ, 0x1f, R19 ;  /* 0x0000001ffffb7819 */ /* 0x004fe40000011413 */
        /* <DEDUP_REMOVED lines=26> */
[----:B------:R-:W3:Y:S01]  /*64fd0*/  LDL.LU R232, [R1+0x104] ;  /* 0x0001040001e87983 */ /* 0x000ee20000300800 */
[----:B----4-:R-:W-:Y:S02]  /*64fe0*/  SHF.R.S32.HI R251, RZ, 0x1f, R227 ;  /* 0x0000001ffffb7819 */ /* 0x010fe400000114e3 */
[----:B0-----:R-:W-:-:S05]  /*64ff0*/  IADD3 R4, P6, R227, R15, RZ ;  /* 0x0000000fe3047210 */ /* 0x001fca0007fde0ff */
[----:B------:R-:W-:-:S05]  /*65000*/  IMAD.X R5, R251, 0x1, R14, P6 ;  /* 0x00000001fb057824 */ /* 0x000fca00030e060e */
[----:B------:R0:W-:Y:S02]  /*65010*/  STL.64 [R1+0x1fa8], R4 ;  /* 0x001fa80401007387 */ /* 0x0001e40000100a00 */
[----:B0-----:R-:W-:-:S05]  /*65020*/  IADD3 R4, P6, R227, R13, RZ ;  /* 0x0000000de3047210 */ /* 0x001fca0007fde0ff */
[----:B------:R-:W-:-:S05]  /*65030*/  IMAD.X R5, R251, 0x1, R12, P6 ;  /* 0x00000001fb057824 */ /* 0x000fca00030e060c */
[----:B------:R0:W-:Y:S01]  /*65040*/  STL.64 [R1+0x1fa0], R4 ;  /* 0x001fa00401007387 */ /* 0x0001e20000100a00 */
[----:B------:R-:W-:Y:S02]  /*65050*/  IMAD.MOV.U32 R62, RZ, RZ, R17 ;  /* 0x000000ffff3e7224 */ /* 0x000fe400078e0011 */
[----:B------:R-:W-:Y:S02]  /*65060*/  IMAD.MOV.U32 R17, RZ, RZ, R60 ;  /* 0x000000ffff117224 */ /* 0x000fe400078e003c */
[----:B------:R-:W-:Y:S01]  /*65070*/  IMAD.MOV.U32 R60, RZ, RZ, R226 ;  /* 0x000000ffff3c7224 */ /* 0x000fe200078e00e2 */
[----:B0-----:R-:W-:-:S05]  /*65080*/  IADD3 R4, P6, R227, R11, RZ ;  /* 0x0000000be3047210 */ /* 0x001fca0007fde0ff */
[----:B------:R-:W-:Y:S01]  /*65090*/  IMAD.X R5, R251, 0x1, R9, P6 ;  /* 0x00000001fb057824 */ /* 0x000fe200030e0609 */
[----:B------:R-:W-:-:S04]  /*650a0*/  IADD3 R226, P6, R227, R10, RZ ;  /* 0x0000000ae3e27210 */ /* 0x000fc80007fde0ff */
[----:B------:R0:W-:Y:S01]  /*650b0*/  STL.64 [R1+0x1f98], R4 ;  /* 0x001f980401007387 */ /* 0x0001e20000100a00 */
[----:B------:R-:W-:-:S03]  /*650c0*/  IMAD.X R227, R251, 0x1, R8, P6 ;  /* 0x00000001fbe37824 */ /* 0x000fc600030e0608 */
[----:B------:R-:W4:Y:S01]  /*650d0*/  LDL.LU R233, [R1+0x108] ;  /* 0x0001080001e97983 */ /* 0x000f220000300800 */
[----:B------:R-:W-:Y:S02]  /*650e0*/  SHF.R.S32.HI R251, RZ, 0x1f, R18 ;  /* 0x0000001ffffb7819 */ /* 0x000fe40000011412 */
        /* <DEDUP_REMOVED lines=55> */
[----:B------:R-:W-:Y:S02]  /*65460*/  SHF.R.S32.HI R251, RZ, 0x1f, R18 ;  /* 0x0000001ffffb7819 */ /* 0x000fe40000011412 */
[----:B0-----:R-:W-:-:S05]  /*65470*/  IADD3 R4, P6, R18, R15, RZ ;  /* 0x0000000f12047210 */ /* 0x001fca0007fde0ff */
[----:B------:R-:W-:Y:S01]  /*65480*/  IMAD.X R5, R251, 0x1, R14, P6 ;  /* 0x00000001fb057824 */ /* 0x000fe200030e060e */
[----:B------:R-:W-:-:S04]  /*65490*/  IADD3 R6, P6, R18, R13, RZ ;  /* 0x0000000d12067210 */ /* 0x000fc80007fde0ff */
[----:B------:R0:W-:Y:S01]  /*654a0*/  STL.64 [R1+0x1f08], R4 ;  /* 0x001f080401007387 */ /* 0x0001e20000100a00 */
[----:B------:R-:W-:Y:S01]  /*654b0*/  IMAD.X R7, R251, 0x1, R12, P6 ;  /* 0x00000001fb077824 */ /* 0x000fe200030e060c */
        /* <DEDUP_REMOVED lines=47> */
[----:B------:R-:W-:-:S04]  /*657b0*/  SHF.R.S32.HI R251, RZ, 0x1f, R18 ;  /* 0x0000001ffffb7819 */ /* 0x000fc80000011412 */
[----:B------:R0:W-:Y:S04]  /*657c0*/  STL.64 [R1+0x1e90], R4 ;  /* 0x001e900401007387 */ /* 0x0001e80000100a00 */
[----:B------:R-:W4:Y:S01]  /*657d0*/  LDL.LU R233, [R1+0x128] ;  /* 0x0001280001e97983 */ /* 0x000f220000300800 */
        /* <DEDUP_REMOVED lines=141> */
[----:B------:R-:W-:Y:S02]  /*660b0*/  IMAD.X R5, R251, 0x1, R14, P6 ;  /* 0x00000001fb057824 */ /* 0x000fe400030e060e */
        /* <DEDUP_REMOVED lines=8> */
[----:B------:R-:W-:Y:S01]  /*66140*/  IMAD.X R5, R251, 0x1, R12, P6 ;  /* 0x00000001fb057824 */ /* 0x000fe200030e060c */
[----:B------:R-:W-:Y:S01]  /*66150*/  IADD3 R228, P6, R25, R11, RZ ;  /* 0x0000000b19e47210 */ /* 0x000fe20007fde0ff */
[----:B------:R-:W-:-:S02]  /*66160*/  IMAD.MOV.U32 R17, RZ, RZ, R60 ;  /* 0x000000ffff117224 */ /* 0x000fc400078e003c */
[----:B------:R-:W-:Y:S01]  /*66170*/  IMAD.MOV.U32 R60, RZ, RZ, R37 ;  /* 0x000000ffff3c7224 */ /* 0x000fe200078e0025 */
[----:B------:R0:W-:Y:S01]  /*66180*/  STL.64 [R1+0x1d40], R4 ;  /* 0x001d400401007387 */ /* 0x0001e20000100a00 */
[----:B------:R-:W-:Y:S02]  /*66190*/  IMAD.MOV.U32 R37, RZ, RZ, R229 ;  /* 0x000000ffff257224 */ /* 0x000fe400078e00e5 */
[----:B------:R-:W-:Y:S01]  /*661a0*/  IMAD.X R229, R251, 0x1, R9, P6 ;  /* 0x00000001fbe57824 */ /* 0x000fe200030e0609 */
[----:B0-----:R-:W-:-:S04]  /*661b0*/  IADD3 R4, P6, R25, R10, RZ ;  /* 0x0000000a19047210 */ /* 0x001fc80007fde0ff */
[----:B------:R-:W-:Y:S01]  /*661c0*/  STL.64 [R1+0x24b8], R228 ;  /* 0x0024b8e401007387 */ /* 0x000fe20000100a00 */
        /* <DEDUP_REMOVED lines=104> */
[----:B------:R0:W-:Y:S01]  /*66850*/  STL.64 [R1+0x1c48], R4 ;  /* 0x001c480401007387 */ /* 0x0001e20000100a00 */
[----:B------:R-:W-:Y:S02]  /*66860*/  IMAD.MOV.U32 R233, RZ, RZ, R28 ;  /* 0x000000ffffe97224 */ /* 0x000fe400078e001c */
[----:B------:R-:W-:Y:S01]  /*66870*/  IMAD.MOV.U32 R232, RZ, RZ, R18 ;  /* 0x000000ffffe87224 */ /* 0x000fe200078e0012 */
[----:B0-----:R-:W-:Y:S01]  /*66880*/  IADD3 R4, P6, R25, R13, RZ ;  /* 0x0000000d19047210 */ /* 0x001fe20007fde0ff */
[----:B------:R-:W-:-:S04]  /*66890*/  IMAD.MOV.U32 R18, RZ, RZ, R19 ;  /* 0x000000ffff127224 */ /* 0x000fc800078e0013 */
[----:B------:R-:W-:Y:S01]  /*668a0*/  IMAD.X R5, R251, 0x1, R12, P6 ;  /* 0x00000001fb057824 */ /* 0x000fe200030e060c */
[----:B------:R-:W-:Y:S01]  /*668b0*/  IADD3 R28, P6, R25, R11, RZ ;  /* 0x0000000b191c7210 */ /* 0x000fe20007fde0ff */
[----:B------:R-:W-:Y:S02]  /*668c0*/  IMAD.MOV.U32 R19, RZ, RZ, R58 ;  /* 0x000000ffff137224 */ /* 0x000fe400078e003a */
[----:B------:R-:W-:Y:S01]  /*668d0*/  IMAD.MOV.U32 R58, RZ, RZ, R29 ;  /* 0x000000ffff3a7224 */ /* 0x000fe200078e001d */
[----:B------:R0:W-:Y:S01]  /*668e0*/  STL.64 [R1+0x1c40], R4 ;  /* 0x001c400401007387 */ /* 0x0001e20000100a00 */
[----:B------:R-:W-:Y:S01]  /*668f0*/  IMAD.X R29, R251, 0x1, R9, P6 ;  /* 0x00000001fb1d7824 */ /* 0x000fe200030e0609 */
[----:B0-----:R-:W-:-:S04]  /*66900*/  IADD3 R4, P6, R25, R10, RZ ;  /* 0x0000000a19047210 */ /* 0x001fc80007fde0ff */
[----:B------:R-:W-:Y:S01]  /*66910*/  STL.64 [R1+0x2498], R28 ;  /* 0x0024981c01007387 */ /* 0x000fe20000100a00 */
[----:B------:R-:W-:-:S05]  /*66920*/  IMAD.X R5, R251, 0x1, R8, P6 ;  /* 0x00000001fb057824 */ /* 0x000fca00030e0608 */
[----:B------:R0:W-:Y:S01]  /*66930*/  STL.64 [R1+0x1c30], R4 ;  /* 0x001c300401007387 */ /* 0x0001e20000100a00 */
[----:B------:R-:W-:Y:S02]  /*66940*/  IMAD.MOV.U32 R25, RZ, RZ, R232 ;  /* 0x000000ffff197224 */ /* 0x000fe400078e00e8 */
[----:B------:R-:W-:Y:S02]  /*66950*/  IMAD.MOV.U32 R232, RZ, RZ, R233 ;  /* 0x000000ffffe87224 */ /* 0x000fe400078e00e9 */
[----:B------:R-:W-:Y:S02]  /*66960*/  IMAD.MOV.U32 R233, RZ, RZ, R53 ;  /* 0x000000ffffe97224 */ /* 0x000fe400078e0035 */
[----:B------:R-:W-:Y:S02]  /*66970*/  IMAD.MOV.U32 R53, RZ, RZ, R31 ;  /* 0x000000ffff357224 */ /* 0x000fe400078e001f */
[----:B------:R-:W3:Y:S01]  /*66980*/  LDL.LU R31, [R1+0x174] ;  /* 0x00017400011f7983 */ /* 0x000ee20000300800 */
[----:B----4-:R-:W-:-:S02]  /*66990*/  SHF.R.S32.HI R251, RZ, 0x1f, R20 ;  /* 0x0000001ffffb7819 */ /* 0x010fc40000011414 */
        /* <DEDUP_REMOVED lines=28> */
[----:B------:R-:W-:Y:S02]  /*66b60*/  IMAD.MOV.U32 R232, RZ, RZ, R233 ;  /* 0x000000ffffe87224 */ /* 0x000fe400078e00e9 */
[----:B------:R-:W-:Y:S02]  /*66b70*/  IMAD.MOV.U32 R233, RZ, RZ, R63 ;  /* 0x000000ffffe97224 */ /* 0x000fe400078e003f */
[----:B------:R-:W-:Y:S02]  /*66b80*/  IMAD.MOV.U32 R63, RZ, RZ, R231 ;  /* 0x000000ffff3f7224 */ /* 0x000fe400078e00e7 */
[----:B------:R-:W4:Y:S01]  /*66b90*/  LDL.LU R231, [R1+0x17c] ;  /* 0x00017c0001e77983 */ /* 0x000f220000300800 */
[----:B--2---:R-:W-:-:S02]  /*66ba0*/  SHF.R.S32.HI R251, RZ, 0x1f, R21 ;  /* 0x0000001ffffb7819 */ /* 0x004fc40000011415 */
        /* <DEDUP_REMOVED lines=21> */
[----:B------:R-:W-:Y:S02]  /*66d00*/  IMAD.X R5, R251, 0x1, R12, P6 ;  /* 0x00000001fb057824 */ /* 0x000fe400030e060c */
[----:B------:R-:W-:Y:S02]  /*66d10*/  IMAD.MOV.U32 R233, RZ, RZ, R60 ;  /* 0x000000ffffe97224 */ /* 0x000fe400078e003c */
[----:B------:R-:W-:Y:S01]  /*66d20*/  IMAD.MOV.U32 R60, RZ, RZ, R54 ;  /* 0x000000ffff3c7224 */ /* 0x000fe200078e0036 */
[----:B------:R0:W-:Y:S01]  /*66d30*/  STL.64 [R1+0x1bc0], R4 ;  /* 0x001bc00401007387 */ /* 0x0001e20000100a00 */
[----:B------:R-:W-:Y:S02]  /*66d40*/  IMAD.MOV.U32 R54, RZ, RZ, R55 ;  /* 0x000000ffff367224 */ /* 0x000fe400078e0037 */
[----:B------:R-:W-:Y:S02]  /*66d50*/  IMAD.MOV.U32 R55, RZ, RZ, R38 ;  /* 0x000000ffff377224 */ /* 0x000fe400078e0026 */
[----:B------:R-:W-:-:S02]  /*66d60*/  IMAD.MOV.U32 R38, RZ, RZ, R39 ;  /* 0x000000ffff267224 */ /* 0x000fc400078e0027 */
[----:B------:R-:W-:Y:S01]  /*66d70*/  IMAD.MOV.U32 R39, RZ, RZ, R33 ;  /* 0x000000ffff277224 */ /* 0x000fe200078e0021 */
[----:B0-----:R-:W-:Y:S01]  /*66d80*/  IADD3 R4, P6, R31, R11, RZ ;  /* 0x0000000b1f047210 */ /* 0x001fe20007fde0ff */
[----:B------:R-:W-:Y:S02]  /*66d90*/  IMAD.MOV.U32 R20, RZ, RZ, R21 ;  /* 0x000000ffff147224 */ /* 0x000fe400078e0015 */
[----:B------:R-:W-:Y:S02]  /*66da0*/  IMAD.MOV.U32 R33, RZ, RZ, R30 ;  /* 0x000000ffff217224 */ /* 0x000fe400078e001e */
[----:B------:R-:W-:Y:S01]  /*66db0*/  IMAD.X R5, R251, 0x1, R9, P6 ;  /* 0x00000001fb057824 */ /* 0x000fe200030e0609 */
[----:B------:R-:W-:Y:S01]  /*66dc0*/  IADD3 R30, P6, R31, R10, RZ ;  /* 0x0000000a1f1e7210 */ /* 0x000fe20007fde0ff */
[----:B------:R-:W-:Y:S02]  /*66dd0*/  IMAD.MOV.U32 R21, RZ, RZ, R232 ;  /* 0x000000ffff157224 */ /* 0x000fe400078e00e8 */
[----:B------:R-:W-:-:S02]  /*66de0*/  IMAD.MOV.U32 R232, RZ, RZ, R233 ;  /* 0x000000ffffe87224 */ /* 0x000fc400078e00e9 */
[----:B------:R-:W-:Y:S02]  /*66df0*/  IMAD.MOV.U32 R233, RZ, RZ, R60 ;  /* 0x000000ffffe97224 */ /* 0x000fe400078e003c */
[----:B------:R-:W-:Y:S02]  /*66e00*/  IMAD.MOV.U32 R60, RZ, RZ, R54 ;  /* 0x000000ffff3c7224 */ /* 0x000fe400078e0036 */
[----:B------:R-:W-:Y:S01]  /*66e10*/  IMAD.MOV.U32 R54, RZ, RZ, R38 ;  /* 0x000000ffff367224 */ /* 0x000fe200078e0026 */
[----:B------:R0:W-:Y:S01]  /*66e20*/  STL.64 [R1+0x1bb8], R4 ;  /* 0x001bb80401007387 */ /* 0x0001e20000100a00 */
[----:B------:R-:W-:Y:S02]  /*66e30*/  IMAD.MOV.U32 R38, RZ, RZ, R39 ;  /* 0x000000ffff267224 */ /* 0x000fe400078e0027 */
[----:B------:R-:W-:Y:S02]  /*66e40*/  IMAD.MOV.U32 R39, RZ, RZ, R33 ;  /* 0x000000ffff277224 */ /* 0x000fe400078e0021 */
[----:B------:R-:W-:Y:S01]  /*66e50*/  IMAD.X R31, R251, 0x1, R8, P6 ;  /* 0x00000001fb1f7824 */ /* 0x000fe200030e0608 */
[----:B------:R-:W3:Y:S04]  /*66e60*/  LDL.LU R33, [R1+0x184] ;  /* 0x0001840001217983 */ /* 0x000ee80000300800 */
[----:B------:R-:W-:Y:S01]  /*66e70*/  STL.64 [R1+0x2470], R30 ;  /* 0x0024701e01007387 */ /* 0x000fe20000100a00 */
        /* <DEDUP_REMOVED lines=29> */
[----:B------:R-:W4:Y:S04]  /*67050*/  LDL.LU R49, [R1+0x18c] ;  /* 0x00018c0001317983 */ /* 0x000f280000300800 */
[----:B------:R-:W-:Y:S01]  /*67060*/  STL.64 [R1+0x2478], R230 ;  /* 0x002478e601007387 */ /* 0x000fe20000100a00 */
        /* <DEDUP_REMOVED lines=20> */
[----:B------:R0:W-:Y:S01]  /*671b0*/  STL.64 [R1+0x1b40], R4 ;  /* 0x001b400401007387 */ /* 0x0001e20000100a00 */
[----:B------:R-:W-:Y:S01]  /*671c0*/  IMAD.MOV.U32 R26, RZ, RZ, R27 ;  /* 0x000000ffff1a7224 */ /* 0x000fe200078e001b */
[----:B0-----:R-:W-:-:S05]  /*671d0*/  IADD3 R4, P6, R33, R11, RZ ;  /* 0x0000000b21047210 */ /* 0x001fca0007fde0ff */
[----:B------:R-:W-:Y:S02]  /*671e0*/  IMAD.X R5, R251, 0x1, R9, P6 ;  /* 0x00000001fb057824 */ /* 0x000fe400030e0609 */
[----:B------:R-:W-:-:S03]  /*671f0*/  IMAD.MOV.U32 R27, RZ, RZ, R21 ;  /* 0x000000ffff1b7224 */ /* 0x000fc600078e0015 */
[----:B------:R0:W-:Y:S01]  /*67200*/  STL.64 [R1+0x1b38], R4 ;  /* 0x001b380401007387 */ /* 0x0001e20000100a00 */
[----:B------:R-:W-:-:S03]  /*67210*/  IMAD.MOV.U32 R21, RZ, RZ, R232 ;  /* 0x000000ffff157224 */ /* 0x000fc600078e00e8 */
[----:B------:R-:W3:Y:S01]  /*67220*/  LDL.LU R48, [R1+0x194] ;  /* 0x0001940001307983 */ /* 0x000ee20000300800 */
[----:B------:R-:W-:Y:S02]  /*67230*/  IMAD.MOV.U32 R232, RZ, RZ, R63 ;  /* 0x000000ffffe87224 */ /* 0x000fe400078e003f */
[----:B------:R-:W-:Y:S02]  /*67240*/  IMAD.MOV.U32 R63, RZ, RZ, R60 ;  /* 0x000000ffff3f7224 */ /* 0x000fe400078e003c */
[----:B------:R-:W-:Y:S01]  /*67250*/  IMAD.MOV.U32 R60, RZ, RZ, R32 ;  /* 0x000000ffff3c7224 */ /* 0x000fe200078e0020 */
[----:B------:R-:W-:Y:S01]  /*67260*/  IADD3 R32, P6, R33, R10, RZ ;  /* 0x0000000a21207210 */ /* 0x000fe20007fde0ff */
[----:B------:R-:W-:-:S04]  /*67270*/  IMAD.MOV.U32 R23, RZ, RZ, R232 ;  /* 0x000000ffff177224 */ /* 0x000fc800078e00e8 */
[----:B------:R-:W-:Y:S02]  /*67280*/  IMAD.X R33, R251, 0x1, R8, P6 ;  /* 0x00000001fb217824 */ /* 0x000fe400030e0608 */
[----:B------:R-:W-:Y:S02]  /*67290*/  IMAD.MOV.U32 R232, RZ, RZ, R60 ;  /* 0x000000ffffe87224 */ /* 0x000fe400078e003c */
[----:B------:R-:W-:Y:S01]  /*672a0*/  IMAD.MOV.U32 R60, RZ, RZ, R36 ;  /* 0x000000ffff3c7224 */ /* 0x000fe200078e0024 */
[----:B------:R-:W-:Y:S01]  /*672b0*/  STL.64 [R1+0x2480], R32 ;  /* 0x0024802001007387 */ /* 0x000fe20000100a00 */
[----:B------:R-:W-:Y:S01]  /*672c0*/  IMAD.MOV.U32 R22, RZ, RZ, R27 ;  /* 0x000000ffff167224 */ /* 0x000fe200078e001b */
[----:B----4-:R-:W-:Y:S02]  /*672d0*/  SHF.R.S32.HI R251, RZ, 0x1f, R41 ;  /* 0x0000001ffffb7819 */ /* 0x010fe40000011429 */
[----:B0-----:R-:W-:-:S05]  /*672e0*/  IADD3 R4, P6, R41, R15, RZ ;  /* 0x0000000f29047210 */ /* 0x001fca0007fde0ff */
[----:B------:R-:W-:Y:S01]  /*672f0*/  IMAD.X R5, R251, 0x1, R14, P6 ;  /* 0x00000001fb057824 */ /* 0x000fe200030e060e */
[----:B------:R-:W-:Y:S01]  /*67300*/  IADD3 R36, P6, R41, R13, RZ ;  /* 0x0000000d29247210 */ /* 0x000fe20007fde0ff */
[----:B------:R-:W-:-:S03]  /*67310*/  IMAD.MOV.U32 R27, RZ, RZ, R37 ;  /* 0x000000ffff1b7224 */ /* 0x000fc600078e0025 */
[----:B------:R0:W-:Y:S01]  /*67320*/  STL.64 [R1+0x1b28], R4 ;  /* 0x001b280401007387 */ /* 0x0001e20000100a00 */
[----:B------:R-:W-:Y:S01]  /*67330*/  IMAD.X R37, R251, 0x1, R12, P6 ;  /* 0x00000001fb257824 */ /* 0x000fe200030e060c */
[----:B0-----:R-:W-:-:S04]  /*67340*/  IADD3 R4, P6, R41, R11, RZ ;  /* 0x0000000b29047210 */ /* 0x001fc80007fde0ff */
[----:B------:R-:W-:Y:S01]  /*67350*/  STL.64 [R1+0x2450], R36 ;  /* 0x0024502401007387 */ /* 0x000fe20000100a00 */
[----:B------:R-:W-:-:S05]  /*67360*/  IMAD.X R5, R251, 0x1, R9, P6 ;  /* 0x00000001fb057824 */ /* 0x000fca00030e0609 */
[----:B------:R0:W-:Y:S02]  /*67370*/  STL.64 [R1+0x1b18], R4 ;  /* 0x001b180401007387 */ /* 0x0001e40000100a00 */
[----:B0-----:R-:W-:Y:S01]  /*67380*/  IADD3 R4, P6, R41, R10, RZ ;  /* 0x0000000a29047210 */ /* 0x001fe20007fde0ff */
[----:B------:R-:W-:Y:S02]  /*67390*/  IMAD.MOV.U32 R41, RZ, RZ, R22 ;  /* 0x000000ffff297224 */ /* 0x000fe400078e0016 */
[----:B------:R-:W-:Y:S02]  /*673a0*/  IMAD.MOV.U32 R22, RZ, RZ, R23 ;  /* 0x000000ffff167224 */ /* 0x000fe400078e0017 */
[----:B------:R-:W-:Y:S02]  /*673b0*/  IMAD.X R5, R251, 0x1, R8, P6 ;  /* 0x00000001fb057824 */ /* 0x000fe400030e0608 */
[----:B------:R-:W-:Y:S02]  /*673c0*/  IMAD.MOV.U32 R23, RZ, RZ, R27 ;  /* 0x000000ffff177224 */ /* 0x000fe400078e001b */
[----:B------:R-:W-:Y:S01]  /*673d0*/  IMAD.MOV.U32 R27, RZ, RZ, R19 ;  /* 0x000000ffff1b7224 */ /* 0x000fe200078e0013 */
[----:B------:R0:W-:Y:S01]  /*673e0*/  STL.64 [R1+0x1b10], R4 ;  /* 0x001b100401007387 */ /* 0x0001e20000100a00 */
[----:B------:R-:W-:-:S03]  /*673f0*/  IMAD.MOV.U32 R19, RZ, RZ, R39 ;  /* 0x000000ffff137224 */ /* 0x000fc600078e0027 */
        /* <DEDUP_REMOVED lines=36> */
[----:B------:R-:W-:Y:S02]  /*67640*/  IMAD.MOV.U32 R17, RZ, RZ, R56 ;  /* 0x000000ffff117224 */ /* 0x000fe400078e0038 */
[----:B------:R-:W-:Y:S01]  /*67650*/  IMAD.MOV.U32 R56, RZ, RZ, R34 ;  /* 0x000000ffff387224 */ /* 0x000fe200078e0022 */
[----:B0-----:R-:W-:Y:S01]  /*67660*/  IADD3 R4, P6, R48, R13, RZ ;  /* 0x0000000d30047210 */ /* 0x001fe20007fde0ff */
[----:B------:R-:W-:-:S04]  /*67670*/  IMAD.MOV.U32 R49, RZ, RZ, R41 ;  /* 0x000000ffff317224 */ /* 0x000fc800078e0029 */
[C---:B------:R-:W-:Y:S01]  /*67680*/  IMAD.X R5, R251.reuse, 0x1, R12, P6 ;  /* 0x00000001fb057824 */ /* 0x040fe200030e060c */
[C---:B------:R-:W-:Y:S01]  /*67690*/  IADD3 R34, P6, R48.reuse, R11, RZ ;  /* 0x0000000b30227210 */ /* 0x040fe20007fde0ff */
[----:B------:R-:W-:Y:S02]  /*676a0*/  IMAD.MOV.U32 R41, RZ, RZ, R22 ;  /* 0x000000ffff297224 */ /* 0x000fe400078e0016 */
        /* <DEDUP_REMOVED lines=20> */
[----:B------:R-:W-:Y:S02]  /*677f0*/  IMAD.MOV.U32 R48, RZ, RZ, R49 ;  /* 0x000000ffff307224 */ /* 0x000fe400078e0031 */
[----:B------:R-:W-:Y:S02]  /*67800*/  IMAD.MOV.U32 R49, RZ, RZ, R21 ;  /* 0x000000ffff317224 */ /* 0x000fe400078e0015 */
[----:B------:R-:W-:Y:S01]  /*67810*/  IMAD.MOV.U32 R21, RZ, RZ, R38 ;  /* 0x000000ffff157224 */ /* 0x000fe200078e0026 */
[----:B------:R-:W-:-:S05]  /*67820*/  IADD3 R38, P6, R39, R10, RZ ;  /* 0x0000000a27267210 */ /* 0x000fca0007fde0ff */
[----:B------:R-:W-:-:S05]  /*67830*/  IMAD.X R39, R251, 0x1, R8, P6 ;  /* 0x00000001fb277824 */ /* 0x000fca00030e0608 */
[----:B------:R-:W-:Y:S01]  /*67840*/  STL.64 [R1+0x2430], R38 ;  /* 0x0024302601007387 */ /* 0x000fe20000100a00 */
        /* <DEDUP_REMOVED lines=28> */
[----:B---3--:R-:W-:Y:S01]  /*67a10*/  SHF.R.S32.HI R251, RZ, 0x1f, R43 ;  /* 0x0000001ffffb7819 */ /* 0x008fe2000001142b */
[----:B------:R-:W-:Y:S02]  /*67a20*/  IMAD.MOV.U32 R234, RZ, RZ, R26 ;  /* 0x000000ffffea7224 */ /* 0x000fe400078e001a */
[----:B------:R-:W-:Y:S01]  /*67a30*/  IMAD.MOV.U32 R26, RZ, RZ, R19 ;  /* 0x000000ffff1a7224 */ /* 0x000fe200078e0013 */
[----:B0-----:R-:W-:Y:S01]  /*67a40*/  IADD3 R4, P6, R43, R15, RZ ;  /* 0x0000000f2b047210 */ /* 0x001fe20007fde0ff */
[----:B------:R-:W-:-:S02]  /*67a50*/  IMAD.MOV.U32 R19, RZ, RZ, R16 ;  /* 0x000000ffff137224 */ /* 0x000fc400078e0010 */
[----:B------:R-:W-:Y:S02]  /*67a60*/  IMAD.MOV.U32 R16, RZ, RZ, R59 ;  /* 0x000000ffff107224 */ /* 0x000fe400078e003b */
[----:B------:R-:W-:Y:S02]  /*67a70*/  IMAD.X R5, R251, 0x1, R14, P6 ;  /* 0x00000001fb057824 */ /* 0x000fe400030e060e */
[----:B------:R-:W-:Y:S01]  /*67a80*/  IMAD.MOV.U32 R59, RZ, RZ, R52 ;  /* 0x000000ffff3b7224 */ /* 0x000fe200078e0034 */
[----:B------:R-:W-:Y:S01]  /*67a90*/  IADD3 R52, P6, R43, R13, RZ ;  /* 0x0000000d2b347210 */ /* 0x000fe20007fde0ff */
[----:B------:R-:W-:Y:S02]  /*67aa0*/  IMAD.MOV.U32 R235, RZ, RZ, R25 ;  /* 0x000000ffffeb7224 */ /* 0x000fe400078e0019 */
[----:B------:R-:W-:Y:S01]  /*67ab0*/  IMAD.MOV.U32 R25, RZ, RZ, R58 ;  /* 0x000000ffff197224 */ /* 0x000fe200078e003a */
[----:B------:R0:W-:Y:S01]  /*67ac0*/  STL.64 [R1+0x1a48], R4 ;  /* 0x001a480401007387 */ /* 0x0001e20000100a00 */
[----:B------:R-:W-:-:S02]  /*67ad0*/  IMAD.MOV.U32 R58, RZ, RZ, R53 ;  /* 0x000000ffff3a7224 */ /* 0x000fc400078e0035 */
[----:B------:R-:W-:Y:S01]  /*67ae0*/  IMAD.X R53, R251, 0x1, R12, P6 ;  /* 0x00000001fb357824 */ /* 0x000fe200030e060c */
[----:B0-----:R-:W-:-:S04]  /*67af0*/  IADD3 R4, P6, R43, R11, RZ ;  /* 0x0000000b2b047210 */ /* 0x001fc80007fde0ff */
[----:B------:R-:W-:Y:S01]  /*67b00*/  STL.64 [R1+0x2438], R52 ;  /* 0x0024383401007387 */ /* 0x000fe20000100a00 */
[----:B------:R-:W-:-:S05]  /*67b10*/  IMAD.X R5, R251, 0x1, R9, P6 ;  /* 0x00000001fb057824 */ /* 0x000fca00030e0609 */
[----:B------:R0:W-:Y:S02]  /*67b20*/  STL.64 [R1+0x1a38], R4 ;  /* 0x001a380401007387 */ /* 0x0001e40000100a00 */
[----:B0-----:R-:W-:-:S05]  /*67b30*/  IADD3 R4, P6, R43, R10, RZ ;  /* 0x0000000a2b047210 */ /* 0x001fca0007fde0ff */
[----:B------:R-:W-:-:S05]  /*67b40*/  IMAD.X R5, R251, 0x1, R8, P6 ;  /* 0x00000001fb057824 */ /* 0x000fca00030e0608 */
[----:B------:R0:W-:Y:S04]  /*67b50*/  STL.64 [R1+0x1a30], R4 ;  /* 0x001a300401007387 */ /* 0x0001e80000100a00 */
[----:B------:R-:W3:Y:S01]  /*67b60*/  LDL.LU R44, [R1+0x1b4] ;  /* 0x0001b400012c7983 */ /* 0x000ee20000300800 */
[----:B----4-:R-:W-:Y:S01]  /*67b70*/  SHF.R.S32.HI R251, RZ, 0x1f, R50 ;  /* 0x0000001ffffb7819 */ /* 0x010fe20000011432 */
[----:B------:R-:W-:Y:S02]  /*67b80*/  IMAD.MOV.U32 R42, RZ, RZ, R235 ;  /* 0x000000ffff2a7224 */ /* 0x000fe400078e00eb */
[----:B------:R-:W-:Y:S01]  /*67b90*/  IMAD.MOV.U32 R235, RZ, RZ, R23 ;  /* 0x000000ffffeb7224 */ /* 0x000fe200078e0017 */
[----:B0-----:R-:W-:Y:S01]  /*67ba0*/  IADD3 R4, P6, R50, R15, RZ ;  /* 0x0000000f32047210 */ /* 0x001fe20007fde0ff */
[----:B------:R-:W-:-:S02]  /*67bb0*/  IMAD.MOV.U32 R23, RZ, RZ, R56 ;  /* 0x000000ffff177224 */ /* 0x000fc400078e0038 */
[----:B------:R-:W-:Y:S02]  /*67bc0*/  IMAD.MOV.U32 R43, RZ, RZ, R234 ;  /* 0x000000ffff2b7224 */ /* 0x000fe400078e00ea */
        /* <DEDUP_REMOVED lines=28> */
[----:B--2---:R-:W-:Y:S02]  /*67d90*/  SHF.R.S32.HI R251, RZ, 0x1f, R45 ;  /* 0x0000001ffffb7819 */ /* 0x004fe4000001142d */
[----:B0-----:R-:W-:-:S05]  /*67da0*/  IADD3 R4, P6, R45, R15, RZ ;  /* 0x0000000f2d047210 */ /* 0x001fca0007fde0ff */
[----:B------:R-:W-:-:S05]  /*67db0*/  IMAD.X R5, R251, 0x1, R14, P6 ;  /* 0x00000001fb057824 */ /* 0x000fca00030e060e */
[----:B------:R0:W-:Y:S04]  /*67dc0*/  STL.64 [R1+0x19e8], R4 ;  /* 0x0019e80401007387 */ /* 0x0001e80000100a00 */
[----:B------:R-:W2:Y:S01]  /*67dd0*/  LDL.LU R47, [R1+0x1bc] ;  /* 0x0001bc00012f7983 */ /* 0x000ea20000300800 */
[----:B------:R-:W-:Y:S02]  /*67de0*/  IMAD.MOV.U32 R50, RZ, RZ, R42 ;  /* 0x000000ffff327224 */ /* 0x000fe400078e002a */
[----:B------:R-:W-:Y:S01]  /*67df0*/  IMAD.MOV.U32 R42, RZ, RZ, R234 ;  /* 0x000000ffff2a7224 */ /* 0x000fe200078e00ea */
[----:B0-----:R-:W-:Y:S01]  /*67e00*/  IADD3 R4, P6, R45, R13, RZ ;  /* 0x0000000d2d047210 */ /* 0x001fe20007fde0ff */
[----:B------:R-:W-:Y:S02]  /*67e10*/  IMAD.MOV.U32 R51, RZ, RZ, R54 ;  /* 0x000000ffff337224 */ /* 0x000fe400078e0036 */
[----:B------:R-:W-:-:S02]  /*67e20*/  IMAD.MOV.U32 R234, RZ, RZ, R235 ;  /* 0x000000ffffea7224 */ /* 0x000fc400078e00eb */
[----:B------:R-:W-:Y:S01]  /*67e30*/  IMAD.X R5, R251, 0x1, R12, P6 ;  /* 0x00000001fb057824 */ /* 0x000fe200030e060c */
[----:B------:R-:W-:Y:S01]  /*67e40*/  IADD3 R54, P6, R45, R11, RZ ;  /* 0x0000000b2d367210 */ /* 0x000fe20007fde0ff */
[----:B------:R-:W-:Y:S02]  /*67e50*/  IMAD.MOV.U32 R235, RZ, RZ, R48 ;  /* 0x000000ffffeb7224 */ /* 0x000fe400078e0030 */
[----:B------:R-:W-:Y:S02]  /*67e60*/  IMAD.MOV.U32 R48, RZ, RZ, R49 ;  /* 0x000000ffff307224 */ /* 0x000fe400078e0031 */
[----:B------:R-:W-:Y:S01]  /*67e70*/  IMAD.MOV.U32 R49, RZ, RZ, R40 ;  /* 0x000000ffff317224 */ /* 0x000fe200078e0028 */
[----:B------:R0:W-:Y:S01]  /*67e80*/  STL.64 [R1+0x19e0], R4 ;  /* 0x0019e00401007387 */ /* 0x0001e20000100a00 */
[----:B------:R-:W-:Y:S02]  /*67e90*/  IMAD.MOV.U32 R40, RZ, RZ, R55 ;  /* 0x000000ffff287224 */ /* 0x000fe400078e0037 */
[----:B------:R-:W-:Y:S01]  /*67ea0*/  IMAD.X R55, R251, 0x1, R9, P6 ;  /* 0x00000001fb377824 */ /* 0x000fe200030e0609 */
[----:B0-----:R-:W-:Y:S01]  /*67eb0*/  IADD3 R4, P6, R45, R10, RZ ;  /* 0x0000000a2d047210 */ /* 0x001fe20007fde0ff */
[----:B------:R-:W-:-:S04]  /*67ec0*/  IMAD.MOV.U32 R45, RZ, RZ, R50 ;  /* 0x000000ffff2d7224 */ /* 0x000fc800078e0032 */
[----:B------:R-:W-:Y:S01]  /*67ed0*/  IMAD.X R5, R251, 0x1, R8, P6 ;  /* 0x00000001fb057824 */ /* 0x000fe200030e0608 */
[----:B------:R-:W-:Y:S01]  /*67ee0*/  STL.64 [R1+0x2408], R54 ;  /* 0x0024083601007387 */ /* 0x000fe20000100a00 */
[----:B------:R-:W-:Y:S02]  /*67ef0*/  IMAD.MOV.U32 R50, RZ, RZ, R43 ;  /* 0x000000ffff327224 */ /* 0x000fe400078e002b */
[----:B------:R-:W-:Y:S01]  /*67f00*/  IMAD.MOV.U32 R43, RZ, RZ, R27 ;  /* 0x000000ffff2b7224 */ /* 0x000fe200078e001b */
[----:B------:R0:W-:Y:S01]  /*67f10*/  STL.64 [R1+0x19d0], R4 ;  /* 0x0019d00401007387 */ /* 0x0001e20000100a00 */
[----:B------:R-:W-:-:S03]  /*67f20*/  IMAD.MOV.U32 R27, RZ, RZ, R61 ;  /* 0x000000ffff1b7224 */ /* 0x000fc600078e003d */
        /* <DEDUP_REMOVED lines=14> */
[----:B------:R0:W-:Y:S02]  /*68010*/  STL.64 [R1+0x19b0], R4 ;  /* 0x0019b00401007387 */ /* 0x0001e40000100a00 */
[----:B0-----:R-:W-:-:S05]  /*68020*/  IADD3 R4, P6, R64, R15, RZ ;  /* 0x0000000f40047210 */ /* 0x001fca0007fde0ff */
[----:B------:R-:W-:-:S05]  /*68030*/  IMAD.X R5, R251, 0x1, R14, P6 ;  /* 0x00000001fb057824 */ /* 0x000fca00030e060e */
[----:B------:R0:W-:Y:S04]  /*68040*/  STL.64 [R1+0x19a8], R4 ;  /* 0x0019a80401007387 */ /* 0x0001e80000100a00 */
[----:B------:R-:W3:Y:S01]  /*68050*/  LDL.LU R46, [R1+0x1c4] ;  /* 0x0001c400012e7983 */ /* 0x000ee20000300800 */
[----:B------:R-:W-:Y:S02]  /*68060*/  IMAD.MOV.U32 R44, RZ, RZ, R45 ;  /* 0x000000ffff2c7224 */ /* 0x000fe400078e002d */
[----:B------:R-:W-:Y:S02]  /*68070*/  IMAD.MOV.U32 R45, RZ, RZ, R16 ;  /* 0x000000ffff2d7224 */ /* 0x000fe400078e0010 */
[----:B------:R-:W-:Y:S01]  /*68080*/  IMAD.MOV.U32 R16, RZ, RZ, R58 ;  /* 0x000000ffff107224 */ /* 0x000fe200078e003a */
[----:B------:R-:W-:Y:S01]  /*68090*/  IADD3 R58, P6, R64, R13, RZ ;  /* 0x0000000d403a7210 */ /* 0x000fe20007fde0ff */
[----:B------:R-:W-:-:S02]  /*680a0*/  IMAD.MOV.U32 R65, RZ, RZ, R25 ;  /* 0x000000ffff417224 */ /* 0x000fc400078e0019 */
[----:B------:R-:W-:Y:S02]  /*680b0*/  IMAD.MOV.U32 R25, RZ, RZ, R59 ;  /* 0x000000ffff197224 */ /* 0x000fe400078e003b */
[----:B------:R-:W-:Y:S01]  /*680c0*/  IMAD.X R59, R251, 0x1, R12, P6 ;  /* 0x00000001fb3b7824 */ /* 0x000fe200030e060c */
[----:B------:R-:W-:-:S05]  /*680d0*/  IADD3 R220, P6, R64, R11, RZ ;  /* 0x0000000b40dc7210 */ /* 0x000fca0007fde0ff */
[----:B------:R-:W-:Y:S01]  /*680e0*/  IMAD.X R221, R251, 0x1, R9, P6 ;  /* 0x00000001fbdd7824 */ /* 0x000fe200030e0609 */
[----:B0-----:R-:W-:Y:S01]  /*680f0*/  IADD3 R4, P6, R64, R10, RZ ;  /* 0x0000000a40047210 */ /* 0x001fe20007fde0ff */
[----:B------:R-:W-:Y:S01]  /*68100*/  STL.64 [R1+0x2410], R58 ;  /* 0x0024103a01007387 */ /* 0x000fe20000100a00 */
[----:B------:R-:W-:-:S03]  /*68110*/  IMAD.MOV.U32 R64, RZ, RZ, R65 ;  /* 0x000000ffff407224 */ /* 0x000fc600078e0041 */
[----:B------:R-:W-:Y:S01]  /*68120*/  IMAD.X R5, R251, 0x1, R8, P6 ;  /* 0x00000001fb057824 */ /* 0x000fe200030e0608 */
[----:B------:R-:W-:Y:S01]  /*68130*/  STL.64 [R1+0x24a8], R220 ;  /* 0x0024a8dc01007387 */ /* 0x000fe20000100a00 */
[----:B------:R-:W-:Y:S02]  /*68140*/  IMAD.MOV.U32 R65, RZ, RZ, R42 ;  /* 0x000000ffff417224 */ /* 0x000fe400078e002a */
[----:B------:R-:W-:Y:S01]  /*68150*/  IMAD.MOV.U32 R42, RZ, RZ, R17 ;  /* 0x000000ffff2a7224 */ /* 0x000fe200078e0011 */
[----:B------:R0:W-:Y:S04]  /*68160*/  STL.64 [R1+0x1990], R4 ;  /* 0x0019900401007387 */ /* 0x0001e80000100a00 */
        /* <DEDUP_REMOVED lines=26> */
[----:B------:R-:W-:Y:S02]  /*68310*/  IMAD.MOV.U32 R47, RZ, RZ, R64 ;  /* 0x000000ffff2f7224 */ /* 0x000fe400078e0040 */
[----:B------:R-:W-:Y:S02]  /*68320*/  IMAD.MOV.U32 R64, RZ, RZ, R65 ;  /* 0x000000ffff407224 */ /* 0x000fe400078e0041 */
[----:B------:R-:W-:Y:S02]  /*68330*/  IMAD.MOV.U32 R65, RZ, RZ, R235 ;  /* 0x000000ffff417224 */ /* 0x000fe400078e00eb */
[----:B------:R-:W-:-:S02]  /*68340*/  IMAD.MOV.U32 R235, RZ, RZ, R48 ;  /* 0x000000ffffeb7224 */ /* 0x000fc400078e0030 */
[----:B------:R-:W-:Y:S01]  /*68350*/  IMAD.MOV.U32 R48, RZ, RZ, R60 ;  /* 0x000000ffff307224 */ /* 0x000fe200078e003c */
[----:B------:R-:W-:-:S05]  /*68360*/  IADD3 R60, P6, R61, R10, RZ ;  /* 0x0000000a3d3c7210 */ /* 0x000fca0007fde0ff */
[----:B------:R-:W-:Y:S01]  /*68370*/  IMAD.X R61, R251, 0x1, R8, P6 ;  /* 0x00000001fb3d7824 */ /* 0x000fe200030e0608 */
[----:B---3--:R-:W-:Y:S02]  /*68380*/  SHF.R.S32.HI R251, RZ, 0x1f, R46 ;  /* 0x0000001ffffb7819 */ /* 0x008fe4000001142e */
[----:B0-----:R-:W-:-:S05]  /*68390*/  IADD3 R4, P6, R46, R15, RZ ;  /* 0x0000000f2e047210 */ /* 0x001fca0007fde0ff */
[----:B------:R-:W-:Y:S01]  /*683a0*/  IMAD.X R5, R251, 0x1, R14, P6 ;  /* 0x00000001fb057824 */ /* 0x000fe200030e060e */
[----:B------:R-:W-:Y:S04]  /*683b0*/  STL.64 [R1+0x24c0], R60 ;  /* 0x0024c03c01007387 */ /* 0x000fe80000100a00 */
        /* <DEDUP_REMOVED lines=9> */
[----:B----4-:R-:W-:Y:S01]  /*68450*/  SHF.R.S32.HI R251, RZ, 0x1f, R17 ;  /* 0x0000001ffffb7819 */ /* 0x010fe20000011411 */
[----:B------:R-:W-:-:S03]  /*68460*/  IMAD.MOV.U32 R46, RZ, RZ, R50 ;  /* 0x000000ffff2e7224 */ /* 0x000fc600078e0032 */
[----:B------:R0:W-:Y:S01]  /*68470*/  STL.64 [R1+0x1930], R4 ;  /* 0x0019300401007387 */ /* 0x0001e20000100a00 */
[----:B------:R-:W-:Y:S02]  /*68480*/  IMAD.MOV.U32 R50, RZ, RZ, R49 ;  /* 0x000000ffff327224 */ /* 0x000fe400078e0031 */
[----:B------:R-:W-:Y:S02]  /*68490*/  IMAD.MOV.U32 R49, RZ, RZ, R27 ;  /* 0x000000ffff317224 */ /* 0x000fe400078e001b */
[----:B------:R-:W-:Y:S02]  /*684a0*/  IMAD.MOV.U32 R27, RZ, RZ, R19 ;  /* 0x000000ffff1b7224 */ /* 0x000fe400078e0013 */
        /* <DEDUP_REMOVED lines=13> */
[----:B------:R-:W-:Y:S02]  /*68580*/  IMAD.MOV.U32 R47, RZ, RZ, R45 ;  /* 0x000000ffff2f7224 */ /* 0x000fe400078e002d */
[----:B------:R-:W-:Y:S01]  /*68590*/  IMAD.MOV.U32 R45, RZ, RZ, R16 ;  /* 0x000000ffff2d7224 */ /* 0x000fe200078e0010 */
[----:B------:R-:W-:-:S05]  /*685a0*/  IADD3 R16, P6, R17, R10, RZ ;  /* 0x0000000a11107210 */ /* 0x000fca0007fde0ff */
[----:B------:R-:W-:Y:S01]  /*685b0*/  IMAD.X R17, R251, 0x1, R8, P6 ;  /* 0x00000001fb117824 */ /* 0x000fe200030e0608 */
        /* <DEDUP_REMOVED lines=29> */
[----:B------:R-:W-:Y:S01]  /*68790*/  IMAD.MOV.U32 R65, RZ, RZ, R20 ;  /* 0x000000ffff417224 */ /* 0x000fe200078e0014 */
[----:B---3--:R-:W-:Y:S01]  /*687a0*/  SHF.R.S32.HI R251, RZ, 0x1f, R19 ;  /* 0x0000001ffffb7819 */ /* 0x008fe20000011413 */
[----:B------:R-:W-:Y:S01]  /*687b0*/  IMAD.MOV.U32 R20, RZ, RZ, R62 ;  /* 0x000000ffff147224 */ /* 0x000fe200078e003e */
[----:B------:R-:W-:Y:S01]  /*687c0*/  IADD3 R62, P6, R19, R15, RZ ;  /* 0x0000000f133e7210 */ /* 0x000fe20007fde0ff */
[----:B------:R-:W-:-:S02]  /*687d0*/  IMAD.MOV.U32 R66, RZ, RZ, R42 ;  /* 0x000000ffff427224 */ /* 0x000fc400078e002a */
[----:B------:R-:W-:Y:S02]  /*687e0*/  IMAD.MOV.U32 R42, RZ, RZ, R63 ;  /* 0x000000ffff2a7224 */ /* 0x000fe400078e003f */
[----:B------:R-:W-:Y:S01]  /*687f0*/  IMAD.X R63, R251, 0x1, R14, P6 ;  /* 0x00000001fb3f7824 */ /* 0x000fe200030e060e */
        /* <DEDUP_REMOVED lines=17> */
[----:B------:R-:W-:Y:S02]  /*68910*/  IMAD.MOV.U32 R237, RZ, RZ, R65 ;  /* 0x000000ffffed7224 */ /* 0x000fe400078e0041 */
[----:B------:R-:W-:Y:S02]  /*68920*/  IMAD.MOV.U32 R65, RZ, RZ, R42 ;  /* 0x000000ffff417224 */ /* 0x000fe400078e002a */
[----:B------:R-:W-:Y:S02]  /*68930*/  IMAD.MOV.U32 R42, RZ, RZ, R235 ;  /* 0x000000ffff2a7224 */ /* 0x000fe400078e00eb */
[----:B------:R-:W-:Y:S02]  /*68940*/  IMAD.MOV.U32 R235, RZ, RZ, R232 ;  /* 0x000000ffffeb7224 */ /* 0x000fe400078e00e8 */
[----:B------:R-:W-:Y:S02]  /*68950*/  IMAD.X R19, R251, 0x1, R8, P6 ;  /* 0x00000001fb137824 */ /* 0x000fe400030e0608 */
[----:B------:R-:W-:-:S02]  /*68960*/  IMAD.MOV.U32 R238, RZ, RZ, R236 ;  /* 0x000000ffffee7224 */ /* 0x000fc400078e00ec */
[----:B------:R-:W-:Y:S01]  /*68970*/  IMAD.MOV.U32 R236, RZ, RZ, R41 ;  /* 0x000000ffffec7224 */ /* 0x000fe200078e0029 */
[----:B----4-:R-:W-:Y:S02]  /*68980*/  SHF.R.S32.HI R251, RZ, 0x1f, R242 ;  /* 0x0000001ffffb7819 */ /* 0x010fe400000114f2 */
[----:B------:R-:W-:Y:S01]  /*68990*/  IADD3 R232, P6, R242, R15, RZ ;  /* 0x0000000ff2e87210 */ /* 0x000fe20007fde0ff */
[----:B------:R-:W-:Y:S01]  /*689a0*/  IMAD.MOV.U32 R41, RZ, RZ, R233 ;  /* 0x000000ffff297224 */ /* 0x000fe200078e00e9 */
[----:B------:R0:W-:Y:S03]  /*689b0*/  STL.64 [R1+0x18b8], R4 ;  /* 0x0018b80401007387 */ /* 0x0001e60000100a00 */
[----:B------:R-:W-:Y:S02]  /*689c0*/  IMAD.X R233, R251, 0x1, R14, P6 ;  /* 0x00000001fbe97824 */ /* 0x000fe400030e060e */
[----:B------:R-:W-:-:S02]  /*689d0*/  IMAD.MOV.U32 R239, RZ, RZ, R66 ;  /* 0x000000ffffef7224 */ /* 0x000fc400078e0042 */
        /* <DEDUP_REMOVED lines=45> */
[----:B------:R-:W-:-:S04]  /*68cb0*/  IMAD.MOV.U32 R240, RZ, RZ, R25 ;  /* 0x000000fffff07224 */ /* 0x000fc800078e0019 */
[----:B------:R-:W-:Y:S01]  /*68cc0*/  IMAD.X R25, R251, 0x1, R14, P6 ;  /* 0x00000001fb197824 */ /* 0x000fe200030e060e */
        /* <DEDUP_REMOVED lines=27> */
[----:B0-----:R-:W4:Y:S01]  /*68e80*/  LDL.LU R4, [R1+0x1f8] ;  /* 0x0001f80001047983 */ /* 0x001f220000300800 */
        /* <DEDUP_REMOVED lines=39> */
[----:B------:R-:W-:Y:S02]  /*69100*/  IMAD.MOV.U32 R243, RZ, RZ, R238 ;  /* 0x000000fffff37224 */ /* 0x000fe400078e00ee */
[----:B------:R-:W-:-:S02]  /*69110*/  IMAD.MOV.U32 R238, RZ, RZ, R66 ;  /* 0x000000ffffee7224 */ /* 0x000fc400078e0042 */
[----:B------:R-:W-:Y:S01]  /*69120*/  IMAD.MOV.U32 R66, RZ, RZ, R47 ;  /* 0x000000ffff427224 */ /* 0x000fe200078e002f */
[----:B------:R0:W-:Y:S01]  /*69130*/  STL.64 [R1+0x17c8], R28 ;  /* 0x0017c81c01007387 */ /* 0x0001e20000100a00 */
[----:B------:R-:W-:Y:S02]  /*69140*/  IMAD.MOV.U32 R47, RZ, RZ, R27 ;  /* 0x000000ffff2f7224 */ /* 0x000fe400078e001b */
[----:B------:R-:W-:Y:S01]  /*69150*/  IMAD.X R27, R251, 0x1, R12, P6 ;  /* 0x00000001fb1b7824 */ /* 0x000fe200030e060c */
[----:B0-----:R-:W-:-:S05]  /*69160*/  IADD3 R28, P6, R247, R11, RZ ;  /* 0x0000000bf71c7210 */ /* 0x001fca0007fde0ff */
[----:B------:R-:W-:-:S05]  /*69170*/  IMAD.X R29, R251, 0x1, R9, P6 ;  /* 0x00000001fb1d7824 */ /* 0x000fca00030e0609 */
[----:B------:R0:W-:Y:S01]  /*69180*/  STL.64 [R1+0x17b8], R28 ;  /* 0x0017b81c01007387 */ /* 0x0001e20000100a00 */
[----:B------:R-:W-:Y:S02]  /*69190*/  IMAD.MOV.U32 R246, RZ, RZ, R244 ;  /* 0x000000fffff67224 */ /* 0x000fe400078e00f4 */
[----:B------:R-:W-:Y:S01]  /*691a0*/  IMAD.MOV.U32 R244, RZ, RZ, R45 ;  /* 0x000000fffff47224 */ /* 0x000fe200078e002d */
[----:B0-----:R-:W-:Y:S01]  /*691b0*/  IADD3 R28, P6, R247, R10, RZ ;  /* 0x0000000af71c7210 */ /* 0x001fe20007fde0ff */
[----:B------:R-:W-:Y:S02]  /*691c0*/  IMAD.MOV.U32 R247, RZ, RZ, R242 ;  /* 0x000000fffff77224 */ /* 0x000fe400078e00f2 */
[----:B------:R-:W-:Y:S02]  /*691d0*/  IMAD.MOV.U32 R242, RZ, RZ, R243 ;  /* 0x000000fffff27224 */ /* 0x000fe400078e00f3 */
[----:B------:R-:W-:Y:S02]  /*691e0*/  IMAD.MOV.U32 R243, RZ, RZ, R237 ;  /* 0x000000fffff37224 */ /* 0x000fe400078e00ed */
[----:B------:R-:W-:Y:S01]  /*691f0*/  IMAD.X R29, R251, 0x1, R8, P6 ;  /* 0x00000001fb1d7824 */ /* 0x000fe200030e0608 */
[----:B----4-:R-:W-:Y:S01]  /*69200*/  SHF.R.S32.HI R251, RZ, 0x1f, R4 ;  /* 0x0000001ffffb7819 */ /* 0x010fe20000011404 */
[----:B------:R-:W-:Y:S01]  /*69210*/  IMAD.MOV.U32 R237, RZ, RZ, R22 ;  /* 0x000000ffffed7224 */ /* 0x000fe200078e0016 */
[C---:B------:R-:W-:Y:S01]  /*69220*/  IADD3 R22, P6, R4.reuse, R15, RZ ;  /* 0x0000000f04167210 */ /* 0x040fe20007fde0ff */
[----:B------:R-:W-:Y:S01]  /*69230*/  IMAD.MOV.U32 R45, RZ, RZ, R23 ;  /* 0x000000ffff2d7224 */ /* 0x000fe200078e0017 */
[----:B------:R0:W-:Y:S03]  /*69240*/  STL.64 [R1+0x17b0], R28 ;  /* 0x0017b01c01007387 */ /* 0x0001e60000100a00 */
[----:B------:R-:W-:Y:S01]  /*69250*/  IMAD.X R23, R251, 0x1, R14, P6 ;  /* 0x00000001fb177824 */ /* 0x000fe200030e060e */
        /* <DEDUP_REMOVED lines=45> */
[----:B------:R-:W-:Y:S01]  /*69530*/  IMAD.X R29, R251, 0x1, R14, P6 ;  /* 0x00000001fb1d7824 */ /* 0x000fe200030e060e */
[----:B------:R-:W-:Y:S01]  /*69540*/  IADD3 R40, P6, R5, R13, RZ ;  /* 0x0000000d05287210 */ /* 0x000fe20007fde0ff */
[----:B------:R-:W-:Y:S02]  /*69550*/  IMAD.MOV.U32 R249, RZ, RZ, R245 ;  /* 0x000000fffff97224 */ /* 0x000fe400078e00f5 */
[----:B------:R-:W-:Y:S02]  /*69560*/  IMAD.MOV.U32 R245, RZ, RZ, R238 ;  /* 0x000000fffff57224 */ /* 0x000fe400078e00ee */
[----:B------:R-:W-:Y:S01]  /*69570*/  IMAD.MOV.U32 R238, RZ, RZ, R67 ;  /* 0x000000ffffee7224 */ /* 0x000fe200078e0043 */
[----:B------:R0:W-:Y:S01]  /*69580*/  STL.64 [R1+0x1748], R28 ;  /* 0x0017481c01007387 */ /* 0x0001e20000100a00 */
[----:B------:R-:W-:-:S02]  /*69590*/  IMAD.MOV.U32 R67, RZ, RZ, R41 ;  /* 0x000000ffff437224 */ /* 0x000fc400078e0029 */
[----:B------:R-:W-:Y:S01]  /*695a0*/  IMAD.X R41, R251, 0x1, R12, P6 ;  /* 0x00000001fb297824 */ /* 0x000fe200030e060c */
[----:B0-----:R-:W-:-:S05]  /*695b0*/  IADD3 R28, P6, R5, R11, RZ ;  /* 0x0000000b051c7210 */ /* 0x001fca0007fde0ff */
[----:B------:R-:W-:Y:S01]  /*695c0*/  IMAD.X R29, R251, 0x1, R9, P6 ;  /* 0x00000001fb1d7824 */ /* 0x000fe200030e0609 */
[----:B------:R-:W-:Y:S01]  /*695d0*/  IADD3 R4, P6, R5, R10, RZ ;  /* 0x0000000a05047210 */ /* 0x000fe20007fde0ff */
[----:B------:R-:W-:-:S04]  /*695e0*/  IMAD.MOV.U32 R69, RZ, RZ, R248 ;  /* 0x000000ffff457224 */ /* 0x000fc800078e00f8 */
[----:B------:R-:W-:Y:S01]  /*695f0*/  IMAD.X R5, R251, 0x1, R8, P6 ;  /* 0x00000001fb057824 */ /* 0x000fe200030e0608 */
[----:B------:R-:W-:Y:S01]  /*69600*/  STL.64 [R1+0x1738], R28 ;  /* 0x0017381c01007387 */ /* 0x000fe20000100a00 */
[----:B------:R-:W-:Y:S02]  /*69610*/  IMAD.MOV.U32 R248, RZ, RZ, R239 ;  /* 0x000000fffff87224 */ /* 0x000fe400078e00ef */
[----:B------:R-:W-:Y:S01]  /*69620*/  IMAD.MOV.U32 R239, RZ, RZ, R48 ;  /* 0x000000ffffef7224 */ /* 0x000fe200078e0030 */
[----:B------:R0:W-:Y:S01]  /*69630*/  STL.64 [R1+0x1730], R4 ;  /* 0x0017300401007387 */ /* 0x0001e20000100a00 */
[----:B----4-:R-:W-:Y:S01]  /*69640*/  SHF.R.S32.HI R251, RZ, 0x1f, R70 ;  /* 0x0000001ffffb7819 */ /* 0x010fe20000011446 */
[----:B0-----:R-:W-:Y:S01]  /*69650*/  IMAD.MOV.U32 R4, RZ, RZ, R249 ;  /* 0x000000ffff047224 */ /* 0x001fe200078e00f9 */
[----:B------:R-:W-:Y:S01]  /*69660*/  IADD3 R48, P6, R70, R15, RZ ;  /* 0x0000000f46307210 */ /* 0x000fe20007fde0ff */
[----:B------:R-:W-:Y:S02]  /*69670*/  IMAD.MOV.U32 R249, RZ, RZ, R246 ;  /* 0x000000fffff97224 */ /* 0x000fe400078e00f6 */
[----:B------:R-:W-:-:S02]  /*69680*/  IMAD.MOV.U32 R246, RZ, RZ, R245 ;  /* 0x000000fffff67224 */ /* 0x000fc400078e00f5 */
[----:B------:R-:W-:Y:S02]  /*69690*/  IMAD.MOV.U32 R245, RZ, RZ, R67 ;  /* 0x000000fffff57224 */ /* 0x000fe400078e0043 */
[----:B------:R-:W-:Y:S02]  /*696a0*/  IMAD.MOV.U32 R67, RZ, RZ, R49 ;  /* 0x000000ffff437224 */ /* 0x000fe400078e0031 */
[----:B------:R-:W-:Y:S02]  /*696b0*/  IMAD.MOV.U32 R5, RZ, RZ, R242 ;  /* 0x000000ffff057224 */ /* 0x000fe400078e00f2 */
[C---:B------:R-:W-:Y:S01]  /*696c0*/  IMAD.X R49, R251.reuse, 0x1, R14, P6 ;  /* 0x00000001fb317824 */ /* 0x040fe200030e060e */
[----:B------:R-:W-:Y:S01]  /*696d0*/  IADD3 R28, P6, R70, R13, RZ ;  /* 0x0000000d461c7210 */ /* 0x000fe20007fde0ff */
[----:B------:R-:W-:Y:S02]  /*696e0*/  IMAD.MOV.U32 R242, RZ, RZ, R43 ;  /* 0x000000fffff27224 */ /* 0x000fe400078e002b */
[----:B------:R-:W3:Y:S02]  /*696f0*/  LDL.LU R43, [R1+0x214] ;  /* 0x00021400012b7983 */ /* 0x000ee40000300800 */
        /* <DEDUP_REMOVED lines=42> */
[----:B------:R-:W-:Y:S02]  /*699a0*/  IMAD.MOV.U32 R249, RZ, RZ, R241 ;  /* 0x000000fffff97224 */ /* 0x000fe400078e00f1 */
[----:B------:R-:W-:Y:S01]  /*699b0*/  IMAD.MOV.U32 R241, RZ, RZ, R65 ;  /* 0x000000fffff17224 */ /* 0x000fe200078e0041 */
[----:B0-----:R-:W-:Y:S01]  /*699c0*/  IADD3 R28, P6, R43, R13, RZ ;  /* 0x0000000d2b1c7210 */ /* 0x001fe20007fde0ff */
[----:B------:R-:W-:-:S04]  /*699d0*/  IMAD.MOV.U32 R65, RZ, RZ, R234 ;  /* 0x000000ffff417224 */ /* 0x000fc800078e00ea */
[----:B------:R-:W-:Y:S01]  /*699e0*/  IMAD.X R29, R251, 0x1, R12, P6 ;  /* 0x00000001fb1d7824 */ /* 0x000fe200030e060c */
[----:B------:R-:W-:Y:S01]  /*699f0*/  IADD3 R234, P6, R43, R11, RZ ;  /* 0x0000000b2bea7210 */ /* 0x000fe20007fde0ff */
[----:B------:R-:W-:-:S03]  /*69a00*/  IMAD.MOV.U32 R70, RZ, RZ, R69 ;  /* 0x000000ffff467224 */ /* 0x000fc600078e0045 */
[----:B------:R0:W-:Y:S01]  /*69a10*/  STL.64 [R1+0x16c0], R28 ;  /* 0x0016c01c01007387 */ /* 0x0001e20000100a00 */
[----:B------:R-:W-:-:S03]  /*69a20*/  IMAD.MOV.U32 R71, RZ, RZ, R4 ;  /* 0x000000ffff477224 */ /* 0x000fc600078e0004 */
[----:B------:R-:W3:Y:S01]  /*69a30*/  LDL.LU R77, [R1+0x224] ;  /* 0x00022400014d7983 */ /* 0x000ee20000300800 */
[----:B------:R-:W-:Y:S02]  /*69a40*/  IMAD.MOV.U32 R69, RZ, RZ, R240 ;  /* 0x000000ffff457224 */ /* 0x000fe400078e00f0 */
[----:B------:R-:W-:Y:S02]  /*69a50*/  IMAD.MOV.U32 R4, RZ, RZ, R235 ;  /* 0x000000ffff047224 */ /* 0x000fe400078e00eb */
[----:B------:R-:W-:Y:S02]  /*69a60*/  IMAD.MOV.U32 R240, RZ, RZ, R42 ;  /* 0x000000fffff07224 */ /* 0x000fe400078e002a */
[----:B------:R-:W-:Y:S01]  /*69a70*/  IMAD.X R235, R251, 0x1, R9, P6 ;  /* 0x00000001fbeb7824 */ /* 0x000fe200030e0609 */
[----:B------:R-:W-:Y:S01]  /*69a80*/  IADD3 R42, P6, R43, R10, RZ ;  /* 0x0000000a2b2a7210 */ /* 0x000fe20007fde0ff */
[----:B------:R-:W-:-:S04]  /*69a90*/  IMAD.MOV.U32 R72, RZ, RZ, R70 ;  /* 0x000000ffff487224 */ /* 0x000fc800078e0046 */
[----:B------:R-:W-:Y:S01]  /*69aa0*/  IMAD.X R43, R251, 0x1, R8, P6 ;  /* 0x00000001fb2b7824 */ /* 0x000fe200030e0608 */
[----:B----4-:R-:W-:Y:S02]  /*69ab0*/  SHF.R.S32.HI R251, RZ, 0x1f, R74 ;  /* 0x0000001ffffb7819 */ /* 0x010fe4000001144a */
[----:B0-----:R-:W-:Y:S01]  /*69ac0*/  IADD3 R28, P6, R74, R15, RZ ;  /* 0x0000000f4a1c7210 */ /* 0x001fe20007fde0ff */
[----:B------:R-:W-:Y:S02]  /*69ad0*/  IMAD.MOV.U32 R70, RZ, RZ, R68 ;  /* 0x000000ffff467224 */ /* 0x000fe400078e0044 */
[----:B------:R-:W-:Y:S02]  /*69ae0*/  IMAD.MOV.U32 R68, RZ, RZ, R4 ;  /* 0x000000ffff447224 */ /* 0x000fe400078e0004 */
[----:B------:R-:W-:Y:S02]  /*69af0*/  IMAD.MOV.U32 R4, RZ, RZ, R248 ;  /* 0x000000ffff047224 */ /* 0x000fe400078e00f8 */
[----:B------:R-:W-:-:S02]  /*69b00*/  IMAD.X R29, R251, 0x1, R14, P6 ;  /* 0x00000001fb1d7824 */ /* 0x000fc400030e060e */
[----:B------:R-:W-:Y:S01]  /*69b10*/  IMAD.MOV.U32 R248, RZ, RZ, R50 ;  /* 0x000000fffff87224 */ /* 0x000fe200078e0032 */
[----:B------:R-:W-:Y:S01]  /*69b20*/  IADD3 R50, P6, R74, R13, RZ ;  /* 0x0000000d4a327210 */ /* 0x000fe20007fde0ff */
[----:B------:R-:W-:Y:S02]  /*69b30*/  IMAD.MOV.U32 R73, RZ, RZ, R71 ;  /* 0x000000ffff497224 */ /* 0x000fe400078e0047 */
[----:B------:R-:W-:Y:S02]  /*69b40*/  IMAD.MOV.U32 R71, RZ, RZ, R69 ;  /* 0x000000ffff477224 */ /* 0x000fe400078e0045 */
[----:B------:R-:W-:Y:S02]  /*69b50*/  IMAD.MOV.U32 R69, RZ, RZ, R5 ;  /* 0x000000ffff457224 */ /* 0x000fe400078e0005 */
[----:B------:R-:W-:Y:S01]  /*69b60*/  IMAD.MOV.U32 R5, RZ, RZ, R238 ;  /* 0x000000ffff057224 */ /* 0x000fe200078e00ee */
[----:B------:R0:W-:Y:S01]  /*69b70*/  STL.64 [R1+0x16a8], R28 ;  /* 0x0016a81c01007387 */ /* 0x0001e20000100a00 */
[----:B------:R-:W-:-:S02]  /*69b80*/  IMAD.MOV.U32 R238, RZ, RZ, R51 ;  /* 0x000000ffffee7224 */ /* 0x000fc400078e0033 */
        /* <DEDUP_REMOVED lines=32> */
[C---:B0-----:R-:W-:Y:S01]  /*69d90*/  IADD3 R28, P6, R76.reuse, R13, RZ ;  /* 0x0000000d4c1c7210 */ /* 0x041fe20007fde0ff */
[----:B------:R-:W-:Y:S02]  /*69da0*/  IMAD.MOV.U32 R244, RZ, RZ, R44 ;  /* 0x000000fffff47224 */ /* 0x000fe400078e002c */
[----:B------:R-:W-:Y:S02]  /*69db0*/  IMAD.MOV.U32 R75, RZ, RZ, R70 ;  /* 0x000000ffff4b7224 */ /* 0x000fe400078e0046 */
[----:B------:R-:W-:Y:S01]  /*69dc0*/  IMAD.X R29, R251, 0x1, R12, P6 ;  /* 0x00000001fb1d7824 */ /* 0x000fe200030e060c */
[----:B------:R-:W-:Y:S01]  /*69dd0*/  IADD3 R44, P6, R76, R11, RZ ;  /* 0x0000000b4c2c7210 */ /* 0x000fe20007fde0ff */
        /* <DEDUP_REMOVED lines=77> */
[----:B---3--:R-:W-:Y:S01]  /*6a2b0*/  SHF.R.S32.HI R251, RZ, 0x1f, R83 ;  /* 0x0000001ffffb7819 */ /* 0x008fe20000011453 */
[----:B------:R-:W-:Y:S02]  /*6a2c0*/  IMAD.MOV.U32 R79, RZ, RZ, R77 ;  /* 0x000000ffff4f7224 */ /* 0x000fe400078e004d */
[----:B------:R-:W-:Y:S01]  /*6a2d0*/  IMAD.MOV.U32 R245, RZ, RZ, R46 ;  /* 0x000000fffff57224 */ /* 0x000fe200078e002e */
[----:B------:R-:W-:Y:S01]  /*6a2e0*/  IADD3 R46, P6, R83, R15, RZ ;  /* 0x0000000f532e7210 */ /* 0x000fe20007fde0ff */
[----:B------:R-:W-:Y:S02]  /*6a2f0*/  IMAD.MOV.U32 R77, RZ, RZ, R72 ;  /* 0x000000ffff4d7224 */ /* 0x000fe400078e0048 */
[----:B------:R-:W-:Y:S02]  /*6a300*/  IMAD.MOV.U32 R72, RZ, RZ, R4 ;  /* 0x000000ffff487224 */ /* 0x000fe400078e0004 */
[----:B------:R-:W-:-:S02]  /*6a310*/  IMAD.MOV.U32 R4, RZ, RZ, R242 ;  /* 0x000000ffff047224 */ /* 0x000fc400078e00f2 */
[----:B------:R-:W-:Y:S02]  /*6a320*/  IMAD.MOV.U32 R242, RZ, RZ, R239 ;  /* 0x000000fffff27224 */ /* 0x000fe400078e00ef */
[----:B------:R-:W-:Y:S02]  /*6a330*/  IMAD.MOV.U32 R239, RZ, RZ, R47 ;  /* 0x000000ffffef7224 */ /* 0x000fe400078e002f */
[----:B------:R-:W-:Y:S01]  /*6a340*/  IMAD.X R47, R251, 0x1, R14, P6 ;  /* 0x00000001fb2f7824 */ /* 0x000fe200030e060e */
[----:B0-----:R-:W-:Y:S01]  /*6a350*/  IADD3 R28, P6, R83, R13, RZ ;  /* 0x0000000d531c7210 */ /* 0x001fe20007fde0ff */
[----:B------:R-:W-:Y:S02]  /*6a360*/  IMAD.MOV.U32 R81, RZ, RZ, R79 ;  /* 0x000000ffff517224 */ /* 0x000fe400078e004f */
[----:B------:R-:W-:Y:S02]  /*6a370*/  IMAD.MOV.U32 R79, RZ, RZ, R73 ;  /* 0x000000ffff4f7224 */ /* 0x000fe400078e0049 */
[----:B------:R-:W-:-:S02]  /*6a380*/  IMAD.MOV.U32 R73, RZ, RZ, R247 ;  /* 0x000000ffff497224 */ /* 0x000fc400078e00f7 */
[----:B------:R-:W-:Y:S02]  /*6a390*/  IMAD.X R29, R251, 0x1, R12, P6 ;  /* 0x00000001fb1d7824 */ /* 0x000fe400030e060c */
[----:B------:R-:W-:Y:S02]  /*6a3a0*/  IMAD.MOV.U32 R80, RZ, RZ, R78 ;  /* 0x000000ffff507224 */ /* 0x000fe400078e004e */
        /* <DEDUP_REMOVED lines=10> */
[----:B------:R-:W-:Y:S01]  /*6a450*/  IMAD.X R29, R251, 0x1, R8, P6 ;  /* 0x00000001fb1d7824 */ /* 0x000fe200030e0608 */
[----:B----4-:R-:W-:-:S04]  /*6a460*/  SHF.R.S32.HI R251, RZ, 0x1f, R84 ;  /* 0x0000001ffffb7819 */ /* 0x010fc80000011454 */
[----:B------:R0:W-:Y:S01]  /*6a470*/  STL.64 [R1+0x15b0], R28 ;  /* 0x0015b01c01007387 */ /* 0x0001e20000100a00 */
[----:B------:R-:W-:Y:S02]  /*6a480*/  IMAD.MOV.U32 R83, RZ, RZ, R80 ;  /* 0x000000ffff537224 */ /* 0x000fe400078e0050 */
[----:B------:R-:W-:Y:S02]  /*6a490*/  IMAD.MOV.U32 R80, RZ, RZ, R81 ;  /* 0x000000ffff507224 */ /* 0x000fe400078e0051 */
[----:B------:R-:W-:Y:S01]  /*6a4a0*/  IMAD.MOV.U32 R81, RZ, RZ, R78 ;  /* 0x000000ffff517224 */ /* 0x000fe200078e004e */
[----:B0-----:R-:W-:Y:S01]  /*6a4b0*/  IADD3 R28, P6, R84, R15, RZ ;  /* 0x0000000f541c7210 */ /* 0x001fe20007fde0ff */
[----:B------:R-:W-:-:S04]  /*6a4c0*/  IMAD.MOV.U32 R78, RZ, RZ, R77 ;  /* 0x000000ffff4e7224 */ /* 0x000fc800078e004d */
[----:B------:R-:W-:Y:S02]  /*6a4d0*/  IMAD.X R29, R251, 0x1, R14, P6 ;  /* 0x00000001fb1d7824 */ /* 0x000fe400030e060e */
[----:B------:R-:W-:Y:S02]  /*6a4e0*/  IMAD.MOV.U32 R77, RZ, RZ, R73 ;  /* 0x000000ffff4d7224 */ /* 0x000fe400078e0049 */
[----:B------:R-:W3:Y:S04]  /*6a4f0*/  LDL.LU R73, [R1+0x248] ;  /* 0x0002480001497983 */ /* 0x000ee80000300800 */
        /* <DEDUP_REMOVED lines=93> */
[----:B------:R-:W-:Y:S01]  /*6aad0*/  IMAD.MOV.U32 R4, RZ, RZ, R243 ;  /* 0x000000ffff047224 */ /* 0x000fe200078e00f3 */
[----:B------:R-:W-:Y:S01]  /*6aae0*/  SHF.R.S32.HI R251, RZ, 0x1f, R89 ;  /* 0x0000001ffffb7819 */ /* 0x000fe20000011459 */
[----:B------:R-:W-:Y:S01]  /*6aaf0*/  IMAD.MOV.U32 R243, RZ, RZ, R236 ;  /* 0x000000fffff37224 */ /* 0x000fe200078e00ec */
[----:B------:R-:W-:Y:S01]  /*6ab00*/  IADD3 R236, P6, R89, R15, RZ ;  /* 0x0000000f59ec7210 */ /* 0x000fe20007fde0ff */
[----:B------:R-:W-:-:S02]  /*6ab10*/  IMAD.MOV.U32 R87, RZ, RZ, R85 ;  /* 0x000000ffff577224 */ /* 0x000fc400078e0055 */
[----:B------:R-:W-:Y:S02]  /*6ab20*/  IMAD.MOV.U32 R85, RZ, RZ, R79 ;  /* 0x000000ffff557224 */ /* 0x000fe400078e004f */
[----:B------:R-:W-:Y:S02]  /*6ab30*/  IMAD.MOV.U32 R79, RZ, RZ, R77 ;  /* 0x000000ffff4f7224 */ /* 0x000fe400078e004d */
[----:B------:R-:W-:Y:S02]  /*6ab40*/  IMAD.MOV.U32 R77, RZ, RZ, R237 ;  /* 0x000000ffff4d7224 */ /* 0x000fe400078e00ed */
[----:B------:R-:W-:Y:S01]  /*6ab50*/  IMAD.X R237, R251, 0x1, R14, P6 ;  /* 0x00000001fbed7824 */ /* 0x000fe200030e060e */
        /* <DEDUP_REMOVED lines=19> */
[----:B------:R-:W-:Y:S02]  /*6ac90*/  IMAD.MOV.U32 R87, RZ, RZ, R71 ;  /* 0x000000ffff577224 */ /* 0x000fe400078e0047 */
[----:B------:R-:W-:Y:S01]  /*6aca0*/  IMAD.X R71, R251, 0x1, R12, P6 ;  /* 0x00000001fb477824 */ /* 0x000fe200030e060c */
        /* <DEDUP_REMOVED lines=10> */
[----:B------:R-:W-:Y:S01]  /*6ad50*/  IMAD.MOV.U32 R87, RZ, RZ, R75 ;  /* 0x000000ffff577224 */ /* 0x000fe200078e004b */
[----:B----4-:R-:W-:Y:S02]  /*6ad60*/  SHF.R.S32.HI R251, RZ, 0x1f, R94 ;  /* 0x0000001ffffb7819 */ /* 0x010fe4000001145e */
[----:B------:R-:W-:-:S05]  /*6ad70*/  IADD3 R74, P6, R94, R15, RZ ;  /* 0x0000000f5e4a7210 */ /* 0x000fca0007fde0ff */
        /* <DEDUP_REMOVED lines=49> */
[----:B------:R-:W-:Y:S01]  /*6b090*/  IMAD.MOV.U32 R92, RZ, RZ, R77 ;  /* 0x000000ffff5c7224 */ /* 0x000fe200078e004d */
[----:B------:R0:W-:Y:S03]  /*6b0a0*/  STL.64 [R1+0x1430], R28 ;  /* 0x0014301c01007387 */ /* 0x0001e60000100a00 */
[----:B------:R-:W-:Y:S01]  /*6b0b0*/  IMAD.X R77, R251, 0x1, R12, P6 ;  /* 0x00000001fb4d7824 */ /* 0x000fe200030e060c */
[----:B0-----:R-:W-:-:S05]  /*6b0c0*/  IADD3 R28, P6, R95, R11, RZ ;  /* 0x0000000b5f1c7210 */ /* 0x001fca0007fde0ff */
[----:B------:R-:W-:-:S05]  /*6b0d0*/  IMAD.X R29, R251, 0x1, R9, P6 ;  /* 0x00000001fb1d7824 */ /* 0x000fca00030e0609 */
[----:B------:R0:W-:Y:S02]  /*6b0e0*/  STL.64 [R1+0x1420], R28 ;  /* 0x0014201c01007387 */ /* 0x0001e40000100a00 */
[----:B0-----:R-:W-:-:S05]  /*6b0f0*/  IADD3 R28, P6, R95, R10, RZ ;  /* 0x0000000a5f1c7210 */ /* 0x001fca0007fde0ff */
[----:B------:R-:W-:-:S05]  /*6b100*/  IMAD.X R29, R251, 0x1, R8, P6 ;  /* 0x00000001fb1d7824 */ /* 0x000fca00030e0608 */
[----:B------:R0:W-:Y:S01]  /*6b110*/  STL.64 [R1+0x1418], R28 ;  /* 0x0014181c01007387 */ /* 0x0001e20000100a00 */
[----:B------:R-:W-:-:S03]  /*6b120*/  IMAD.MOV.U32 R94, RZ, RZ, R92 ;  /* 0x000000ffff5e7224 */ /* 0x000fc600078e005c */
[----:B------:R-:W3:Y:S01]  /*6b130*/  LDL.LU R99, [R1+0x278] ;  /* 0x0002780001637983 */ /* 0x000ee20000300800 */
[----:B------:R-:W-:Y:S01]  /*6b140*/  IMAD.MOV.U32 R92, RZ, RZ, R80 ;  /* 0x000000ffff5c7224 */ /* 0x000fe200078e0050 */
[----:B----4-:R-:W-:Y:S02]  /*6b150*/  SHF.R.S32.HI R251, RZ, 0x1f, R98 ;  /* 0x0000001ffffb7819 */ /* 0x010fe40000011462 */
[C---:B------:R-:W-:Y:S01]  /*6b160*/  IADD3 R80, P6, R98.reuse, R15, RZ ;  /* 0x0000000f62507210 */ /* 0x040fe20007fde0ff */
        /* <DEDUP_REMOVED lines=113> */
[----:B0-----:R-:W-:Y:S01]  /*6b880*/  IADD3 R28, P6, R103, R10, RZ ;  /* 0x0000000a671c7210 */ /* 0x001fe20007fde0ff */
[----:B------:R-:W-:Y:S02]  /*6b890*/  IMAD.MOV.U32 R103, RZ, RZ, R100 ;  /* 0x000000ffff677224 */ /* 0x000fe400078e0064 */
[----:B------:R-:W-:-:S02]  /*6b8a0*/  IMAD.MOV.U32 R100, RZ, RZ, R98 ;  /* 0x000000ffff647224 */ /* 0x000fc400078e0062 */
[----:B------:R-:W-:Y:S02]  /*6b8b0*/  IMAD.X R29, R251, 0x1, R8, P6 ;  /* 0x00000001fb1d7824 */ /* 0x000fe400030e0608 */
        /* <DEDUP_REMOVED lines=15> */
[----:B0-----:R-:W-:Y:S01]  /*6b9b0*/  IADD3 R28, P6, R102, R10, RZ ;  /* 0x0000000a661c7210 */ /* 0x001fe20007fde0ff */
[----:B------:R-:W-:Y:S02]  /*6b9c0*/  IMAD.MOV.U32 R102, RZ, RZ, R103 ;  /* 0x000000ffff667224 */ /* 0x000fe400078e0067 */
[----:B------:R-:W-:Y:S02]  /*6b9d0*/  IMAD.MOV.U32 R103, RZ, RZ, R100 ;  /* 0x000000ffff677224 */ /* 0x000fe400078e0064 */
[----:B------:R-:W-:Y:S02]  /*6b9e0*/  IMAD.X R29, R251, 0x1, R8, P6 ;  /* 0x00000001fb1d7824 */ /* 0x000fe400030e0608 */
[----:B------:R-:W-:Y:S02]  /*6b9f0*/  IMAD.MOV.U32 R100, RZ, RZ, R98 ;  /* 0x000000ffff647224 */ /* 0x000fe400078e0062 */
[----:B------:R-:W-:-:S02]  /*6ba00*/  IMAD.MOV.U32 R98, RZ, RZ, R99 ;  /* 0x000000ffff627224 */ /* 0x000fc400078e0063 */
[----:B------:R-:W-:Y:S01]  /*6ba10*/  IMAD.MOV.U32 R99, RZ, RZ, R94 ;  /* 0x000000ffff637224 */ /* 0x000fe200078e005e */
[----:B------:R0:W-:Y:S01]  /*6ba20*/  STL.64 [R1+0x1300], R28 ;  /* 0x0013001c01007387 */ /* 0x0001e20000100a00 */
[----:B------:R-:W-:Y:S01]  /*6ba30*/  IMAD.MOV.U32 R94, RZ, RZ, R95 ;  /* 0x000000ffff5e7224 */ /* 0x000fe200078e005f */
[----:B----4-:R-:W-:Y:S01]  /*6ba40*/  SHF.R.S32.HI R251, RZ, 0x1f, R107 ;  /* 0x0000001ffffb7819 */ /* 0x010fe2000001146b */
[----:B------:R-:W-:Y:S02]  /*6ba50*/  IMAD.MOV.U32 R95, RZ, RZ, R91 ;  /* 0x000000ffff5f7224 */ /* 0x000fe400078e005b */
[----:B------:R-:W3:Y:S01]  /*6ba60*/  LDL.LU R91, [R1+0x298] ;  /* 0x00029800015b7983 */ /* 0x000ee20000300800 */
        /* <DEDUP_REMOVED lines=23> */
[----:B------:R-:W-:Y:S02]  /*6bbe0*/  IMAD.MOV.U32 R248, RZ, RZ, R244 ;  /* 0x000000fffff87224 */ /* 0x000fe400078e00f4 */
[----:B------:R-:W-:Y:S02]  /*6bbf0*/  IMAD.MOV.U32 R244, RZ, RZ, R239 ;  /* 0x000000fffff47224 */ /* 0x000fe400078e00ef */
        /* <DEDUP_REMOVED lines=26> */
[----:B------:R-:W-:Y:S01]  /*6bda0*/  IMAD.MOV.U32 R106, RZ, RZ, R86 ;  /* 0x000000ffff6a7224 */ /* 0x000fe200078e0056 */
[----:B------:R-:W-:-:S05]  /*6bdb0*/  IADD3 R86, P6, R87, R10, RZ ;  /* 0x0000000a57567210 */ /* 0x000fca0007fde0ff */
[----:B------:R-:W-:Y:S01]  /*6bdc0*/  IMAD.X R87, R251, 0x1, R8, P6 ;  /* 0x00000001fb577824 */ /* 0x000fe200030e0608 */
[----:B---3--:R-:W-:Y:S02]  /*6bdd0*/  SHF.R.S32.HI R251, RZ, 0x1f, R91 ;  /* 0x0000001ffffb7819 */ /* 0x008fe4000001145b */
        /* <DEDUP_REMOVED lines=14> */
[----:B------:R-:W-:Y:S01]  /*6bec0*/  IADD3 R90, P6, R91, R10, RZ ;  /* 0x0000000a5b5a7210 */ /* 0x000fe20007fde0ff */
[----:B------:R-:W-:Y:S02]  /*6bed0*/  IMAD.MOV.U32 R108, RZ, RZ, R109 ;  /* 0x000000ffff6c7224 */ /* 0x000fe400078e006d */
[----:B------:R-:W-:Y:S01]  /*6bee0*/  IMAD.MOV.U32 R109, RZ, RZ, R106 ;  /* 0x000000ffff6d7224 */ /* 0x000fe200078e006a */
[----:B------:R0:W-:Y:S01]  /*6bef0*/  STL.64 [R1+0x1280], R28 ;  /* 0x0012801c01007387 */ /* 0x0001e20000100a00 */
[----:B------:R-:W-:Y:S02]  /*6bf00*/  IMAD.X R91, R251, 0x1, R8, P6 ;  /* 0x00000001fb5b7824 */ /* 0x000fe400030e0608 */
[----:B------:R-:W-:Y:S02]  /*6bf10*/  IMAD.MOV.U32 R106, RZ, RZ, R107 ;  /* 0x000000ffff6a7224 */ /* 0x000fe400078e006b */
[----:B------:R-:W-:-:S02]  /*6bf20*/  IMAD.MOV.U32 R107, RZ, RZ, R104 ;  /* 0x000000ffff6b7224 */ /* 0x000fc400078e0068 */
[----:B------:R-:W-:Y:S02]  /*6bf30*/  IMAD.MOV.U32 R104, RZ, RZ, R101 ;  /* 0x000000ffff687224 */ /* 0x000fe400078e0065 */
[----:B------:R-:W-:Y:S02]  /*6bf40*/  IMAD.MOV.U32 R101, RZ, RZ, R97 ;  /* 0x000000ffff657224 */ /* 0x000fe400078e0061 */
        /* <DEDUP_REMOVED lines=15> */
[----:B------:R-:W-:-:S02]  /*6c040*/  IMAD.MOV.U32 R107, RZ, RZ, R104 ;  /* 0x000000ffff6b7224 */ /* 0x000fc400078e0068 */
        /* <DEDUP_REMOVED lines=39> */
[----:B------:R-:W-:Y:S01]  /*6c2c0*/  IMAD.MOV.U32 R99, RZ, RZ, R92 ;  /* 0x000000ffff637224 */ /* 0x000fe200078e005c */
[----:B------:R-:W-:Y:S01]  /*6c2d0*/  IADD3 R92, P6, R97, R15, RZ ;  /* 0x0000000f615c7210 */ /* 0x000fe20007fde0ff */
[----:B------:R-:W-:Y:S02]  /*6c2e0*/  IMAD.MOV.U32 R110, RZ, RZ, R108 ;  /* 0x000000ffff6e7224 */ /* 0x000fe400078e006c */
[----:B------:R-:W-:Y:S02]  /*6c2f0*/  IMAD.MOV.U32 R108, RZ, RZ, R107 ;  /* 0x000000ffff6c7224 */ /* 0x000fe400078e006b */
[----:B------:R-:W-:Y:S02]  /*6c300*/  IMAD.MOV.U32 R107, RZ, RZ, R104 ;  /* 0x000000ffff6b7224 */ /* 0x000fe400078e0068 */
        /* <DEDUP_REMOVED lines=14> */
[----:B------:R-:W-:Y:S01]  /*6c3f0*/  IMAD.X R97, R251, 0x1, R8, P6 ;  /* 0x00000001fb617824 */ /* 0x000fe200030e0608 */
[----:B----4-:R-:W-:Y:S02]  /*6c400*/  SHF.R.S32.HI R251, RZ, 0x1f, R116 ;  /* 0x0000001ffffb7819 */ /* 0x010fe40000011474 */
        /* <DEDUP_REMOVED lines=62> */
[----:B------:R-:W3:Y:S01]  /*6c7f0*/  LDL.LU R121, [R1+0x2c8] ;  /* 0x0002c80001797983 */ /* 0x000ee20000300800 */
[----:B------:R-:W-:Y:S02]  /*6c800*/  IMAD.MOV.U32 R117, RZ, RZ, R114 ;  /* 0x000000ffff757224 */ /* 0x000fe400078e0072 */
[----:B------:R-:W-:Y:S01]  /*6c810*/  IMAD.MOV.U32 R114, RZ, RZ, R110 ;  /* 0x000000ffff727224 */ /* 0x000fe200078e006e */
[----:B----4-:R-:W-:Y:S01]  /*6c820*/  SHF.R.S32.HI R251, RZ, 0x1f, R120 ;  /* 0x0000001ffffb7819 */ /* 0x010fe20000011478 */
[----:B------:R-:W-:Y:S01]  /*6c830*/  IMAD.MOV.U32 R110, RZ, RZ, R98 ;  /* 0x000000ffff6e7224 */ /* 0x000fe200078e0062 */
[----:B------:R-:W-:Y:S01]  /*6c840*/  IADD3 R98, P6, R120, R15, RZ ;  /* 0x0000000f78627210 */ /* 0x000fe20007fde0ff */
[----:B------:R-:W-:-:S02]  /*6c850*/  IMAD.MOV.U32 R116, RZ, RZ, R113 ;  /* 0x000000ffff747224 */ /* 0x000fc400078e0071 */
        /* <DEDUP_REMOVED lines=58> */
[----:B------:R-:W-:Y:S01]  /*6cc00*/  IMAD.MOV.U32 R120, RZ, RZ, R119 ;  /* 0x000000ffff787224 */ /* 0x000fe200078e0077 */
[----:B----4-:R-:W-:Y:S01]  /*6cc10*/  SHF.R.S32.HI R251, RZ, 0x1f, R125 ;  /* 0x0000001ffffb7819 */ /* 0x010fe2000001147d */
[----:B------:R-:W-:Y:S01]  /*6cc20*/  IMAD.MOV.U32 R119, RZ, RZ, R104 ;  /* 0x000000ffff777224 */ /* 0x000fe200078e0068 */
[----:B------:R-:W-:Y:S01]  /*6cc30*/  IADD3 R104, P6, R125, R15, RZ ;  /* 0x0000000f7d687210 */ /* 0x000fe20007fde0ff */
[----:B------:R-:W-:Y:S02]  /*6cc40*/  IMAD.MOV.U32 R121, RZ, RZ, R118 ;  /* 0x000000ffff797224 */ /* 0x000fe400078e0076 */
[----:B------:R-:W-:-:S02]  /*6cc50*/  IMAD.MOV.U32 R118, RZ, RZ, R114 ;  /* 0x000000ffff767224 */ /* 0x000fc400078e0072 */
        /* <DEDUP_REMOVED lines=41> */
[----:B---3--:R-:W-:Y:S01]  /*6cef0*/  SHF.R.S32.HI R251, RZ, 0x1f, R127 ;  /* 0x0000001ffffb7819 */ /* 0x008fe2000001147f */
[----:B------:R-:W-:Y:S01]  /*6cf00*/  IMAD.MOV.U32 R120, RZ, RZ, R240 ;  /* 0x000000ffff787224 */ /* 0x000fe200078e00f0 */
[----:B------:R-:W-:Y:S01]  /*6cf10*/  IADD3 R240, P6, R127, R15, RZ ;  /* 0x0000000f7ff07210 */ /* 0x000fe20007fde0ff */
[----:B------:R-:W-:Y:S02]  /*6cf20*/  IMAD.MOV.U32 R122, RZ, RZ, R113 ;  /* 0x000000ffff7a7224 */ /* 0x000fe400078e0071 */
[----:B------:R-:W-:-:S02]  /*6cf30*/  IMAD.MOV.U32 R123, RZ, RZ, R119 ;  /* 0x000000ffff7b7224 */ /* 0x000fc400078e0077 */
[----:B------:R-:W-:Y:S02]  /*6cf40*/  IMAD.MOV.U32 R113, RZ, RZ, R241 ;  /* 0x000000ffff717224 */ /* 0x000fe400078e00f1 */
[----:B------:R-:W-:Y:S02]  /*6cf50*/  IMAD.MOV.U32 R119, RZ, RZ, R102 ;  /* 0x000000ffff777224 */ /* 0x000fe400078e0066 */
[----:B------:R-:W-:Y:S01]  /*6cf60*/  IMAD.X R241, R251, 0x1, R14, P6 ;  /* 0x00000001fbf17824 */ /* 0x000fe200030e060e */
[----:B------:R-:W-:Y:S01]  /*6cf70*/  IADD3 R102, P6, R127, R13, RZ ;  /* 0x0000000d7f667210 */ /* 0x000fe20007fde0ff */
        /* <DEDUP_REMOVED lines=60> */
[----:B0-----:R-:W-:Y:S01]  /*6d340*/  IADD3 R28, P6, R131, R10, RZ ;  /* 0x0000000a831c7210 */ /* 0x001fe20007fde0ff */
[----:B------:R-:W-:-:S04]  /*6d350*/  IMAD.MOV.U32 R131, RZ, RZ, R128 ;  /* 0x000000ffff837224 */ /* 0x000fc800078e0080 */
        /* <DEDUP_REMOVED lines=33> */
[----:B0-----:R-:W-:Y:S01]  /*6d570*/  IADD3 R28, P6, R132, R10, RZ ;  /* 0x0000000a841c7210 */ /* 0x001fe20007fde0ff */
[----:B------:R-:W-:-:S04]  /*6d580*/  IMAD.MOV.U32 R132, RZ, RZ, R133 ;  /* 0x000000ffff847224 */ /* 0x000fc800078e0085 */
[----:B------:R-:W-:Y:S02]  /*6d590*/  IMAD.X R29, R251, 0x1, R8, P6 ;  /* 0x00000001fb1d7824 */ /* 0x000fe400030e0608 */
[----:B------:R-:W-:-:S03]  /*6d5a0*/  IMAD.MOV.U32 R133, RZ, RZ, R115 ;  /* 0x000000ffff857224 */ /* 0x000fc600078e0073 */
        /* <DEDUP_REMOVED lines=81> */
[----:B------:R-:W2:Y:S01]  /*6dac0*/  LDL.LU R145, [R1+0x310] ;  /* 0x0003100001917983 */ /* 0x000ea20000300800 */
        /* <DEDUP_REMOVED lines=14> */
[----:B---3--:R-:W-:Y:S02]  /*6dbb0*/  SHF.R.S32.HI R251, RZ, 0x1f, R141 ;  /* 0x0000001ffffb7819 */ /* 0x008fe4000001148d */
[----:B------:R-:W-:Y:S01]  /*6dbc0*/  IADD3 R116, P6, R141, R15, RZ ;  /* 0x0000000f8d747210 */ /* 0x000fe20007fde0ff */
[----:B------:R-:W-:Y:S02]  /*6dbd0*/  IMAD.MOV.U32 R136, RZ, RZ, R134 ;  /* 0x000000ffff887224 */ /* 0x000fe400078e0086 */
[----:B------:R-:W-:-:S02]  /*6dbe0*/  IMAD.MOV.U32 R134, RZ, RZ, R117 ;  /* 0x000000ffff867224 */ /* 0x000fc400078e0075 */
[----:B------:R-:W-:Y:S01]  /*6dbf0*/  IMAD.X R117, R251, 0x1, R14, P6 ;  /* 0x00000001fb757824 */ /* 0x000fe200030e060e */
[----:B0-----:R-:W-:Y:S01]  /*6dc00*/  IADD3 R28, P6, R141, R13, RZ ;  /* 0x0000000d8d1c7210 */ /* 0x001fe20007fde0ff */
[----:B------:R-:W-:Y:S02]  /*6dc10*/  IMAD.MOV.U32 R139, RZ, RZ, R137 ;  /* 0x000000ffff8b7224 */ /* 0x000fe400078e0089 */
[----:B------:R-:W-:Y:S02]  /*6dc20*/  IMAD.MOV.U32 R137, RZ, RZ, R132 ;  /* 0x000000ffff897224 */ /* 0x000fe400078e0084 */
[----:B------:R-:W-:Y:S02]  /*6dc30*/  IMAD.X R29, R251, 0x1, R12, P6 ;  /* 0x00000001fb1d7824 */ /* 0x000fe400030e060c */
[----:B------:R-:W-:Y:S01]  /*6dc40*/  IMAD.MOV.U32 R132, RZ, RZ, R120 ;  /* 0x000000ffff847224 */ /* 0x000fe200078e0078 */
[----:B------:R-:W-:Y:S01]  /*6dc50*/  IADD3 R120, P6, R141, R11, RZ ;  /* 0x0000000b8d787210 */ /* 0x000fe20007fde0ff */
[----:B------:R-:W-:-:S02]  /*6dc60*/  IMAD.MOV.U32 R138, RZ, RZ, R136 ;  /* 0x000000ffff8a7224 */ /* 0x000fc400078e0088 */
[----:B------:R-:W-:Y:S02]  /*6dc70*/  IMAD.MOV.U32 R136, RZ, RZ, R134 ;  /* 0x000000ffff887224 */ /* 0x000fe400078e0086 */
[----:B------:R-:W-:Y:S01]  /*6dc80*/  IMAD.MOV.U32 R134, RZ, RZ, R133 ;  /* 0x000000ffff867224 */ /* 0x000fe200078e0085 */
[----:B------:R0:W-:Y:S01]  /*6dc90*/  STL.64 [R1+0xec8], R28 ;  /* 0x000ec81c01007387 */ /* 0x0001e20000100a00 */
        /* <DEDUP_REMOVED lines=10> */
[----:B----4-:R-:W-:Y:S02]  /*6dd40*/  SHF.R.S32.HI R251, RZ, 0x1f, R140 ;  /* 0x0000001ffffb7819 */ /* 0x010fe4000001148c */
        /* <DEDUP_REMOVED lines=28> */
[----:B--2---:R-:W-:Y:S02]  /*6df10*/  SHF.R.S32.HI R251, RZ, 0x1f, R145 ;  /* 0x0000001ffffb7819 */ /* 0x004fe40000011491 */
[----:B0-----:R-:W-:-:S05]  /*6df20*/  IADD3 R28, P6, R145, R15, RZ ;  /* 0x0000000f911c7210 */ /* 0x001fca0007fde0ff */
[----:B------:R-:W-:-:S05]  /*6df30*/  IMAD.X R29, R251, 0x1, R14, P6 ;  /* 0x00000001fb1d7824 */ /* 0x000fca00030e060e */
[----:B------:R0:W-:Y:S02]  /*6df40*/  STL.64 [R1+0xe90], R28 ;  /* 0x000e901c01007387 */ /* 0x0001e40000100a00 */
[----:B0-----:R-:W-:-:S05]  /*6df50*/  IADD3 R28, P6, R145, R13, RZ ;  /* 0x0000000d911c7210 */ /* 0x001fca0007fde0ff */
[----:B------:R-:W-:Y:S01]  /*6df60*/  IMAD.X R29, R251, 0x1, R12, P6 ;  /* 0x00000001fb1d7824 */ /* 0x000fe200030e060c */
[----:B------:R-:W-:-:S04]  /*6df70*/  IADD3 R242, P6, R145, R11, RZ ;  /* 0x0000000b91f27210 */ /* 0x000fc80007fde0ff */
[----:B------:R0:W-:Y:S01]  /*6df80*/  STL.64 [R1+0xe88], R28 ;  /* 0x000e881c01007387 */ /* 0x0001e20000100a00 */
[----:B------:R-:W-:Y:S01]  /*6df90*/  IMAD.X R243, R251, 0x1, R9, P6 ;  /* 0x00000001fbf37824 */ /* 0x000fe200030e0609 */
        /* <DEDUP_REMOVED lines=99> */
[----:B------:R-:W-:Y:S02]  /*6e5d0*/  IMAD.X R29, R251, 0x1, R8, P6 ;  /* 0x00000001fb1d7824 */ /* 0x000fe400030e0608 */
[----:B------:R-:W-:-:S03]  /*6e5e0*/  IMAD.MOV.U32 R149, RZ, RZ, R147 ;  /* 0x000000ffff957224 */ /* 0x000fc600078e0093 */
[----:B------:R0:W-:Y:S01]  /*6e5f0*/  STL.64 [R1+0xdb8], R28 ;  /* 0x000db81c01007387 */ /* 0x0001e20000100a00 */
[----:B------:R-:W-:-:S03]  /*6e600*/  IMAD.MOV.U32 R147, RZ, RZ, R128 ;  /* 0x000000ffff937224 */ /* 0x000fc600078e0080 */
[----:B------:R-:W3:Y:S01]  /*6e610*/  LDL.LU R153, [R1+0x338] ;  /* 0x0003380001997983 */ /* 0x000ee20000300800 */
[----:B----4-:R-:W-:Y:S02]  /*6e620*/  SHF.R.S32.HI R251, RZ, 0x1f, R152 ;  /* 0x0000001ffffb7819 */ /* 0x010fe40000011498 */
[----:B------:R-:W-:Y:S01]  /*6e630*/  IADD3 R128, P6, R152, R15, RZ ;  /* 0x0000000f98807210 */ /* 0x000fe20007fde0ff */
[----:B------:R-:W-:-:S04]  /*6e640*/  IMAD.MOV.U32 R148, RZ, RZ, R129 ;  /* 0x000000ffff947224 */ /* 0x000fc800078e0081 */
        /* <DEDUP_REMOVED lines=46> */
[----:B------:R-:W-:Y:S02]  /*6e930*/  IMAD.MOV.U32 R150, RZ, RZ, R148 ;  /* 0x000000ffff967224 */ /* 0x000fe400078e0094 */
[----:B------:R-:W-:Y:S01]  /*6e940*/  IMAD.MOV.U32 R140, RZ, RZ, R126 ;  /* 0x000000ffff8c7224 */ /* 0x000fe200078e007e */
[----:B------:R-:W-:Y:S01]  /*6e950*/  IADD3 R126, P6, R153, R13, RZ ;  /* 0x0000000d997e7210 */ /* 0x000fe20007fde0ff */
[----:B------:R-:W-:Y:S02]  /*6e960*/  IMAD.MOV.U32 R148, RZ, RZ, R146 ;  /* 0x000000ffff947224 */ /* 0x000fe400078e0092 */
[----:B------:R-:W-:-:S02]  /*6e970*/  IMAD.MOV.U32 R146, RZ, RZ, R145 ;  /* 0x000000ffff927224 */ /* 0x000fc400078e0091 */
        /* <DEDUP_REMOVED lines=11> */
[----:B------:R-:W-:Y:S02]  /*6ea30*/  IMAD.MOV.U32 R151, RZ, RZ, R148 ;  /* 0x000000ffff977224 */ /* 0x000fe400078e0094 */
[----:B------:R-:W-:Y:S02]  /*6ea40*/  IMAD.X R29, R251, 0x1, R8, P6 ;  /* 0x00000001fb1d7824 */ /* 0x000fe400030e0608 */
[----:B------:R-:W-:-:S02]  /*6ea50*/  IMAD.MOV.U32 R148, RZ, RZ, R146 ;  /* 0x000000ffff947224 */ /* 0x000fc400078e0092 */
[----:B------:R-:W-:Y:S02]  /*6ea60*/  IMAD.MOV.U32 R146, RZ, RZ, R144 ;  /* 0x000000ffff927224 */ /* 0x000fe400078e0090 */
[----:B------:R-:W-:Y:S02]  /*6ea70*/  IMAD.MOV.U32 R144, RZ, RZ, R145 ;  /* 0x000000ffff907224 */ /* 0x000fe400078e0091 */
[----:B------:R-:W-:Y:S01]  /*6ea80*/  IMAD.MOV.U32 R145, RZ, RZ, R140 ;  /* 0x000000ffff917224 */ /* 0x000fe200078e008c */
[----:B------:R0:W-:Y:S01]  /*6ea90*/  STL.64 [R1+0xd38], R28 ;  /* 0x000d381c01007387 */ /* 0x0001e20000100a00 */
[----:B------:R-:W-:Y:S02]  /*6eaa0*/  IMAD.MOV.U32 R140, RZ, RZ, R141 ;  /* 0x000000ffff8c7224 */ /* 0x000fe400078e008d */
[----:B------:R-:W-:Y:S02]  /*6eab0*/  IMAD.MOV.U32 R141, RZ, RZ, R133 ;  /* 0x000000ffff8d7224 */ /* 0x000fe400078e0085 */
[----:B------:R-:W3:Y:S01]  /*6eac0*/  LDL.LU R133, [R1+0x348] ;  /* 0x0003480001857983 */ /* 0x000ee20000300800 */
[----:B----4-:R-:W-:Y:S01]  /*6ead0*/  SHF.R.S32.HI R251, RZ, 0x1f, R156 ;  /* 0x0000001ffffb7819 */ /* 0x010fe2000001149c */
[----:B------:R-:W-:-:S02]  /*6eae0*/  IMAD.MOV.U32 R155, RZ, RZ, R153 ;  /* 0x000000ffff9b7224 */ /* 0x000fc400078e0099 */
[----:B------:R-:W-:Y:S01]  /*6eaf0*/  IMAD.MOV.U32 R153, RZ, RZ, R151 ;  /* 0x000000ffff997224 */ /* 0x000fe200078e0097 */
[C---:B0-----:R-:W-:Y:S01]  /*6eb00*/  IADD3 R28, P6, R156.reuse, R15, RZ ;  /* 0x0000000f9c1c7210 */ /* 0x041fe20007fde0ff */
[----:B------:R-:W-:Y:S02]  /*6eb10*/  IMAD.MOV.U32 R151, RZ, RZ, R145 ;  /* 0x000000ffff977224 */ /* 0x000fe400078e0091 */
[----:B------:R-:W-:Y:S02]  /*6eb20*/  IMAD.MOV.U32 R152, RZ, RZ, R150 ;  /* 0x000000ffff987224 */ /* 0x000fe400078e0096 */
[----:B------:R-:W-:Y:S02]  /*6eb30*/  IMAD.X R29, R251, 0x1, R14, P6 ;  /* 0x00000001fb1d7824 */ /* 0x000fe400030e060e */
[----:B------:R-:W-:Y:S01]  /*6eb40*/  IMAD.MOV.U32 R145, RZ, RZ, R130 ;  /* 0x000000ffff917224 */ /* 0x000fe200078e0082 */
[----:B------:R-:W-:Y:S01]  /*6eb50*/  IADD3 R130, P6, R156, R13, RZ ;  /* 0x0000000d9c827210 */ /* 0x000fe20007fde0ff */
[----:B------:R-:W-:-:S02]  /*6eb60*/  IMAD.MOV.U32 R150, RZ, RZ, R146 ;  /* 0x000000ffff967224 */ /* 0x000fc400078e0092 */
[----:B------:R-:W-:Y:S02]  /*6eb70*/  IMAD.MOV.U32 R146, RZ, RZ, R144 ;  /* 0x000000ffff927224 */ /* 0x000fe400078e0090 */
        /* <DEDUP_REMOVED lines=39> */
[----:B---3--:R-:W-:-:S03]  /*6edf0*/  SHF.R.S32.HI R251, RZ, 0x1f, R133 ;  /* 0x0000001ffffb7819 */ /* 0x008fc60000011485 */
[----:B------:R-:W3:Y:S01]  /*6ee00*/  LDL.LU R160, [R1+0x354] ;  /* 0x0003540001a07983 */ /* 0x000ee20000300800 */
        /* <DEDUP_REMOVED lines=9> */
[----:B------:R-:W-:Y:S02]  /*6eea0*/  IMAD.MOV.U32 R155, RZ, RZ, R152 ;  /* 0x000000ffff9b7224 */ /* 0x000fe400078e0098 */
[----:B------:R-:W-:Y:S01]  /*6eeb0*/  IMAD.MOV.U32 R152, RZ, RZ, R153 ;  /* 0x000000ffff987224 */ /* 0x000fe200078e0099 */
[----:B------:R0:W-:Y:S01]  /*6eec0*/  STL.64 [R1+0xcc0], R28 ;  /* 0x000cc01c01007387 */ /* 0x0001e20000100a00 */
[----:B------:R-:W-:-:S03]  /*6eed0*/  IMAD.MOV.U32 R153, RZ, RZ, R146 ;  /* 0x000000ffff997224 */ /* 0x000fc600078e0092 */
[----:B------:R-:W3:Y:S01]  /*6eee0*/  LDL.LU R161, [R1+0x358] ;  /* 0x0003580001a17983 */ /* 0x000ee20000300800 */
[----:B------:R-:W-:Y:S02]  /*6eef0*/  IMAD.MOV.U32 R146, RZ, RZ, R142 ;  /* 0x000000ffff927224 */ /* 0x000fe400078e008e */
[----:B------:R-:W-:Y:S01]  /*6ef00*/  IMAD.MOV.U32 R142, RZ, RZ, R132 ;  /* 0x000000ffff8e7224 */ /* 0x000fe200078e0084 */
[----:B------:R-:W-:Y:S01]  /*6ef10*/  IADD3 R132, P6, R133, R10, RZ ;  /* 0x0000000a85847210 */ /* 0x000fe20007fde0ff */
[----:B------:R-:W-:-:S04]  /*6ef20*/  IMAD.MOV.U32 R156, RZ, RZ, R154 ;  /* 0x000000ffff9c7224 */ /* 0x000fc800078e009a */
[----:B------:R-:W-:Y:S01]  /*6ef30*/  IMAD.X R133, R251, 0x1, R8, P6 ;  /* 0x00000001fb857824 */ /* 0x000fe200030e0608 */
[----:B----4-:R-:W-:Y:S02]  /*6ef40*/  SHF.R.S32.HI R251, RZ, 0x1f, R158 ;  /* 0x0000001ffffb7819 */ /* 0x010fe4000001149e */
[C---:B0-----:R-:W-:Y:S01]  /*6ef50*/  IADD3 R28, P6, R158.reuse, R15, RZ ;  /* 0x0000000f9e1c7210 */ /* 0x041fe20007fde0ff */
[----:B------:R-:W-:Y:S02]  /*6ef60*/  IMAD.MOV.U32 R154, RZ, RZ, R155 ;  /* 0x000000ffff9a7224 */ /* 0x000fe400078e009b */
[----:B------:R-:W-:Y:S02]  /*6ef70*/  IMAD.MOV.U32 R155, RZ, RZ, R142 ;  /* 0x000000ffff9b7224 */ /* 0x000fe400078e008e */
[----:B------:R-:W-:Y:S02]  /*6ef80*/  IMAD.X R29, R251, 0x1, R14, P6 ;  /* 0x00000001fb1d7824 */ /* 0x000fe400030e060e */
[----:B------:R-:W-:Y:S01]  /*6ef90*/  IMAD.MOV.U32 R142, RZ, RZ, R136 ;  /* 0x000000ffff8e7224 */ /* 0x000fe200078e0088 */
        /* <DEDUP_REMOVED lines=31> */
[----:B---3--:R-:W-:-:S02]  /*6f190*/  SHF.R.S32.HI R251, RZ, 0x1f, R160 ;  /* 0x0000001ffffb7819 */ /* 0x008fc400000114a0 */
[----:B0-----:R-:W-:-:S05]  /*6f1a0*/  IADD3 R28, P6, R160, R15, RZ ;  /* 0x0000000fa01c7210 */ /* 0x001fca0007fde0ff */
[----:B------:R-:W-:-:S05]  /*6f1b0*/  IMAD.X R29, R251, 0x1, R14, P6 ;  /* 0x00000001fb1d7824 */ /* 0x000fca00030e060e */
[----:B------:R0:W-:Y:S01]  /*6f1c0*/  STL.64 [R1+0xc70], R28 ;  /* 0x000c701c01007387 */ /* 0x0001e20000100a00 */
[----:B------:R-:W-:Y:S01]  /*6f1d0*/  IMAD.MOV.U32 R151, RZ, RZ, R135 ;  /* 0x000000ffff977224 */ /* 0x000fe200078e0087 */
        /* <DEDUP_REMOVED lines=8> */
[----:B------:R-:W3:Y:S01]  /*6f260*/  LDL.LU R163, [R1+0x364] ;  /* 0x0003640001a37983 */ /* 0x000ee20000300800 */
        /* <DEDUP_REMOVED lines=14> */
[----:B------:R-:W4:Y:S01]  /*6f350*/  LDL.LU R167, [R1+0x368] ;  /* 0x0003680001a77983 */ /* 0x000f220000300800 */
        /* <DEDUP_REMOVED lines=45> */
[----:B------:R-:W-:Y:S02]  /*6f630*/  IMAD.X R29, R251, 0x1, R8, P6 ;  /* 0x00000001fb1d7824 */ /* 0x000fe400030e0608 */
[----:B------:R-:W-:-:S02]  /*6f640*/  IMAD.MOV.U32 R160, RZ, RZ, R159 ;  /* 0x000000ffffa07224 */ /* 0x000fc400078e009f */
[----:B------:R-:W-:Y:S01]  /*6f650*/  IMAD.MOV.U32 R159, RZ, RZ, R141 ;  /* 0x000000ffff9f7224 */ /* 0x000fe200078e008d */
[----:B------:R0:W-:Y:S01]  /*6f660*/  STL.64 [R1+0xbd8], R28 ;  /* 0x000bd81c01007387 */ /* 0x0001e20000100a00 */
[----:B------:R-:W-:Y:S02]  /*6f670*/  IMAD.MOV.U32 R161, RZ, RZ, R155 ;  /* 0x000000ffffa17224 */ /* 0x000fe400078e009b */
[----:B------:R-:W-:Y:S01]  /*6f680*/  IMAD.MOV.U32 R164, RZ, RZ, R162 ;  /* 0x000000ffffa47224 */ /* 0x000fe200078e00a2 */
[----:B----4-:R-:W-:Y:S02]  /*6f690*/  SHF.R.S32.HI R251, RZ, 0x1f, R167 ;  /* 0x0000001ffffb7819 */ /* 0x010fe400000114a7 */
[----:B------:R-:W-:Y:S01]  /*6f6a0*/  IADD3 R140, P6, R167, R15, RZ ;  /* 0x0000000fa78c7210 */ /* 0x000fe20007fde0ff */
[----:B------:R-:W-:-:S04]  /*6f6b0*/  IMAD.MOV.U32 R162, RZ, RZ, R160 ;  /* 0x000000ffffa27224 */ /* 0x000fc800078e00a0 */
[----:B------:R-:W-:Y:S01]  /*6f6c0*/  IMAD.X R141, R251, 0x1, R14, P6 ;  /* 0x00000001fb8d7824 */ /* 0x000fe200030e060e */
[----:B0-----:R-:W-:Y:S01]  /*6f6d0*/  IADD3 R28, P6, R167, R13, RZ ;  /* 0x0000000da71c7210 */ /* 0x001fe20007fde0ff */
[----:B------:R-:W-:Y:S02]  /*6f6e0*/  IMAD.MOV.U32 R160, RZ, RZ, R161 ;  /* 0x000000ffffa07224 */ /* 0x000fe400078e00a1 */
[----:B------:R-:W-:Y:S02]  /*6f6f0*/  IMAD.MOV.U32 R161, RZ, RZ, R159 ;  /* 0x000000ffffa17224 */ /* 0x000fe400078e009f */
[----:B------:R-:W-:Y:S02]  /*6f700*/  IMAD.MOV.U32 R155, RZ, RZ, R244 ;  /* 0x000000ffff9b7224 */ /* 0x000fe400078e00f4 */
[----:B------:R-:W-:Y:S01]  /*6f710*/  IMAD.X R29, R251, 0x1, R12, P6 ;  /* 0x00000001fb1d7824 */ /* 0x000fe200030e060c */
[----:B------:R-:W3:Y:S01]  /*6f720*/  LDL.LU R244, [R1+0x3f4] ;  /* 0x0003f40001f47983 */ /* 0x000ee20000300800 */
        /* <DEDUP_REMOVED lines=15> */
[----:B------:R-:W-:Y:S02]  /*6f820*/  IMAD.MOV.U32 R161, RZ, RZ, R158 ;  /* 0x000000ffffa17224 */ /* 0x000fe400078e009e */
[----:B------:R-:W-:Y:S02]  /*6f830*/  IMAD.MOV.U32 R158, RZ, RZ, R159 ;  /* 0x000000ffff9e7224 */ /* 0x000fe400078e009f */
[----:B------:R-:W-:Y:S01]  /*6f840*/  IMAD.MOV.U32 R159, RZ, RZ, R155 ;  /* 0x000000ffff9f7224 */ /* 0x000fe200078e009b */
[----:B------:R-:W-:-:S02]  /*6f850*/  SHF.R.S32.HI R251, RZ, 0x1f, R168 ;  /* 0x0000001ffffb7819 */ /* 0x000fc400000114a8 */
[----:B0-----:R-:W-:Y:S01]  /*6f860*/  IADD3 R28, P6, R168, R15, RZ ;  /* 0x0000000fa81c7210 */ /* 0x001fe20007fde0ff */
[----:B------:R-:W-:Y:S02]  /*6f870*/  IMAD.MOV.U32 R155, RZ, RZ, R151 ;  /* 0x000000ffff9b7224 */ /* 0x000fe400078e0097 */
[----:B------:R-:W4:Y:S02]  /*6f880*/  LDL.LU R151, [R1+0x414] ;  /* 0x0004140001977983 */ /* 0x000f240000300800 */
[----:B------:R-:W-:-:S05]  /*6f890*/  IMAD.X R29, R251, 0x1, R14, P6 ;  /* 0x00000001fb1d7824 */ /* 0x000fca00030e060e */
[----:B------:R0:W-:Y:S02]  /*6f8a0*/  STL.64 [R1+0xbb0], R28 ;  /* 0x000bb01c01007387 */ /* 0x0001e40000100a00 */
[----:B0-----:R-:W-:-:S05]  /*6f8b0*/  IADD3 R28, P6, R168, R13, RZ ;  /* 0x0000000da81c7210 */ /* 0x001fca0007fde0ff */
[----:B------:R-:W-:-:S05]  /*6f8c0*/  IMAD.X R29, R251, 0x1, R12, P6 ;  /* 0x00000001fb1d7824 */ /* 0x000fca00030e060c */
[----:B------:R0:W-:Y:S02]  /*6f8d0*/  STL.64 [R1+0xba8], R28 ;  /* 0x000ba81c01007387 */ /* 0x0001e40000100a00 */
        /* <DEDUP_REMOVED lines=12> */
[----:B------:R-:W-:Y:S01]  /*6f9a0*/  IMAD.MOV.U32 R159, RZ, RZ, R156 ;  /* 0x000000ffff9f7224 */ /* 0x000fe200078e009c */
[----:B------:R0:W-:Y:S01]  /*6f9b0*/  STL.64 [R1+0xb98], R28 ;  /* 0x000b981c01007387 */ /* 0x0001e20000100a00 */
[----:B------:R-:W-:-:S03]  /*6f9c0*/  IMAD.MOV.U32 R156, RZ, RZ, R157 ;  /* 0x000000ffff9c7224 */ /* 0x000fc600078e009d */
[----:B------:R-:W3:Y:S01]  /*6f9d0*/  LDL.LU R157, [R1+0x3a8] ;  /* 0x0003a800019d7983 */ /* 0x000ee20000300800 */
[----:B------:R-:W-:Y:S02]  /*6f9e0*/  IMAD.MOV.U32 R170, RZ, RZ, R167 ;  /* 0x000000ffffaa7224 */ /* 0x000fe400078e00a7 */
[----:B------:R-:W-:Y:S02]  /*6f9f0*/  IMAD.MOV.U32 R167, RZ, RZ, R164 ;  /* 0x000000ffffa77224 */ /* 0x000fe400078e00a4 */
        /* <DEDUP_REMOVED lines=17> */
[----:B------:R0:W-:Y:S01]  /*6fb10*/  STL.64 [R1+0xb78], R28 ;  /* 0x000b781c01007387 */ /* 0x0001e20000100a00 */
[----:B------:R-:W-:Y:S01]  /*6fb20*/  IMAD.MOV.U32 R159, RZ, RZ, R156 ;  /* 0x000000ffff9f7224 */ /* 0x000fe200078e009c */
[----:B0-----:R-:W-:-:S05]  /*6fb30*/  IADD3 R28, P6, R166, R15, RZ ;  /* 0x0000000fa61c7210 */ /* 0x001fca0007fde0ff */
[----:B------:R-:W-:Y:S02]  /*6fb40*/  IMAD.X R29, R251, 0x1, R14, P6 ;  /* 0x00000001fb1d7824 */ /* 0x000fe400030e060e */
[----:B------:R-:W-:Y:S02]  /*6fb50*/  IMAD.MOV.U32 R169, RZ, RZ, R164 ;  /* 0x000000ffffa97224 */ /* 0x000fe400078e00a4 */
[----:B------:R-:W-:Y:S02]  /*6fb60*/  IMAD.MOV.U32 R171, RZ, RZ, R167 ;  /* 0x000000ffffab7224 */ /* 0x000fe400078e00a7 */
[----:B------:R-:W-:Y:S02]  /*6fb70*/  IMAD.MOV.U32 R167, RZ, RZ, R158 ;  /* 0x000000ffffa77224 */ /* 0x000fe400078e009e */
[----:B------:R-:W-:Y:S02]  /*6fb80*/  IMAD.MOV.U32 R158, RZ, RZ, R159 ;  /* 0x000000ffff9e7224 */ /* 0x000fe400078e009f */
[----:B------:R-:W-:-:S04]  /*6fb90*/  IMAD.MOV.U32 R168, RZ, RZ, R169 ;  /* 0x000000ffffa87224 */ /* 0x000fc800078e00a9 */
[----:B------:R-:W-:Y:S02]  /*6fba0*/  IMAD.MOV.U32 R173, RZ, RZ, R168 ;  /* 0x000000ffffad7224 */ /* 0x000fe400078e00a8 */
[----:B---3--:R-:W-:Y:S02]  /*6fbb0*/  IMAD.MOV.U32 R156, RZ, RZ, R157 ;  /* 0x000000ffff9c7224 */ /* 0x008fe400078e009d */
[----:B------:R-:W-:Y:S02]  /*6fbc0*/  IMAD.MOV.U32 R157, RZ, RZ, R149 ;  /* 0x000000ffff9d7224 */ /* 0x000fe400078e0095 */
[----:B------:R-:W-:Y:S02]  /*6fbd0*/  IMAD.MOV.U32 R149, RZ, RZ, R249 ;  /* 0x000000ffff957224 */ /* 0x000fe400078e00f9 */
[----:B------:R-:W-:Y:S02]  /*6fbe0*/  IMAD.MOV.U32 R249, RZ, RZ, R246 ;  /* 0x000000fffff97224 */ /* 0x000fe400078e00f6 */
[----:B------:R-:W2:Y:S04]  /*6fbf0*/  LDL.LU R246, [R1+0x3f0] ;  /* 0x0003f00001f67983 */ /* 0x000ea80000300800 */
[----:B------:R0:W-:Y:S02]  /*6fc00*/  STL.64 [R1+0xb70], R28 ;  /* 0x000b701c01007387 */ /* 0x0001e40000100a00 */
[----:B0-----:R-:W-:-:S05]  /*6fc10*/  IADD3 R28, P6, R166, R13, RZ ;  /* 0x0000000da61c7210 */ /* 0x001fca0007fde0ff */
[----:B------:R-:W-:-:S05]  /*6fc20*/  IMAD.X R29, R251, 0x1, R12, P6 ;  /* 0x00000001fb1d7824 */ /* 0x000fca00030e060c */
[----:B------:R0:W-:Y:S02]  /*6fc30*/  STL.64 [R1+0xb68], R28 ;  /* 0x000b681c01007387 */ /* 0x0001e40000100a00 */
[----:B0-----:R-:W-:-:S05]  /*6fc40*/  IADD3 R28, P6, R166, R11, RZ ;  /* 0x0000000ba61c7210 */ /* 0x001fca0007fde0ff */
[----:B------:R-:W-:-:S05]  /*6fc50*/  IMAD.X R29, R251, 0x1, R9, P6 ;  /* 0x00000001fb1d7824 */ /* 0x000fca00030e0609 */
[----:B------:R0:W-:Y:S01]  /*6fc60*/  STL.64 [R1+0xb60], R28 ;  /* 0x000b601c01007387 */ /* 0x0001e20000100a00 */
[----:B------:R-:W-:Y:S01]  /*6fc70*/  IMAD.MOV.U32 R164, RZ, RZ, R157 ;  /* 0x000000ffffa47224 */ /* 0x000fe200078e009d */
[----:B0-----:R-:W-:Y:S01]  /*6fc80*/  IADD3 R28, P6, R166, R10, RZ ;  /* 0x0000000aa61c7210 */ /* 0x001fe20007fde0ff */
[----:B------:R-:W-:Y:S02]  /*6fc90*/  IMAD.MOV.U32 R166, RZ, RZ, R162 ;  /* 0x000000ffffa67224 */ /* 0x000fe400078e00a2 */
[----:B------:R-:W-:Y:S02]  /*6fca0*/  IMAD.MOV.U32 R162, RZ, RZ, R142 ;  /* 0x000000ffffa27224 */ /* 0x000fe400078e008e */
[----:B------:R-:W-:Y:S01]  /*6fcb0*/  IMAD.X R29, R251, 0x1, R8, P6 ;  /* 0x00000001fb1d7824 */ /* 0x000fe200030e0608 */
[----:B------:R-:W-:Y:S02]  /*6fcc0*/  SHF.R.S32.HI R251, RZ, 0x1f, R147 ;  /* 0x0000001ffffb7819 */ /* 0x000fe40000011493 */
[----:B------:R-:W-:Y:S01]  /*6fcd0*/  IADD3 R142, P6, R147, R15, RZ ;  /* 0x0000000f938e7210 */ /* 0x000fe20007fde0ff */
[----:B------:R-:W-:Y:S01]  /*6fce0*/  IMAD.MOV.U32 R157, RZ, RZ, R143 ;  /* 0x000000ffff9d7224 */ /* 0x000fe200078e008f */
[----:B------:R0:W-:Y:S03]  /*6fcf0*/  STL.64 [R1+0xb58], R28 ;  /* 0x000b581c01007387 */ /* 0x0001e60000100a00 */
[----:B------:R-:W-:Y:S01]  /*6fd00*/  IMAD.X R143, R251, 0x1, R14, P6 ;  /* 0x00000001fb8f7824 */ /* 0x000fe200030e060e */
[----:B0-----:R-:W-:Y:S01]  /*6fd10*/  IADD3 R28, P6, R147, R13, RZ ;  /* 0x0000000d931c7210 */ /* 0x001fe20007fde0ff */
[----:B------:R-:W-:-:S02]  /*6fd20*/  IMAD.MOV.U32 R159, RZ, RZ, R156 ;  /* 0x000000ffff9f7224 */ /* 0x000fc400078e009c */
[----:B------:R-:W3:Y:S02]  /*6fd30*/  LDL.LU R156, [R1+0x3b0] ;  /* 0x0003b000019c7983 */ /* 0x000ee40000300800 */
        /* <DEDUP_REMOVED lines=9> */
[----:B------:R-:W-:Y:S01]  /*6fdd0*/  IMAD.X R29, R251, 0x1, R9, P6 ;  /* 0x00000001fb1d7824 */ /* 0x000fe200030e0609 */
[----:B------:R-:W-:-:S04]  /*6fde0*/  IADD3 R146, P6, R147, R10, RZ ;  /* 0x0000000a93927210 */ /* 0x000fc80007fde0ff */
[----:B------:R0:W-:Y:S01]  /*6fdf0*/  STL.64 [R1+0xb40], R28 ;  /* 0x000b401c01007387 */ /* 0x0001e20000100a00 */
[----:B------:R-:W-:Y:S01]  /*6fe00*/  IMAD.X R147, R251, 0x1, R8, P6 ;  /* 0x00000001fb937824 */ /* 0x000fe200030e0608 */
[----:B------:R-:W-:Y:S01]  /*6fe10*/  SHF.R.S32.HI R251, RZ, 0x1f, R172 ;  /* 0x0000001ffffb7819 */ /* 0x000fe200000114ac */
[----:B------:R-:W-:Y:S02]  /*6fe20*/  IMAD.MOV.U32 R168, RZ, RZ, R169 ;  /* 0x000000ffffa87224 */ /* 0x000fe400078e00a9 */
[----:B------:R-:W-:Y:S02]  /*6fe30*/  IMAD.MOV.U32 R169, RZ, RZ, R166 ;  /* 0x000000ffffa97224 */ /* 0x000fe400078e00a6 */
[----:B------:R-:W-:Y:S01]  /*6fe40*/  IMAD.MOV.U32 R166, RZ, RZ, R167 ;  /* 0x000000ffffa67224 */ /* 0x000fe200078e00a7 */
[----:B0-----:R-:W-:Y:S01]  /*6fe50*/  IADD3 R28, P6, R172, R15, RZ ;  /* 0x0000000fac1c7210 */ /* 0x001fe20007fde0ff */
[----:B------:R-:W-:Y:S02]  /*6fe60*/  IMAD.MOV.U32 R167, RZ, RZ, R164 ;  /* 0x000000ffffa77224 */ /* 0x000fe400078e00a4 */
[----:B------:R-:W-:-:S02]  /*6fe70*/  IMAD.MOV.U32 R164, RZ, RZ, R160 ;  /* 0x000000ffffa47224 */ /* 0x000fc400078e00a0 */
[----:B------:R-:W-:Y:S02]  /*6fe80*/  IMAD.X R29, R251, 0x1, R14, P6 ;  /* 0x00000001fb1d7824 */ /* 0x000fe400030e060e */
        /* <DEDUP_REMOVED lines=43> */
[----:B------:R-:W2:Y:S04]  /*70140*/  LDL.LU R155, [R1+0x3bc] ;  /* 0x0003bc00019b7983 */ /* 0x000ea80000300800 */
        /* <DEDUP_REMOVED lines=20> */
[----:B------:R-:W-:Y:S01]  /*70290*/  SHF.R.S32.HI R251, RZ, 0x1f, R173 ;  /* 0x0000001ffffb7819 */ /* 0x000fe200000114ad */
[----:B------:R-:W-:Y:S02]  /*702a0*/  IMAD.MOV.U32 R171, RZ, RZ, R169 ;  /* 0x000000ffffab7224 */ /* 0x000fe400078e00a9 */
[----:B------:R-:W-:Y:S01]  /*702b0*/  IMAD.MOV.U32 R169, RZ, RZ, R164 ;  /* 0x000000ffffa97224 */ /* 0x000fe200078e00a4 */
[----:B0-----:R-:W-:Y:S01]  /*702c0*/  IADD3 R28, P6, R173, R15, RZ ;  /* 0x0000000fad1c7210 */ /* 0x001fe20007fde0ff */
[----:B------:R-:W-:Y:S02]  /*702d0*/  IMAD.MOV.U32 R164, RZ, RZ, R158 ;  /* 0x000000ffffa47224 */ /* 0x000fe400078e009e */
[----:B------:R-:W-:Y:S02]  /*702e0*/  IMAD.MOV.U32 R170, RZ, RZ, R168 ;  /* 0x000000ffffaa7224 */ /* 0x000fe400078e00a8 */
[----:B------:R-:W-:-:S02]  /*702f0*/  IMAD.X R29, R251, 0x1, R14, P6 ;  /* 0x00000001fb1d7824 */ /* 0x000fc400030e060e */
[----:B------:R-:W-:Y:S02]  /*70300*/  IMAD.MOV.U32 R168, RZ, RZ, R166 ;  /* 0x000000ffffa87224 */ /* 0x000fe400078e00a6 */
[----:B------:R-:W-:Y:S02]  /*70310*/  IMAD.MOV.U32 R166, RZ, RZ, R165 ;  /* 0x000000ffffa67224 */ /* 0x000fe400078e00a5 */
[----:B------:R-:W-:Y:S01]  /*70320*/  IMAD.MOV.U32 R165, RZ, RZ, R159 ;  /* 0x000000ffffa57224 */ /* 0x000fe200078e009f */
[----:B------:R0:W-:Y:S01]  /*70330*/  STL.64 [R1+0xad0], R28 ;  /* 0x000ad01c01007387 */ /* 0x0001e20000100a00 */
[----:B------:R-:W-:Y:S02]  /*70340*/  IMAD.MOV.U32 R159, RZ, RZ, R149 ;  /* 0x000000ffff9f7224 */ /* 0x000fe400078e0095 */
[----:B------:R-:W-:Y:S02]  /*70350*/  IMAD.MOV.U32 R177, RZ, RZ, R170 ;  /* 0x000000ffffb17224 */ /* 0x000fe400078e00aa */
[----:B------:R-:W-:-:S02]  /*70360*/  IMAD.MOV.U32 R170, RZ, RZ, R169 ;  /* 0x000000ffffaa7224 */ /* 0x000fc400078e00a9 */
[----:B------:R-:W-:Y:S02]  /*70370*/  IMAD.MOV.U32 R172, RZ, RZ, R171 ;  /* 0x000000ffffac7224 */ /* 0x000fe400078e00ab */
[----:B------:R-:W-:Y:S02]  /*70380*/  IMAD.MOV.U32 R171, RZ, RZ, R164 ;  /* 0x000000ffffab7224 */ /* 0x000fe400078e00a4 */
[----:B------:R-:W-:Y:S02]  /*70390*/  IMAD.MOV.U32 R164, RZ, RZ, R159 ;  /* 0x000000ffffa47224 */ /* 0x000fe400078e009f */
[----:B------:R-:W-:Y:S02]  /*703a0*/  IMAD.MOV.U32 R181, RZ, RZ, R172 ;  /* 0x000000ffffb57224 */ /* 0x000fe400078e00ac */
[----:B---3--:R-:W-:Y:S01]  /*703b0*/  IMAD.MOV.U32 R158, RZ, RZ, R148 ;  /* 0x000000ffff9e7224 */ /* 0x008fe200078e0094 */
[----:B------:R-:W-:-:S05]  /*703c0*/  IADD3 R148, P6, R173, R13, RZ ;  /* 0x0000000dad947210 */ /* 0x000fca0007fde0ff */
[----:B------:R-:W-:Y:S01]  /*703d0*/  IMAD.X R149, R251, 0x1, R12, P6 ;  /* 0x00000001fb957824 */ /* 0x000fe200030e060c */
        /* <DEDUP_REMOVED lines=8> */
[----:B------:R-:W-:Y:S02]  /*70460*/  SHF.R.S32.HI R251, RZ, 0x1f, R176 ;  /* 0x0000001ffffb7819 */ /* 0x000fe400000114b0 */
[C---:B------:R-:W-:Y:S01]  /*70470*/  IADD3 R152, P6, R176.reuse, R15, RZ ;  /* 0x0000000fb0987210 */ /* 0x040fe20007fde0ff */
[----:B------:R-:W-:Y:S01]  /*70480*/  IMAD.MOV.U32 R168, RZ, RZ, R166 ;  /* 0x000000ffffa87224 */ /* 0x000fe200078e00a6 */
[----:B------:R0:W-:Y:S01]  /*70490*/  STL.64 [R1+0xab8], R28 ;  /* 0x000ab81c01007387 */ /* 0x0001e20000100a00 */
[----:B------:R-:W-:Y:S02]  /*704a0*/  IMAD.MOV.U32 R166, RZ, RZ, R153 ;  /* 0x000000ffffa67224 */ /* 0x000fe400078e0099 */
        /* <DEDUP_REMOVED lines=53> */
[----:B------:R-:W-:Y:S02]  /*70800*/  IMAD.X R29, R251, 0x1, R8, P6 ;  /* 0x00000001fb1d7824 */ /* 0x000fe400030e0608 */
[----:B------:R-:W-:Y:S01]  /*70810*/  IMAD.MOV.U32 R171, RZ, RZ, R166 ;  /* 0x000000ffffab7224 */ /* 0x000fe200078e00a6 */
[----:B------:R-:W-:Y:S01]  /*70820*/  SHF.R.S32.HI R251, RZ, 0x1f, R177 ;  /* 0x0000001ffffb7819 */ /* 0x000fe200000114b1 */
[----:B----4-:R-:W-:Y:S01]  /*70830*/  IMAD.MOV.U32 R166, RZ, RZ, R161 ;  /* 0x000000ffffa67224 */ /* 0x010fe200078e00a1 */
[----:B------:R0:W-:Y:S01]  /*70840*/  STL.64 [R1+0xa58], R28 ;  /* 0x000a581c01007387 */ /* 0x0001e20000100a00 */
[----:B------:R-:W-:Y:S02]  /*70850*/  IMAD.MOV.U32 R161, RZ, RZ, R5 ;  /* 0x000000ffffa17224 */ /* 0x000fe400078e0005 */
[----:B------:R-:W-:Y:S01]  /*70860*/  IMAD.MOV.U32 R174, RZ, RZ, R172 ;  /* 0x000000ffffae7224 */ /* 0x000fe200078e00ac */
[----:B------:R-:W4:Y:S01]  /*70870*/  LDL.LU R5, [R1+0x14c4] ;  /* 0x0014c40001057983 */ /* 0x000f220000300800 */
[----:B------:R-:W-:-:S02]  /*70880*/  IMAD.MOV.U32 R172, RZ, RZ, R170 ;  /* 0x000000ffffac7224 */ /* 0x000fc400078e00aa */
        /* <DEDUP_REMOVED lines=15> */
[----:B0-----:R-:W-:-:S05]  /*70980*/  IADD3 R28, P6, R177, R10, RZ ;  /* 0x0000000ab11c7210 */ /* 0x001fca0007fde0ff */
[----:B------:R-:W-:Y:S02]  /*70990*/  IMAD.X R29, R251, 0x1, R8, P6 ;  /* 0x00000001fb1d7824 */ /* 0x000fe400030e0608 */
[----:B------:R-:W-:-:S03]  /*709a0*/  IMAD.MOV.U32 R170, RZ, RZ, R168 ;  /* 0x000000ffffaa7224 */ /* 0x000fc600078e00a8 */
[----:B------:R0:W-:Y:S04]  /*709b0*/  STL.64 [R1+0xa38], R28 ;  /* 0x000a381c01007387 */ /* 0x0001e80000100a00 */
[----:B------:R-:W3:Y:S01]  /*709c0*/  LDL.LU R168, [R1+0x3d4] ;  /* 0x0003d40001a87983 */ /* 0x000ee20000300800 */
[----:B------:R-:W-:Y:S02]  /*709d0*/  IMAD.MOV.U32 R183, RZ, RZ, R174 ;  /* 0x000000ffffb77224 */ /* 0x000fe400078e00ae */
[----:B------:R-:W-:Y:S01]  /*709e0*/  IMAD.MOV.U32 R174, RZ, RZ, R173 ;  /* 0x000000ffffae7224 */ /* 0x000fe200078e00ad */
[----:B------:R-:W-:Y:S01]  /*709f0*/  SHF.R.S32.HI R251, RZ, 0x1f, R181 ;  /* 0x0000001ffffb7819 */ /* 0x000fe200000114b5 */
[----:B------:R-:W-:Y:S01]  /*70a00*/  IMAD.MOV.U32 R173, RZ, RZ, R154 ;  /* 0x000000ffffad7224 */ /* 0x000fe200078e009a */
[----:B------:R-:W-:Y:S01]  /*70a10*/  IADD3 R154, P6, R181, R15, RZ ;  /* 0x0000000fb59a7210 */ /* 0x000fe20007fde0ff */
[----:B------:R-:W-:-:S02]  /*70a20*/  IMAD.MOV.U32 R177, RZ, RZ, R172 ;  /* 0x000000ffffb17224 */ /* 0x000fc400078e00ac */
[----:B------:R-:W-:Y:S02]  /*70a30*/  IMAD.MOV.U32 R172, RZ, RZ, R171 ;  /* 0x000000ffffac7224 */ /* 0x000fe400078e00ab */
[----:B--2---:R-:W-:Y:S02]  /*70a40*/  IMAD.MOV.U32 R171, RZ, RZ, R155 ;  /* 0x000000ffffab7224 */ /* 0x004fe400078e009b */
        /* <DEDUP_REMOVED lines=13> */
[----:B------:R-:W-:Y:S02]  /*70b20*/  IMAD.MOV.U32 R172, RZ, RZ, R173 ;  /* 0x000000ffffac7224 */ /* 0x000fe400078e00ad */
[----:B------:R-:W-:-:S02]  /*70b30*/  IMAD.MOV.U32 R173, RZ, RZ, R171 ;  /* 0x000000ffffad7224 */ /* 0x000fc400078e00ab */
[----:B------:R-:W-:-:S05]  /*70b40*/  IMAD.X R29, R251, 0x1, R8, P6 ;  /* 0x00000001fb1d7824 */ /* 0x000fca00030e0608 */
[----:B------:R0:W-:Y:S01]  /*70b50*/  STL.64 [R1+0xa18], R28 ;  /* 0x000a181c01007387 */ /* 0x0001e20000100a00 */
[----:B---3--:R-:W-:Y:S02]  /*70b60*/  IMAD.MOV.U32 R171, RZ, RZ, R168 ;  /* 0x000000ffffab7224 */ /* 0x008fe400078e00a8 */
[----:B------:R-:W-:Y:S02]  /*70b70*/  IMAD.MOV.U32 R168, RZ, RZ, R169 ;  /* 0x000000ffffa87224 */ /* 0x000fe400078e00a9 */
[----:B------:R-:W-:Y:S02]  /*70b80*/  IMAD.MOV.U32 R169, RZ, RZ, R165 ;  /* 0x000000ffffa97224 */ /* 0x000fe400078e00a5 */
[----:B------:R-:W2:Y:S01]  /*70b90*/  LDL.LU R165, [R1+0x3ec] ;  /* 0x0003ec0001a57983 */ /* 0x000ea20000300800 */
[----:B------:R-:W-:Y:S02]  /*70ba0*/  SHF.R.S32.HI R251, RZ, 0x1f, R178 ;  /* 0x0000001ffffb7819 */ /* 0x000fe400000114b2 */
        /* <DEDUP_REMOVED lines=20> */
[----:B--2---:R-:W-:Y:S02]  /*70cf0*/  IMAD.MOV.U32 R169, RZ, RZ, R165 ;  /* 0x000000ffffa97224 */ /* 0x004fe400078e00a5 */
        /* <DEDUP_REMOVED lines=27> */
[----:B------:R-:W-:Y:S02]  /*70eb0*/  IMAD.MOV.U32 R157, RZ, RZ, R248 ;  /* 0x000000ffff9d7224 */ /* 0x000fe400078e00f8 */
[----:B------:R-:W2:Y:S01]  /*70ec0*/  LDL.LU R248, [R1+0x45c] ;  /* 0x00045c0001f87983 */ /* 0x000ea20000300800 */
[----:B------:R-:W-:-:S02]  /*70ed0*/  SHF.R.S32.HI R251, RZ, 0x1f, R183 ;  /* 0x0000001ffffb7819 */ /* 0x000fc400000114b7 */
[----:B0-----:R-:W-:Y:S01]  /*70ee0*/  IADD3 R28, P6, R183, R15, RZ ;  /* 0x0000000fb71c7210 */ /* 0x001fe20007fde0ff */
[----:B------:R-:W-:Y:S02]  /*70ef0*/  IMAD.MOV.U32 R181, RZ, RZ, R175 ;  /* 0x000000ffffb57224 */ /* 0x000fe400078e00af */
        /* <DEDUP_REMOVED lines=8> */
[----:B------:R-:W-:Y:S02]  /*70f80*/  IMAD.MOV.U32 R178, RZ, RZ, R173 ;  /* 0x000000ffffb27224 */ /* 0x000fe400078e00ad */
[----:B------:R-:W-:Y:S01]  /*70f90*/  IMAD.MOV.U32 R173, RZ, RZ, R156 ;  /* 0x000000ffffad7224 */ /* 0x000fe200078e009c */
[----:B------:R0:W-:Y:S01]  /*70fa0*/  STL.64 [R1+0x9d0], R28 ;  /* 0x0009d01c01007387 */ /* 0x0001e20000100a00 */
[----:B------:R-:W-:Y:S02]  /*70fb0*/  IMAD.MOV.U32 R179, RZ, RZ, R157 ;  /* 0x000000ffffb37224 */ /* 0x000fe400078e009d */
[----:B------:R-:W-:-:S02]  /*70fc0*/  IMAD.MOV.U32 R186, RZ, RZ, R180 ;  /* 0x000000ffffba7224 */ /* 0x000fc400078e00b4 */
[----:B------:R-:W-:Y:S02]  /*70fd0*/  IMAD.MOV.U32 R180, RZ, RZ, R181 ;  /* 0x000000ffffb47224 */ /* 0x000fe400078e00b5 */
[----:B------:R-:W-:Y:S02]  /*70fe0*/  IMAD.MOV.U32 R181, RZ, RZ, R178 ;  /* 0x000000ffffb57224 */ /* 0x000fe400078e00b2 */
[----:B------:R-:W-:Y:S02]  /*70ff0*/  IMAD.MOV.U32 R178, RZ, RZ, R179 ;  /* 0x000000ffffb27224 */ /* 0x000fe400078e00b3 */
[----:B------:R-:W-:Y:S02]  /*71000*/  IMAD.MOV.U32 R179, RZ, RZ, R167 ;  /* 0x000000ffffb37224 */ /* 0x000fe400078e00a7 */
[----:B------:R-:W-:Y:S02]  /*71010*/  IMAD.MOV.U32 R167, RZ, RZ, R160 ;  /* 0x000000ffffa77224 */ /* 0x000fe400078e00a0 */
[----:B--2---:R-:W-:-:S02]  /*71020*/  IMAD.MOV.U32 R163, RZ, RZ, R248 ;  /* 0x000000ffffa37224 */ /* 0x004fc400078e00f8 */
[----:B------:R-:W-:Y:S02]  /*71030*/  IMAD.MOV.U32 R248, RZ, RZ, R245 ;  /* 0x000000fffff87224 */ /* 0x000fe400078e00f5 */
[----:B------:R-:W-:Y:S01]  /*71040*/  IMAD.X R245, R251, 0x1, R12, P6 ;  /* 0x00000001fbf57824 */ /* 0x000fe200030e060c */
[----:B------:R-:W-:-:S05]  /*71050*/  IADD3 R156, P6, R183, R11, RZ ;  /* 0x0000000bb79c7210 */ /* 0x000fca0007fde0ff */
[----:B------:R-:W-:Y:S01]  /*71060*/  IMAD.X R157, R251, 0x1, R9, P6 ;  /* 0x00000001fb9d7824 */ /* 0x000fe200030e0609 */
[----:B0-----:R-:W-:-:S05]  /*71070*/  IADD3 R28, P6, R183, R10, RZ ;  /* 0x0000000ab71c7210 */ /* 0x001fca0007fde0ff */
[----:B------:R-:W-:-:S05]  /*71080*/  IMAD.X R29, R251, 0x1, R8, P6 ;  /* 0x00000001fb1d7824 */ /* 0x000fca00030e0608 */
[----:B------:R0:W-:Y:S04]  /*71090*/  STL.64 [R1+0x9b8], R28 ;  /* 0x0009b81c01007387 */ /* 0x0001e80000100a00 */
[----:B------:R-:W2:Y:S01]  /*710a0*/  LDL.LU R160, [R1+0x3f8] ;  /* 0x0003f80001a07983 */ /* 0x000ea20000300800 */
[----:B------:R-:W-:Y:S01]  /*710b0*/  SHF.R.S32.HI R251, RZ, 0x1f, R184 ;  /* 0x0000001ffffb7819 */ /* 0x000fe200000114b8 */
        /* <DEDUP_REMOVED lines=17> */
[----:B--2---:R-:W-:Y:S01]  /*711d0*/  IMAD.MOV.U32 R167, RZ, RZ, R160 ;  /* 0x000000ffffa77224 */ /* 0x004fe200078e00a0 */
[----:B------:R-:W-:-:S05]  /*711e0*/  IADD3 R160, P6, R184, R13, RZ ;  /* 0x0000000db8a07210 */ /* 0x000fca0007fde0ff */
[----:B------:R-:W-:Y:S01]  /*711f0*/  IMAD.X R161, R251, 0x1, R12, P6 ;  /* 0x00000001fba17824 */ /* 0x000fe200030e060c */
        /* <DEDUP_REMOVED lines=25> */
[----:B------:R-:W-:-:S03]  /*71390*/  IMAD.MOV.U32 R179, RZ, RZ, R176 ;  /* 0x000000ffffb37224 */ /* 0x000fc600078e00b0 */
[----:B------:R0:W-:Y:S01]  /*713a0*/  STL.64 [R1+0x978], R28 ;  /* 0x0009781c01007387 */ /* 0x0001e20000100a00 */
[----:B--2---:R-:W-:Y:S02]  /*713b0*/  IMAD.MOV.U32 R176, RZ, RZ, R174 ;  /* 0x000000ffffb07224 */ /* 0x004fe400078e00ae */
[----:B------:R-:W-:Y:S02]  /*713c0*/  IMAD.MOV.U32 R174, RZ, RZ, R175 ;  /* 0x000000ffffae7224 */ /* 0x000fe400078e00af */
        /* <DEDUP_REMOVED lines=16> */
[----:B------:R-:W-:Y:S02]  /*714d0*/  IMAD.MOV.U32 R174, RZ, RZ, R159 ;  /* 0x000000ffffae7224 */ /* 0x000fe400078e009f */
[----:B--2---:R-:W-:Y:S02]  /*714e0*/  IMAD.MOV.U32 R176, RZ, RZ, R175 ;  /* 0x000000ffffb07224 */ /* 0x004fe400078e00af */
[----:B------:R-:W-:Y:S01]  /*714f0*/  IMAD.MOV.U32 R175, RZ, RZ, R158 ;  /* 0x000000ffffaf7224 */ /* 0x000fe200078e009e */
[----:B------:R-:W-:-:S05]  /*71500*/  IADD3 R158, P6, R187, R11, RZ ;  /* 0x0000000bbb9e7210 */ /* 0x000fca0007fde0ff */
[----:B------:R-:W-:Y:S01]  /*71510*/  IMAD.X R159, R251, 0x1, R9, P6 ;  /* 0x00000001fb9f7824 */ /* 0x000fe200030e0609 */
[----:B0-----:R-:W-:-:S05]  /*71520*/  IADD3 R28, P6, R187, R10, RZ ;  /* 0x0000000abb1c7210 */ /* 0x001fca0007fde0ff */
[----:B------:R-:W-:Y:S01]  /*71530*/  IMAD.X R29, R251, 0x1, R8, P6 ;  /* 0x00000001fb1d7824 */ /* 0x000fe200030e0608 */
[----:B------:R-:W-:Y:S01]  /*71540*/  SHF.R.S32.HI R251, RZ, 0x1f, R186 ;  /* 0x0000001ffffb7819 */ /* 0x000fe200000114ba */
        /* <DEDUP_REMOVED lines=10> */
[----:B------:R-:W-:Y:S02]  /*715f0*/  IMAD.X R29, R251, 0x1, R14, P6 ;  /* 0x00000001fb1d7824 */ /* 0x000fe400030e060e */
[----:B------:R-:W-:Y:S02]  /*71600*/  IMAD.MOV.U32 R179, RZ, RZ, R176 ;  /* 0x000000ffffb37224 */ /* 0x000fe400078e00b0 */
[----:B------:R-:W-:-:S02]  /*71610*/  IMAD.MOV.U32 R176, RZ, RZ, R246 ;  /* 0x000000ffffb07224 */ /* 0x000fc400078e00f6 */
[----:B------:R-:W2:Y:S04]  /*71620*/  LDL.LU R246, [R1+0x1180] ;  /* 0x0011800001f67983 */ /* 0x000ea80000300800 */
        /* <DEDUP_REMOVED lines=31> */
[----:B------:R-:W-:Y:S01]  /*71820*/  IADD3 R162, P6, R193, R13, RZ ;  /* 0x0000000dc1a27210 */ /* 0x000fe20007fde0ff */
[----:B------:R-:W-:Y:S02]  /*71830*/  IMAD.MOV.U32 R187, RZ, RZ, R183 ;  /* 0x000000ffffbb7224 */ /* 0x000fe400078e00b7 */
[----:B------:R-:W-:Y:S02]  /*71840*/  IMAD.MOV.U32 R183, RZ, RZ, R179 ;  /* 0x000000ffffb77224 */ /* 0x000fe400078e00b3 */
[----:B------:R-:W-:Y:S01]  /*71850*/  IMAD.MOV.U32 R179, RZ, RZ, R177 ;  /* 0x000000ffffb37224 */ /* 0x000fe200078e00b1 */
[----:B------:R0:W-:Y:S01]  /*71860*/  STL.64 [R1+0x930], R28 ;  /* 0x0009301c01007387 */ /* 0x0001e20000100a00 */
        /* <DEDUP_REMOVED lines=9> */
[----:B---3--:R-:W-:Y:S02]  /*71900*/  IMAD.MOV.U32 R177, RZ, RZ, R173 ;  /* 0x000000ffffb17224 */ /* 0x008fe400078e00ad */
[----:B------:R-:W-:Y:S02]  /*71910*/  IMAD.MOV.U32 R173, RZ, RZ, R163 ;  /* 0x000000ffffad7224 */ /* 0x000fe400078e00a3 */
[----:B------:R-:W-:Y:S01]  /*71920*/  IMAD.X R163, R251, 0x1, R12, P6 ;  /* 0x00000001fba37824 */ /* 0x000fe200030e060c */
        /* <DEDUP_REMOVED lines=33> */
[----:B------:R-:W-:Y:S01]  /*71b40*/  IMAD.MOV.U32 R187, RZ, RZ, R184 ;  /* 0x000000ffffbb7224 */ /* 0x000fe200078e00b8 */
[----:B0-----:R-:W-:-:S05]  /*71b50*/  IADD3 R28, P6, R165, R11, RZ ;  /* 0x0000000ba51c7210 */ /* 0x001fca0007fde0ff */
[----:B------:R-:W-:Y:S02]  /*71b60*/  IMAD.X R29, R251, 0x1, R9, P6 ;  /* 0x00000001fb1d7824 */ /* 0x000fe400030e0609 */
[----:B------:R-:W-:-:S03]  /*71b70*/  IMAD.MOV.U32 R199, RZ, RZ, R188 ;  /* 0x000000ffffc77224 */ /* 0x000fc600078e00bc */
[----:B------:R0:W-:Y:S01]  /*71b80*/  STL.64 [R1+0x8e0], R28 ;  /* 0x0008e01c01007387 */ /* 0x0001e20000100a00 */
[----:B------:R-:W-:Y:S02]  /*71b90*/  IMAD.MOV.U32 R188, RZ, RZ, R189 ;  /* 0x000000ffffbc7224 */ /* 0x000fe400078e00bd */
[----:B------:R-:W-:-:S04]  /*71ba0*/  IMAD.MOV.U32 R189, RZ, RZ, R186 ;  /* 0x000000ffffbd7224 */ /* 0x000fc800078e00ba */
[----:B------:R-:W-:Y:S02]  /*71bb0*/  IMAD.MOV.U32 R193, RZ, RZ, R189 ;  /* 0x000000ffffc17224 */ /* 0x000fe400078e00bd */
[----:B------:R-:W-:Y:S02]  /*71bc0*/  IMAD.MOV.U32 R192, RZ, RZ, R188 ;  /* 0x000000ffffc07224 */ /* 0x000fe400078e00bc */
[----:B----4-:R-:W-:Y:S02]  /*71bd0*/  IMAD.MOV.U32 R184, RZ, RZ, R185 ;  /* 0x000000ffffb87224 */ /* 0x010fe400078e00b9 */
[----:B------:R-:W-:Y:S02]  /*71be0*/  IMAD.MOV.U32 R185, RZ, RZ, R180 ;  /* 0x000000ffffb97224 */ /* 0x000fe400078e00b4 */
[----:B------:R-:W-:Y:S02]  /*71bf0*/  IMAD.MOV.U32 R180, RZ, RZ, R181 ;  /* 0x000000ffffb47224 */ /* 0x000fe400078e00b5 */
[----:B------:R-:W-:Y:S01]  /*71c00*/  IMAD.MOV.U32 R181, RZ, RZ, R164 ;  /* 0x000000ffffb57224 */ /* 0x000fe200078e00a4 */
[----:B------:R-:W-:-:S05]  /*71c10*/  IADD3 R164, P6, R165, R10, RZ ;  /* 0x0000000aa5a47210 */ /* 0x000fca0007fde0ff */
[----:B------:R-:W-:Y:S01]  /*71c20*/  IMAD.X R165, R251, 0x1, R8, P6 ;  /* 0x00000001fba57824 */ /* 0x000fe200030e0608 */
[----:B------:R-:W-:Y:S02]  /*71c30*/  SHF.R.S32.HI R251, RZ, 0x1f, R195 ;  /* 0x0000001ffffb7819 */ /* 0x000fe400000114c3 */
[----:B0-----:R-:W-:Y:S01]  /*71c40*/  IADD3 R28, P6, R195, R15, RZ ;  /* 0x0000000fc31c7210 */ /* 0x001fe20007fde0ff */
[----:B------:R-:W-:Y:S02]  /*71c50*/  IMAD.MOV.U32 R186, RZ, RZ, R184 ;  /* 0x000000ffffba7224 */ /* 0x000fe400078e00b8 */
[----:B------:R-:W-:Y:S02]  /*71c60*/  IMAD.MOV.U32 R184, RZ, RZ, R185 ;  /* 0x000000ffffb87224 */ /* 0x000fe400078e00b9 */
[----:B------:R-:W-:Y:S02]  /*71c70*/  IMAD.X R29, R251, 0x1, R14, P6 ;  /* 0x00000001fb1d7824 */ /* 0x000fe400030e060e */
[----:B------:R-:W-:-:S02]  /*71c80*/  IMAD.MOV.U32 R185, RZ, RZ, R180 ;  /* 0x000000ffffb97224 */ /* 0x000fc400078e00b4 */
[----:B------:R-:W-:Y:S02]  /*71c90*/  IMAD.MOV.U32 R180, RZ, RZ, R181 ;  /* 0x000000ffffb47224 */ /* 0x000fe400078e00b5 */
[----:B------:R-:W4:Y:S04]  /*71ca0*/  LDL.LU R181, [R1+0xf5c] ;  /* 0x000f5c0001b57983 */ /* 0x000f280000300800 */
        /* <DEDUP_REMOVED lines=80> */
[----:B------:R0:W-:Y:S04]  /*721b0*/  STL.64 [R1+0x858], R28 ;  /* 0x0008581c01007387 */ /* 0x0001e80000100a00 */
[----:B------:R-:W2:Y:S01]  /*721c0*/  LDL.LU R193, [R1+0x42c] ;  /* 0x00042c0001c17983 */ /* 0x000ea20000300800 */
[----:B------:R-:W-:Y:S02]  /*721d0*/  IMAD.MOV.U32 R198, RZ, RZ, R195 ;  /* 0x000000ffffc67224 */ /* 0x000fe400078e00c3 */
[----:B------:R-:W-:Y:S01]  /*721e0*/  IMAD.MOV.U32 R195, RZ, RZ, R176 ;  /* 0x000000ffffc37224 */ /* 0x000fe200078e00b0 */
[----:B------:R-:W-:Y:S01]  /*721f0*/  SHF.R.S32.HI R251, RZ, 0x1f, R171 ;  /* 0x0000001ffffb7819 */ /* 0x000fe200000114ab */
        /* <DEDUP_REMOVED lines=19> */
[----:B------:R-:W-:-:S03]  /*72330*/  IMAD.MOV.U32 R194, RZ, RZ, R195 ;  /* 0x000000ffffc27224 */ /* 0x000fc600078e00c3 */
[----:B------:R0:W-:Y:S01]  /*72340*/  STL.64 [R1+0x840], R28 ;  /* 0x0008401c01007387 */ /* 0x0001e20000100a00 */
[----:B--2---:R-:W-:Y:S02]  /*72350*/  IMAD.MOV.U32 R192, RZ, RZ, R193 ;  /* 0x000000ffffc07224 */ /* 0x004fe400078e00c1 */
        /* <DEDUP_REMOVED lines=8> */
[----:B------:R-:W-:-:S05]  /*723e0*/  IADD3 R170, P6, R171, R10, RZ ;  /* 0x0000000aabaa7210 */ /* 0x000fca0007fde0ff */
[----:B------:R-:W-:Y:S01]  /*723f0*/  IMAD.X R171, R251, 0x1, R8, P6 ;  /* 0x00000001fbab7824 */ /* 0x000fe200030e0608 */
        /* <DEDUP_REMOVED lines=19> */
[----:B------:R-:W-:-:S03]  /*72530*/  IMAD.MOV.U32 R193, RZ, RZ, R188 ;  /* 0x000000ffffc17224 */ /* 0x000fc600078e00bc */
[----:B------:R0:W-:Y:S01]  /*72540*/  STL.64 [R1+0x818], R28 ;  /* 0x0008181c01007387 */ /* 0x0001e20000100a00 */
[----:B--2---:R-:W-:Y:S02]  /*72550*/  IMAD.MOV.U32 R188, RZ, RZ, R189 ;  /* 0x000000ffffbc7224 */ /* 0x004fe400078e00bd */
[----:B------:R-:W-:Y:S02]  /*72560*/  IMAD.MOV.U32 R189, RZ, RZ, R184 ;  /* 0x000000ffffbd7224 */ /* 0x000fe400078e00b8 */
[----:B------:R-:W2:Y:S01]  /*72570*/  LDL.LU R184, [R1+0xfc8] ;  /* 0x000fc80001b87983 */ /* 0x000ea20000300800 */
[----:B------:R-:W-:Y:S02]  /*72580*/  SHF.R.S32.HI R251, RZ, 0x1f, R247 ;  /* 0x0000001ffffb7819 */ /* 0x000fe400000114f7 */
        /* <DEDUP_REMOVED lines=20> */
[----:B------:R-:W-:Y:S02]  /*726d0*/  IMAD.X R29, R251, 0x1, R9, P6 ;  /* 0x00000001fb1d7824 */ /* 0x000fe400030e0609 */
[----:B------:R-:W-:-:S02]  /*726e0*/  IMAD.MOV.U32 R195, RZ, RZ, R192 ;  /* 0x000000ffffc37224 */ /* 0x000fc400078e00c0 */
[----:B------:R-:W-:Y:S02]  /*726f0*/  IMAD.MOV.U32 R192, RZ, RZ, R193 ;  /* 0x000000ffffc07224 */ /* 0x000fe400078e00c1 */
[----:B------:R-:W-:Y:S01]  /*72700*/  IMAD.MOV.U32 R193, RZ, RZ, R188 ;  /* 0x000000ffffc17224 */ /* 0x000fe200078e00bc */
[----:B------:R0:W-:Y:S01]  /*72710*/  STL.64 [R1+0x800], R28 ;  /* 0x0008001c01007387 */ /* 0x0001e20000100a00 */
        /* <DEDUP_REMOVED lines=11> */
[----:B------:R-:W-:Y:S02]  /*727d0*/  IMAD.MOV.U32 R185, RZ, RZ, R174 ;  /* 0x000000ffffb97224 */ /* 0x000fe400078e00ae */
[----:B------:R-:W-:Y:S02]  /*727e0*/  IMAD.MOV.U32 R174, RZ, RZ, R175 ;  /* 0x000000ffffae7224 */ /* 0x000fe400078e00af */
[----:B------:R-:W-:Y:S02]  /*727f0*/  IMAD.MOV.U32 R188, RZ, RZ, R189 ;  /* 0x000000ffffbc7224 */ /* 0x000fe400078e00bd */
[----:B------:R-:W-:Y:S02]  /*72800*/  IMAD.MOV.U32 R189, RZ, RZ, R174 ;  /* 0x000000ffffbd7224 */ /* 0x000fe400078e00ae */
[----:B------:R-:W2:Y:S01]  /*72810*/  LDL.LU R174, [R1+0x1394] ;  /* 0x0013940001ae7983 */ /* 0x000ea20000300800 */
[----:B------:R-:W-:Y:S01]  /*72820*/  IMAD.MOV.U32 R175, RZ, RZ, R246 ;  /* 0x000000ffffaf7224 */ /* 0x000fe200078e00f6 */
        /* <DEDUP_REMOVED lines=19> */
[----:B------:R-:W-:Y:S01]  /*72960*/  SHF.R.S32.HI R251, RZ, 0x1f, R205 ;  /* 0x0000001ffffb7819 */ /* 0x000fe200000114cd */
[----:B------:R-:W-:Y:S02]  /*72970*/  IMAD.MOV.U32 R203, RZ, RZ, R199 ;  /* 0x000000ffffcb7224 */ /* 0x000fe400078e00c7 */
[----:B------:R-:W-:Y:S01]  /*72980*/  IMAD.MOV.U32 R199, RZ, RZ, R193 ;  /* 0x000000ffffc77224 */ /* 0x000fe200078e00c1 */
[----:B0-----:R-:W-:Y:S01]  /*72990*/  IADD3 R28, P6, R205, R15, RZ ;  /* 0x0000000fcd1c7210 */ /* 0x001fe20007fde0ff */
[----:B------:R-:W-:-:S02]  /*729a0*/  IMAD.MOV.U32 R193, RZ, RZ, R182 ;  /* 0x000000ffffc17224 */ /* 0x000fc400078e00b6 */
[----:B----4-:R-:W-:Y:S02]  /*729b0*/  IMAD.MOV.U32 R182, RZ, RZ, R172 ;  /* 0x000000ffffb67224 */ /* 0x010fe400078e00ac */
        /* <DEDUP_REMOVED lines=14> */
[----:B------:R-:W-:Y:S01]  /*72aa0*/  IMAD.X R29, R251, 0x1, R8, P6 ;  /* 0x00000001fb1d7824 */ /* 0x000fe200030e0608 */
[----:B------:R-:W-:-:S02]  /*72ab0*/  SHF.R.S32.HI R251, RZ, 0x1f, R208 ;  /* 0x0000001ffffb7819 */ /* 0x000fc400000114d0 */
[C---:B------:R-:W-:Y:S01]  /*72ac0*/  IADD3 R176, P6, R208.reuse, R15, RZ ;  /* 0x0000000fd0b07210 */ /* 0x040fe20007fde0ff */
[----:B------:R-:W-:Y:S01]  /*72ad0*/  IMAD.MOV.U32 R192, RZ, RZ, R189 ;  /* 0x000000ffffc07224 */ /* 0x000fe200078e00bd */
[----:B------:R0:W-:Y:S01]  /*72ae0*/  STL.64 [R1+0x7b8], R28 ;  /* 0x0007b81c01007387 */ /* 0x0001e20000100a00 */
[----:B------:R-:W-:Y:S02]  /*72af0*/  IMAD.MOV.U32 R189, RZ, RZ, R177 ;  /* 0x000000ffffbd7224 */ /* 0x000fe400078e00b1 */
[C---:B------:R-:W-:Y:S02]  /*72b00*/  IMAD.X R177, R251.reuse, 0x1, R14, P6 ;  /* 0x00000001fbb17824 */ /* 0x040fe400030e060e */
[----:B------:R-:W-:Y:S01]  /*72b10*/  IMAD.MOV.U32 R204, RZ, RZ, R203 ;  /* 0x000000ffffcc7224 */ /* 0x000fe200078e00cb */
[----:B0-----:R-:W-:Y:S01]  /*72b20*/  IADD3 R28, P6, R208, R13, RZ ;  /* 0x0000000dd01c7210 */ /* 0x001fe20007fde0ff */
[----:B------:R-:W-:Y:S02]  /*72b30*/  IMAD.MOV.U32 R203, RZ, RZ, R193 ;  /* 0x000000ffffcb7224 */ /* 0x000fe400078e00c1 */
[----:B------:R-:W4:Y:S02]  /*72b40*/  LDL.LU R193, [R1+0x11d4] ;  /* 0x0011d40001c17983 */ /* 0x000f240000300800 */
[----:B------:R-:W-:-:S05]  /*72b50*/  IMAD.X R29, R251, 0x1, R12, P6 ;  /* 0x00000001fb1d7824 */ /* 0x000fca00030e060c */
[----:B------:R0:W-:Y:S02]  /*72b60*/  STL.64 [R1+0x7a8], R28 ;  /* 0x0007a81c01007387 */ /* 0x0001e40000100a00 */
[----:B0-----:R-:W-:-:S05]  /*72b70*/  IADD3 R28, P6, R208, R11, RZ ;  /* 0x0000000bd01c7210 */ /* 0x001fca0007fde0ff */
[----:B------:R-:W-:-:S05]  /*72b80*/  IMAD.X R29, R251, 0x1, R9, P6 ;  /* 0x00000001fb1d7824 */ /* 0x000fca00030e0609 */
[----:B------:R0:W-:Y:S01]  /*72b90*/  STL.64 [R1+0x7a0], R28 ;  /* 0x0007a01c01007387 */ /* 0x0001e20000100a00 */
[----:B------:R-:W-:Y:S01]  /*72ba0*/  IMAD.MOV.U32 R225, RZ, RZ, R204 ;  /* 0x000000ffffe17224 */ /* 0x000fe200078e00cc */
        /* <DEDUP_REMOVED lines=54> */
[----:B------:R-:W-:Y:S01]  /*72f10*/  IMAD.MOV.U32 R194, RZ, RZ, R188 ;  /* 0x000000ffffc27224 */ /* 0x000fe200078e00bc */
[----:B------:R-:W-:Y:S01]  /*72f20*/  SHF.R.S32.HI R251, RZ, 0x1f, R209 ;  /* 0x0000001ffffb7819 */ /* 0x000fe200000114d1 */
[----:B------:R-:W-:Y:S02]  /*72f30*/  IMAD.MOV.U32 R188, RZ, RZ, R184 ;  /* 0x000000ffffbc7224 */ /* 0x000fe400078e00b8 */
[----:B------:R-:W-:Y:S01]  /*72f40*/  IMAD.MOV.U32 R206, RZ, RZ, R204 ;  /* 0x000000ffffce7224 */ /* 0x000fe200078e00cc */
[----:B------:R-:W4:Y:S01]  /*72f50*/  LDL.LU R184, [R1+0x1134] ;  /* 0x0011340001b87983 */ /* 0x000f220000300800 */
[----:B------:R-:W-:Y:S01]  /*72f60*/  IMAD.MOV.U32 R204, RZ, RZ, R203 ;  /* 0x000000ffffcc7224 */ /* 0x000fe200078e00cb */
[----:B0-----:R-:W-:Y:S01]  /*72f70*/  IADD3 R28, P6, R209, R15, RZ ;  /* 0x0000000fd11c7210 */ /* 0x001fe20007fde0ff */
[----:B------:R-:W-:-:S02]  /*72f80*/  IMAD.MOV.U32 R203, RZ, RZ, R188 ;  /* 0x000000ffffcb7224 */ /* 0x000fc400078e00bc */
[----:B--2---:R-:W-:Y:S02]  /*72f90*/  IMAD.MOV.U32 R188, RZ, RZ, R174 ;  /* 0x000000ffffbc7224 */ /* 0x004fe400078e00ae */
        /* <DEDUP_REMOVED lines=18> */
[----:B------:R-:W-:Y:S01]  /*730c0*/  IADD3 R178, P6, R225, R15, RZ ;  /* 0x0000000fe1b27210 */ /* 0x000fe20007fde0ff */
[----:B------:R-:W-:Y:S02]  /*730d0*/  IMAD.MOV.U32 R202, RZ, RZ, R201 ;  /* 0x000000ffffca7224 */ /* 0x000fe400078e00c9 */
[----:B------:R-:W-:Y:S01]  /*730e0*/  IMAD.MOV.U32 R201, RZ, RZ, R199 ;  /* 0x000000ffffc97224 */ /* 0x000fe200078e00c7 */
[----:B------:R0:W-:Y:S01]  /*730f0*/  STL.64 [R1+0x738], R28 ;  /* 0x0007381c01007387 */ /* 0x0001e20000100a00 */
[----:B---3--:R-:W-:Y:S02]  /*73100*/  IMAD.MOV.U32 R199, RZ, RZ, R179 ;  /* 0x000000ffffc77224 */ /* 0x008fe400078e00b3 */
[----:B------:R-:W-:Y:S02]  /*73110*/  IMAD.X R179, R251, 0x1, R14, P6 ;  /* 0x00000001fbb37824 */ /* 0x000fe400030e060e */
[----:B------:R-:W-:Y:S01]  /*73120*/  IMAD.MOV.U32 R208, RZ, RZ, R207 ;  /* 0x000000ffffd07224 */ /* 0x000fe200078e00cf */
[----:B0-----:R-:W-:Y:S01]  /*73130*/  IADD3 R28, P6, R225, R13, RZ ;  /* 0x0000000de11c7210 */ /* 0x001fe20007fde0ff */
[----:B------:R-:W-:-:S02]  /*73140*/  IMAD.MOV.U32 R207, RZ, RZ, R203 ;  /* 0x000000ffffcf7224 */ /* 0x000fc400078e00cb */
[----:B------:R-:W2:Y:S02]  /*73150*/  LDL.LU R203, [R1+0x438] ;  /* 0x0004380001cb7983 */ /* 0x000ea40000300800 */
        /* <DEDUP_REMOVED lines=34> */
[----:B------:R0:W-:Y:S04]  /*73380*/  STL.64 [R1+0x6f8], R28 ;  /* 0x0006f81c01007387 */ /* 0x0001e80000100a00 */
[----:B------:R-:W4:Y:S01]  /*73390*/  LDL.LU R205, [R1+0x444] ;  /* 0x0004440001cd7983 */ /* 0x000f220000300800 */
[----:B------:R-:W-:-:S02]  /*733a0*/  SHF.R.S32.HI R251, RZ, 0x1f, R210 ;  /* 0x0000001ffffb7819 */ /* 0x000fc400000114d2 */
        /* <DEDUP_REMOVED lines=15> */
[----:B------:R-:W-:-:S03]  /*734a0*/  IMAD.MOV.U32 R207, RZ, RZ, R204 ;  /* 0x000000ffffcf7224 */ /* 0x000fc600078e00cc */
[----:B------:R0:W-:Y:S01]  /*734b0*/  STL.64 [R1+0x6d8], R28 ;  /* 0x0006d81c01007387 */ /* 0x0001e20000100a00 */
[----:B----4-:R-:W-:Y:S02]  /*734c0*/  IMAD.MOV.U32 R204, RZ, RZ, R205 ;  /* 0x000000ffffcc7224 */ /* 0x010fe400078e00cd */
[----:B------:R-:W-:Y:S02]  /*734d0*/  IMAD.MOV.U32 R205, RZ, RZ, R198 ;  /* 0x000000ffffcd7224 */ /* 0x000fe400078e00c6 */
[----:B------:R-:W4:Y:S01]  /*734e0*/  LDL.LU R198, [R1+0x1528] ;  /* 0x0015280001c67983 */ /* 0x000f220000300800 */
[----:B------:R-:W-:Y:S02]  /*734f0*/  SHF.R.S32.HI R251, RZ, 0x1f, R212 ;  /* 0x0000001ffffb7819 */ /* 0x000fe400000114d4 */
[----:B0-----:R-:W-:Y:S01]  /*73500*/  IADD3 R28, P6, R212, R15, RZ ;  /* 0x0000000fd41c7210 */ /* 0x001fe20007fde0ff */
[----:B------:R-:W-:Y:S02]  /*73510*/  IMAD.MOV.U32 R210, RZ, RZ, R209 ;  /* 0x000000ffffd27224 */ /* 0x000fe400078e00d1 */
[----:B------:R-:W-:-:S02]  /*73520*/  IMAD.MOV.U32 R209, RZ, RZ, R207 ;  /* 0x000000ffffd17224 */ /* 0x000fc400078e00cf */
[----:B------:R-:W-:Y:S02]  /*73530*/  IMAD.X R29, R251, 0x1, R14, P6 ;  /* 0x00000001fb1d7824 */ /* 0x000fe400030e060e */
        /* <DEDUP_REMOVED lines=12> */
[----:B----4-:R-:W-:-:S02]  /*73600*/  IMAD.MOV.U32 R205, RZ, RZ, R198 ;  /* 0x000000ffffcd7224 */ /* 0x010fc400078e00c6 */
[----:B------:R-:W-:Y:S02]  /*73610*/  IMAD.MOV.U32 R198, RZ, RZ, R181 ;  /* 0x000000ffffc67224 */ /* 0x000fe400078e00b5 */
[----:B------:R-:W-:Y:S01]  /*73620*/  IMAD.X R181, R251, 0x1, R12, P6 ;  /* 0x00000001fbb57824 */ /* 0x000fe200030e060c */
[----:B0-----:R-:W-:-:S05]  /*73630*/  IADD3 R28, P6, R212, R11, RZ ;  /* 0x0000000bd41c7210 */ /* 0x001fca0007fde0ff */
[----:B------:R-:W-:-:S05]  /*73640*/  IMAD.X R29, R251, 0x1, R9, P6 ;  /* 0x00000001fb1d7824 */ /* 0x000fca00030e0609 */
[----:B------:R0:W-:Y:S01]  /*73650*/  STL.64 [R1+0x6c0], R28 ;  /* 0x0006c01c01007387 */ /* 0x0001e20000100a00 */
[----:B------:R-:W-:Y:S01]  /*73660*/  IMAD.MOV.U32 R207, RZ, RZ, R198 ;  /* 0x000000ffffcf7224 */ /* 0x000fe200078e00c6 */
[----:B0-----:R-:W-:-:S05]  /*73670*/  IADD3 R28, P6, R212, R10, RZ ;  /* 0x0000000ad41c7210 */ /* 0x001fca0007fde0ff */
[----:B------:R-:W-:-:S05]  /*73680*/  IMAD.X R29, R251, 0x1, R8, P6 ;  /* 0x00000001fb1d7824 */ /* 0x000fca00030e0608 */
[----:B------:R0:W-:Y:S04]  /*73690*/  STL.64 [R1+0x6b8], R28 ;  /* 0x0006b81c01007387 */ /* 0x0001e80000100a00 */
[----:B------:R-:W4:Y:S01]  /*736a0*/  LDL.LU R198, [R1+0x58] ;  /* 0x0000580001c67983 */ /* 0x000f220000300800 */
        /* <DEDUP_REMOVED lines=10> */
[----:B----4-:R-:W-:Y:S02]  /*73750*/  IMAD.MOV.U32 R207, RZ, RZ, R198 ;  /* 0x000000ffffcf7224 */ /* 0x010fe400078e00c6 */
[----:B------:R-:W-:Y:S01]  /*73760*/  IMAD.MOV.U32 R198, RZ, RZ, R184 ;  /* 0x000000ffffc67224 */ /* 0x000fe200078e00b8 */
[----:B------:R-:W-:-:S05]  /*73770*/  IADD3 R184, P6, R228, R13, RZ ;  /* 0x0000000de4b87210 */ /* 0x000fca0007fde0ff */
[----:B------:R-:W-:Y:S01]  /*73780*/  IMAD.X R185, R251, 0x1, R12, P6 ;  /* 0x00000001fbb97824 */ /* 0x000fe200030e060c */
[----:B0-----:R-:W-:-:S05]  /*73790*/  IADD3 R28, P6, R228, R11, RZ ;  /* 0x0000000be41c7210 */ /* 0x001fca0007fde0ff */
[----:B------:R-:W-:-:S05]  /*737a0*/  IMAD.X R29, R251, 0x1, R9, P6 ;  /* 0x00000001fb1d7824 */ /* 0x000fca00030e0609 */
[----:B------:R0:W-:Y:S02]  /*737b0*/  STL.64 [R1+0x6a0], R28 ;  /* 0x0006a01c01007387 */ /* 0x0001e40000100a00 */
[----:B0-----:R-:W-:-:S05]  /*737c0*/  IADD3 R28, P6, R228, R10, RZ ;  /* 0x0000000ae41c7210 */ /* 0x001fca0007fde0ff */
[----:B------:R-:W-:Y:S01]  /*737d0*/  IMAD.X R29, R251, 0x1, R8, P6 ;  /* 0x00000001fb1d7824 */ /* 0x000fe200030e0608 */
[----:B------:R-:W-:Y:S02]  /*737e0*/  SHF.R.S32.HI R251, RZ, 0x1f, R229 ;  /* 0x0000001ffffb7819 */ /* 0x000fe400000114e5 */
[----:B------:R-:W-:Y:S02]  /*737f0*/  IADD3 R30, P6, R229, R15, RZ ;  /* 0x0000000fe51e7210 */ /* 0x000fe40007fde0ff */
[----:B------:R0:W-:Y:S03]  /*73800*/  STL.64 [R1+0x698], R28 ;  /* 0x0006981c01007387 */ /* 0x0001e60000100a00 */
[----:B------:R-:W-:Y:S02]  /*73810*/  IMAD.X R31, R251, 0x1, R14, P6 ;  /* 0x00000001fb1f7824 */ /* 0x000fe400030e060e */
[----:B0-----:R-:W-:-:S02]  /*73820*/  IMAD.MOV.U32 R29, RZ, RZ, R252 ;  /* 0x000000ffff1d7224 */ /* 0x001fc400078e00fc */
[----:B------:R-:W-:Y:S02]  /*73830*/  IMAD.MOV.U32 R252, RZ, RZ, R212 ;  /* 0x000000fffffc7224 */ /* 0x000fe400078e00d4 */
[----:B------:R-:W-:Y:S02]  /*73840*/  IMAD.MOV.U32 R212, RZ, RZ, R213 ;  /* 0x000000ffffd47224 */ /* 0x000fe400078e00d5 */
[----:B------:R-:W-:Y:S02]  /*73850*/  IMAD.MOV.U32 R213, RZ, RZ, R210 ;  /* 0x000000ffffd57224 */ /* 0x000fe400078e00d2 */
[----:B------:R-:W-:Y:S02]  /*73860*/  IMAD.MOV.U32 R210, RZ, RZ, R206 ;  /* 0x000000ffffd27224 */ /* 0x000fe400078e00ce */
[----:B------:R-:W-:Y:S02]  /*73870*/  IMAD.MOV.U32 R206, RZ, RZ, R202 ;  /* 0x000000ffffce7224 */ /* 0x000fe400078e00ca */
[----:B------:R-:W-:-:S02]  /*73880*/  IMAD.MOV.U32 R202, RZ, RZ, R188 ;  /* 0x000000ffffca7224 */ /* 0x000fc400078e00bc */
        /* <DEDUP_REMOVED lines=11> */
[----:B------:R0:W-:Y:S02]  /*73940*/  STL.64 [R1+0x678], R30 ;  /* 0x0006781e01007387 */ /* 0x0001e40000100a00 */
[----:B0-----:R-:W-:-:S05]  /*73950*/  IADD3 R30, P6, R225, R15, RZ ;  /* 0x0000000fe11e7210 */ /* 0x001fca0007fde0ff */
[----:B------:R-:W-:Y:S02]  /*73960*/  IMAD.X R31, R251, 0x1, R14, P6 ;  /* 0x00000001fb1f7824 */ /* 0x000fe400030e060e */
[----:B------:R-:W-:-:S03]  /*73970*/  IMAD.MOV.U32 R228, RZ, RZ, R214 ;  /* 0x000000ffffe47224 */ /* 0x000fc600078e00d6 */
[----:B------:R0:W-:Y:S01]  /*73980*/  STL.64 [R1+0x670], R30 ;  /* 0x0006701e01007387 */ /* 0x0001e20000100a00 */
[----:B------:R-:W-:Y:S02]  /*73990*/  IMAD.MOV.U32 R214, RZ, RZ, R212 ;  /* 0x000000ffffd67224 */ /* 0x000fe400078e00d4 */
[----:B--2---:R-:W-:Y:S02]  /*739a0*/  IMAD.MOV.U32 R212, RZ, RZ, R203 ;  /* 0x000000ffffd47224 */ /* 0x004fe400078e00cb */
        /* <DEDUP_REMOVED lines=20> */
[----:B------:R-:W-:-:S04]  /*73af0*/  IMAD.MOV.U32 R212, RZ, RZ, R192 ;  /* 0x000000ffffd47224 */ /* 0x000fc800078e00c0 */
[----:B------:R-:W-:Y:S02]  /*73b00*/  IMAD.X R31, R251, 0x1, R14, P6 ;  /* 0x00000001fb1f7824 */ /* 0x000fe400030e060e */
[----:B---3--:R-:W-:Y:S02]  /*73b10*/  IMAD.MOV.U32 R192, RZ, RZ, R248 ;  /* 0x000000ffffc07224 */ /* 0x008fe400078e00f8 */
        /* <DEDUP_REMOVED lines=11> */
[----:B------:R-:W-:Y:S01]  /*73bd0*/  SHF.R.S32.HI R251, RZ, 0x1f, R29 ;  /* 0x0000001ffffb7819 */ /* 0x000fe2000001141d */
[----:B------:R-:W-:Y:S01]  /*73be0*/  IMAD.MOV.U32 R28, RZ, RZ, R252 ;  /* 0x000000ffff1c7224 */ /* 0x000fe200078e00fc */
[----:B------:R-:W-:Y:S01]  /*73bf0*/  IADD3 R32, P6, R29, R15, RZ ;  /* 0x0000000f1d207210 */ /* 0x000fe20007fde0ff */
[----:B0-----:R-:W-:Y:S02]  /*73c00*/  IMAD.MOV.U32 R31, RZ, RZ, R225 ;  /* 0x000000ffff1f7224 */ /* 0x001fe400078e00e1 */
        /* <DEDUP_REMOVED lines=13> */
[----:B------:R-:W-:Y:S01]  /*73ce0*/  IMAD.MOV.U32 R214, RZ, RZ, R208 ;  /* 0x000000ffffd67224 */ /* 0x000fe200078e00d0 */
[----:B------:R-:W3:Y:S01]  /*73cf0*/  LDL.LU R200, [R1+0x14c0] ;  /* 0x0014c00001c87983 */ /* 0x000ee20000300800 */
[----:B------:R-:W-:Y:S02]  /*73d00*/  IMAD.MOV.U32 R208, RZ, RZ, R187 ;  /* 0x000000ffffd07224 */ /* 0x000fe400078e00bb */
[----:B------:R-:W-:Y:S01]  /*73d10*/  IMAD.X R187, R251, 0x1, R12, P6 ;  /* 0x00000001fbbb7824 */ /* 0x000fe200030e060c */
        /* <DEDUP_REMOVED lines=50> */
[----:B----4-:R-:W-:Y:S02]  /*74040*/  IMAD.MOV.U32 R213, RZ, RZ, R209 ;  /* 0x000000ffffd57224 */ /* 0x010fe400078e00d1 */
[----:B------:R-:W-:Y:S02]  /*74050*/  IMAD.MOV.U32 R209, RZ, RZ, R207 ;  /* 0x000000ffffd17224 */ /* 0x000fe400078e00cf */
[----:B------:R-:W-:Y:S02]  /*74060*/  IMAD.MOV.U32 R207, RZ, RZ, R198 ;  /* 0x000000ffffcf7224 */ /* 0x000fe400078e00c6 */
[----:B------:R-:W4:Y:S04]  /*74070*/  LDL.LU R198, [R1+0x1184] ;  /* 0x0011840001c67983 */ /* 0x000f280000300800 */
        /* <DEDUP_REMOVED lines=13> */
[----:B------:R-:W-:Y:S01]  /*74150*/  SHF.R.S32.HI R251, RZ, 0x1f, R31 ;  /* 0x0000001ffffb7819 */ /* 0x000fe2000001141f */
[----:B------:R-:W-:Y:S02]  /*74160*/  IMAD.MOV.U32 R224, RZ, RZ, R212 ;  /* 0x000000ffffe07224 */ /* 0x000fe400078e00d4 */
[----:B------:R-:W-:Y:S01]  /*74170*/  IMAD.MOV.U32 R212, RZ, RZ, R213 ;  /* 0x000000ffffd47224 */ /* 0x000fe200078e00d5 */
[----:B0-----:R-:W-:Y:S01]  /*74180*/  IADD3 R34, P6, R31, R15, RZ ;  /* 0x0000000f1f227210 */ /* 0x001fe20007fde0ff */
        /* <DEDUP_REMOVED lines=8> */
[----:B------:R-:W-:Y:S01]  /*74210*/  IMAD.X R35, R251, 0x1, R9, P6 ;  /* 0x00000001fb237824 */ /* 0x000fe200030e0609 */
[----:B------:R-:W-:-:S05]  /*74220*/  IADD3 R30, P6, R31, R10, RZ ;  /* 0x0000000a1f1e7210 */ /* 0x000fca0007fde0ff */
[----:B------:R-:W-:Y:S01]  /*74230*/  IMAD.X R31, R251, 0x1, R8, P6 ;  /* 0x00000001fb1f7824 */ /* 0x000fe200030e0608 */
[----:B------:R-:W-:Y:S01]  /*74240*/  STL.64 [R1+0x5c0], R34 ;  /* 0x0005c02201007387 */ /* 0x000fe20000100a00 */
[----:B------:R-:W-:-:S03]  /*74250*/  SHF.R.S32.HI R251, RZ, 0x1f, R249 ;  /* 0x0000001ffffb7819 */ /* 0x000fc600000114f9 */
[----:B------:R0:W-:Y:S01]  /*74260*/  STL.64 [R1+0x5b8], R30 ;  /* 0x0005b81e01007387 */ /* 0x0001e20000100a00 */
[----:B------:R-:W-:Y:S02]  /*74270*/  IMAD.MOV.U32 R252, RZ, RZ, R224 ;  /* 0x000000fffffc7224 */ /* 0x000fe400078e00e0 */
        /* <DEDUP_REMOVED lines=8> */
[----:B------:R-:W-:Y:S02]  /*74300*/  IMAD.X R31, R251, 0x1, R12, P6 ;  /* 0x00000001fb1f7824 */ /* 0x000fe400030e060c */
[----:B------:R-:W-:-:S03]  /*74310*/  IMAD.MOV.U32 R228, RZ, RZ, R224 ;  /* 0x000000ffffe47224 */ /* 0x000fc600078e00e0 */
[----:B------:R0:W-:Y:S01]  /*74320*/  STL.64 [R1+0x5a8], R30 ;  /* 0x0005a81e01007387 */ /* 0x0001e20000100a00 */
[----:B--2---:R-:W-:Y:S02]  /*74330*/  IMAD.MOV.U32 R224, RZ, RZ, R248 ;  /* 0x000000ffffe07224 */ /* 0x004fe400078e00f8 */
[----:B------:R-:W-:Y:S02]  /*74340*/  IMAD.MOV.U32 R34, RZ, RZ, R230 ;  /* 0x000000ffff227224 */ /* 0x000fe400078e00e6 */
        /* <DEDUP_REMOVED lines=10> */
[----:B------:R-:W-:Y:S01]  /*743f0*/  IADD3 R192, P6, R249, R11, RZ ;  /* 0x0000000bf9c07210 */ /* 0x000fe20007fde0ff */
[----:B------:R-:W-:-:S04]  /*74400*/  IMAD.MOV.U32 R252, RZ, RZ, R193 ;  /* 0x000000fffffc7224 */ /* 0x000fc800078e00c1 */
[----:B------:R-:W-:Y:S01]  /*74410*/  IMAD.X R193, R251, 0x1, R9, P6 ;  /* 0x00000001fbc17824 */ /* 0x000fe200030e0609 */
[----:B------:R-:W-:-:S05]  /*74420*/  IADD3 R248, P6, R249, R10, RZ ;  /* 0x0000000af9f87210 */ /* 0x000fca0007fde0ff */
[----:B------:R-:W-:Y:S01]  /*74430*/  IMAD.X R249, R251, 0x1, R8, P6 ;  /* 0x00000001fbf97824 */ /* 0x000fe200030e0608 */
[----:B------:R-:W-:Y:S02]  /*74440*/  SHF.R.S32.HI R251, RZ, 0x1f, R33 ;  /* 0x0000001ffffb7819 */ /* 0x000fe40000011421 */
[----:B------:R-:W-:-:S05]  /*74450*/  IADD3 R38, P6, R33, R15, RZ ;  /* 0x0000000f21267210 */ /* 0x000fca0007fde0ff */
        /* <DEDUP_REMOVED lines=22> */
[----:B------:R-:W-:-:S04]  /*745c0*/  IMAD.MOV.U32 R231, RZ, RZ, R228 ;  /* 0x000000ffffe77224 */ /* 0x000fc800078e00e4 */
[----:B------:R-:W-:Y:S02]  /*745d0*/  IMAD.X R33, R251, 0x1, R8, P6 ;  /* 0x00000001fb217824 */ /* 0x000fe400030e0608 */
[----:B------:R-:W-:-:S03]  /*745e0*/  IMAD.MOV.U32 R228, RZ, RZ, R229 ;  /* 0x000000ffffe47224 */ /* 0x000fc600078e00e5 */
[----:B------:R0:W-:Y:S01]  /*745f0*/  STL.64 [R1+0x558], R32 ;  /* 0x0005582001007387 */ /* 0x0001e20000100a00 */
[----:B--2---:R-:W-:Y:S02]  /*74600*/  IMAD.MOV.U32 R229, RZ, RZ, R224 ;  /* 0x000000ffffe57224 */ /* 0x004fe400078e00e0 */
[----:B------:R-:W-:Y:S02]  /*74610*/  IMAD.MOV.U32 R224, RZ, RZ, R225 ;  /* 0x000000ffffe07224 */ /* 0x000fe400078e00e1 */
[----:B------:R-:W2:Y:S01]  /*74620*/  LDL.LU R225, [R1+0x10cc] ;  /* 0x0010cc0001e17983 */ /* 0x000ea20000300800 */
[----:B------:R-:W-:Y:S01]  /*74630*/  IMAD.MOV.U32 R36, RZ, RZ, R30 ;  /* 0x000000ffff247224 */ /* 0x000fe200078e001e */
[----:B------:R-:W-:Y:S01]  /*74640*/  SHF.R.S32.HI R251, RZ, 0x1f, R37 ;  /* 0x0000001ffffb7819 */ /* 0x000fe20000011425 */
        /* <DEDUP_REMOVED lines=9> */
[----:B0-----:R-:W-:Y:S02]  /*746e0*/  IMAD.MOV.U32 R32, RZ, RZ, R230 ;  /* 0x000000ffff207224 */ /* 0x001fe400078e00e6 */
[----:B------:R-:W-:Y:S02]  /*746f0*/  IMAD.MOV.U32 R230, RZ, RZ, R229 ;  /* 0x000000ffffe67224 */ /* 0x000fe400078e00e5 */
[----:B------:R-:W-:Y:S01]  /*74700*/  IMAD.MOV.U32 R229, RZ, RZ, R194 ;  /* 0x000000ffffe57224 */ /* 0x000fe200078e00c2 */
[----:B------:R-:W-:Y:S01]  /*74710*/  IADD3 R194, P6, R37, R11, RZ ;  /* 0x0000000b25c27210 */ /* 0x000fe20007fde0ff */
[----:B------:R-:W-:Y:S02]  /*74720*/  IMAD.MOV.U32 R33, RZ, RZ, R231 ;  /* 0x000000ffff217224 */ /* 0x000fe400078e00e7 */
[----:B------:R-:W-:-:S02]  /*74730*/  IMAD.MOV.U32 R231, RZ, RZ, R224 ;  /* 0x000000ffffe77224 */ /* 0x000fc400078e00e0 */
[----:B--2---:R-:W-:Y:S02]  /*74740*/  IMAD.MOV.U32 R224, RZ, RZ, R225 ;  /* 0x000000ffffe07224 */ /* 0x004fe400078e00e1 */
[----:B------:R-:W-:Y:S02]  /*74750*/  IMAD.MOV.U32 R225, RZ, RZ, R195 ;  /* 0x000000ffffe17224 */ /* 0x000fe400078e00c3 */
[----:B------:R-:W-:Y:S01]  /*74760*/  IMAD.X R195, R251, 0x1, R9, P6 ;  /* 0x00000001fbc37824 */ /* 0x000fe200030e0609 */
[----:B------:R-:W-:-:S05]  /*74770*/  IADD3 R38, P6, R37, R10, RZ ;  /* 0x0000000a25267210 */ /* 0x000fca0007fde0ff */
        /* <DEDUP_REMOVED lines=11> */
[----:B----4-:R-:W-:Y:S02]  /*74830*/  IMAD.MOV.U32 R212, RZ, RZ, R198 ;  /* 0x000000ffffd47224 */ /* 0x010fe400078e00c6 */
        /* <DEDUP_REMOVED lines=67> */
[----:B0-----:R-:W-:Y:S02]  /*74c70*/  IMAD.MOV.U32 R35, RZ, RZ, R36 ;  /* 0x000000ffff237224 */ /* 0x001fe400078e0024 */
[----:B------:R-:W-:Y:S02]  /*74c80*/  IMAD.MOV.U32 R36, RZ, RZ, R37 ;  /* 0x000000ffff247224 */ /* 0x000fe400078e0025 */
[----:B------:R-:W-:Y:S02]  /*74c90*/  IMAD.MOV.U32 R37, RZ, RZ, R32 ;  /* 0x000000ffff257224 */ /* 0x000fe400078e0020 */
[----:B------:R-:W-:Y:S02]  /*74ca0*/  IMAD.MOV.U32 R32, RZ, RZ, R33 ;  /* 0x000000ffff207224 */ /* 0x000fe400078e0021 */
[----:B------:R-:W-:-:S02]  /*74cb0*/  IMAD.MOV.U32 R33, RZ, RZ, R228 ;  /* 0x000000ffff217224 */ /* 0x000fc400078e00e4 */
[----:B------:R-:W-:Y:S02]  /*74cc0*/  IMAD.MOV.U32 R228, RZ, RZ, R208 ;  /* 0x000000ffffe47224 */ /* 0x000fe400078e00d0 */
[----:B---3--:R-:W-:Y:S01]  /*74cd0*/  IMAD.MOV.U32 R208, RZ, RZ, R200 ;  /* 0x000000ffffd07224 */ /* 0x008fe200078e00c8 */
[----:B------:R-:W-:-:S05]  /*74ce0*/  IADD3 R200, P6, R201, R10, RZ ;  /* 0x0000000ac9c87210 */ /* 0x000fca0007fde0ff */
[----:B------:R-:W-:Y:S01]  /*74cf0*/  IMAD.X R201, R251, 0x1, R8, P6 ;  /* 0x00000001fbc97824 */ /* 0x000fe200030e0608 */
[----:B------:R-:W-:Y:S02]  /*74d00*/  SHF.R.S32.HI R251, RZ, 0x1f, R52 ;  /* 0x0000001ffffb7819 */ /* 0x000fe40000011434 */
[----:B------:R-:W-:Y:S01]  /*74d10*/  IADD3 R54, P6, R52, R15, RZ ;  /* 0x0000000f34367210 */ /* 0x000fe20007fde0ff */
[----:B------:R-:W-:Y:S02]  /*74d20*/  IMAD.MOV.U32 R38, RZ, RZ, R35 ;  /* 0x000000ffff267224 */ /* 0x000fe400078e0023 */
[----:B------:R-:W-:Y:S02]  /*74d30*/  IMAD.MOV.U32 R34, RZ, RZ, R36 ;  /* 0x000000ffff227224 */ /* 0x000fe400078e0024 */
[----:B------:R-:W-:Y:S02]  /*74d40*/  IMAD.X R55, R251, 0x1, R14, P6 ;  /* 0x00000001fb377824 */ /* 0x000fe400030e060e */
[----:B------:R-:W-:-:S02]  /*74d50*/  IMAD.MOV.U32 R35, RZ, RZ, R37 ;  /* 0x000000ffff237224 */ /* 0x000fc400078e0025 */
[----:B------:R-:W-:Y:S02]  /*74d60*/  IMAD.MOV.U32 R36, RZ, RZ, R32 ;  /* 0x000000ffff247224 */ /* 0x000fe400078e0020 */
[----:B------:R-:W-:Y:S02]  /*74d70*/  IMAD.MOV.U32 R37, RZ, RZ, R33 ;  /* 0x000000ffff257224 */ /* 0x000fe400078e0021 */
[----:B------:R-:W-:Y:S02]  /*74d80*/  IMAD.MOV.U32 R32, RZ, RZ, R230 ;  /* 0x000000ffff207224 */ /* 0x000fe400078e00e6 */
[----:B------:R-:W-:Y:S02]  /*74d90*/  IMAD.MOV.U32 R33, RZ, RZ, R231 ;  /* 0x000000ffff217224 */ /* 0x000fe400078e00e7 */
[----:B------:R-:W3:Y:S04]  /*74da0*/  LDL.LU.64 R230, [R1+0x20b0] ;  /* 0x0020b00001e67983 */ /* 0x000ee80000300a00 */
        /* <DEDUP_REMOVED lines=19> */
[----:B------:R-:W3:Y:S04]  /*74ee0*/  LDL.LU R224, [R1+0x13f0] ;  /* 0x0013f00001e07983 */ /* 0x000ee80000300800 */
[----:B------:R0:W-:Y:S02]  /*74ef0*/  STL.64 [R1+0x490], R56 ;  /* 0x0004903801007387 */ /* 0x0001e40000100a00 */
[----:B0-----:R-:W-:-:S05]  /*74f00*/  IADD3 R56, P6, R53, R13, RZ ;  /* 0x0000000d35387210 */ /* 0x001fca0007fde0ff */
[----:B------:R-:W-:-:S05]  /*74f10*/  IMAD.X R57, R251, 0x1, R12, P6 ;  /* 0x00000001fb397824 */ /* 0x000fca00030e060c */
[----:B------:R0:W-:Y:S02]  /*74f20*/  STL.64 [R1+0x488], R56 ;  /* 0x0004883801007387 */ /* 0x0001e40000100a00 */
[----:B0-----:R-:W-:-:S05]  /*74f30*/  IADD3 R56, P6, R53, R11, RZ ;  /* 0x0000000b35387210 */ /* 0x001fca0007fde0ff */
[----:B------:R-:W-:Y:S01]  /*74f40*/  IMAD.X R57, R251, 0x1, R9, P6 ;  /* 0x00000001fb397824 */ /* 0x000fe200030e0609 */
[----:B------:R-:W-:-:S04]  /*74f50*/  IADD3 R52, P6, R53, R10, RZ ;  /* 0x0000000a35347210 */ /* 0x000fc80007fde0ff */
[----:B------:R0:W-:Y:S01]  /*74f60*/  STL.64 [R1+0x480], R56 ;  /* 0x0004803801007387 */ /* 0x0001e20000100a00 */
[----:B------:R-:W-:-:S05]  /*74f70*/  IMAD.X R53, R251, 0x1, R8, P6 ;  /* 0x00000001fb357824 */ /* 0x000fca00030e0608 */
[----:B------:R1:W-:Y:S01]  /*74f80*/  STL.64 [R1+0x478], R52 ;  /* 0x0004783401007387 */ /* 0x0003e20000100a00 */
[----:B0-----:R-:W-:Y:S02]  /*74f90*/  IMAD.MOV.U32 R57, RZ, RZ, R34 ;  /* 0x000000ffff397224 */ /* 0x001fe400078e0022 */
[----:B------:R-:W-:Y:S02]  /*74fa0*/  IMAD.MOV.U32 R34, RZ, RZ, R35 ;  /* 0x000000ffff227224 */ /* 0x000fe400078e0023 */
[----:B------:R-:W-:Y:S02]  /*74fb0*/  IMAD.MOV.U32 R35, RZ, RZ, R36 ;  /* 0x000000ffff237224 */ /* 0x000fe400078e0024 */
[----:B------:R-:W-:Y:S02]  /*74fc0*/  IMAD.MOV.U32 R36, RZ, RZ, R37 ;  /* 0x000000ffff247224 */ /* 0x000fe400078e0025 */
[----:B------:R-:W-:Y:S02]  /*74fd0*/  IMAD.MOV.U32 R37, RZ, RZ, R228 ;  /* 0x000000ffff257224 */ /* 0x000fe400078e00e4 */
[----:B------:R-:W-:-:S02]  /*74fe0*/  IMAD.MOV.U32 R228, RZ, RZ, R229 ;  /* 0x000000ffffe47224 */ /* 0x000fc400078e00e5 */
[----:B------:R-:W-:Y:S02]  /*74ff0*/  IMAD.MOV.U32 R229, RZ, RZ, R212 ;  /* 0x000000ffffe57224 */ /* 0x000fe400078e00d4 */
[----:B------:R-:W2:Y:S01]  /*75000*/  LDL.LU R212, [R1+0x1130] ;  /* 0x0011300001d47983 */ /* 0x000ea20000300800 */
[----:B------:R-:W-:Y:S02]  /*75010*/  SHF.R.S32.HI R251, RZ, 0x1f, R39 ;  /* 0x0000001ffffb7819 */ /* 0x000fe40000011427 */
[----:B-1----:R-:W-:-:S05]  /*75020*/  IADD3 R52, P6, R39, R15, RZ ;  /* 0x0000000f27347210 */ /* 0x002fca0007fde0ff */
        /* <DEDUP_REMOVED lines=12> */
[----:B------:R0:W-:Y:S01]  /*750f0*/  STL.64 [R1+0x458], R52 ;  /* 0x0004583401007387 */ /* 0x0001e20000100a00 */
[----:B------:R-:W-:Y:S02]  /*75100*/  IMAD.MOV.U32 R39, RZ, RZ, R35 ;  /* 0x000000ffff277224 */ /* 0x000fe400078e0023 */
[----:B------:R-:W-:Y:S02]  /*75110*/  IMAD.X R59, R251, 0x1, R14, P6 ;  /* 0x00000001fb3b7824 */ /* 0x000fe400030e060e */
[----:B------:R-:W-:-:S02]  /*75120*/  IMAD.MOV.U32 R35, RZ, RZ, R37 ;  /* 0x000000ffff237224 */ /* 0x000fc400078e0025 */
[----:B0-----:R-:W-:Y:S02]  /*75130*/  IMAD.MOV.U32 R53, RZ, RZ, R34 ;  /* 0x000000ffff357224 */ /* 0x001fe400078e0022 */
[----:B------:R-:W-:Y:S02]  /*75140*/  IMAD.MOV.U32 R34, RZ, RZ, R36 ;  /* 0x000000ffff227224 */ /* 0x000fe400078e0024 */
[----:B------:R-:W-:Y:S02]  /*75150*/  IMAD.MOV.U32 R36, RZ, RZ, R228 ;  /* 0x000000ffff247224 */ /* 0x000fe400078e00e4 */
[----:B------:R-:W-:Y:S02]  /*75160*/  IMAD.MOV.U32 R228, RZ, RZ, R218 ;  /* 0x000000ffffe47224 */ /* 0x000fe400078e00da */
[----:B------:R-:W-:Y:S02]  /*75170*/  IMAD.MOV.U32 R37, RZ, RZ, R229 ;  /* 0x000000ffff257224 */ /* 0x000fe400078e00e5 */
[----:B------:R-:W-:-:S02]  /*75180*/  IMAD.MOV.U32 R229, RZ, RZ, R219 ;  /* 0x000000ffffe57224 */ /* 0x000fc400078e00db */
[----:B----4-:R-:W-:Y:S01]  /*75190*/  IMAD.MOV.U32 R219, RZ, RZ, R213 ;  /* 0x000000ffffdb7224 */ /* 0x010fe200078e00d5 */
[----:B------:R0:W-:Y:S01]  /*751a0*/  STL.64 [R1+0x450], R58 ;  /* 0x0004503a01007387 */ /* 0x0001e20000100a00 */
[----:B------:R-:W-:Y:S02]  /*751b0*/  IMAD.MOV.U32 R213, RZ, RZ, R199 ;  /* 0x000000ffffd57224 */ /* 0x000fe400078e00c7 */
[----:B------:R-:W-:Y:S02]  /*751c0*/  IMAD.MOV.U32 R56, RZ, RZ, R39 ;  /* 0x000000ffff387224 */ /* 0x000fe400078e0027 */
[----:B------:R-:W-:Y:S02]  /*751d0*/  IMAD.MOV.U32 R39, RZ, RZ, R34 ;  /* 0x000000ffff277224 */ /* 0x000fe400078e0022 */
[----:B------:R-:W-:Y:S02]  /*751e0*/  IMAD.MOV.U32 R34, RZ, RZ, R35 ;  /* 0x000000ffff227224 */ /* 0x000fe400078e0023 */
[----:B------:R-:W-:-:S02]  /*751f0*/  IMAD.MOV.U32 R35, RZ, RZ, R36 ;  /* 0x000000ffff237224 */ /* 0x000fc400078e0024 */
[----:B------:R-:W-:Y:S02]  /*75200*/  IMAD.MOV.U32 R36, RZ, RZ, R37 ;  /* 0x000000ffff247224 */ /* 0x000fe400078e0025 */
[----:B--2---:R-:W-:Y:S02]  /*75210*/  IMAD.MOV.U32 R218, RZ, RZ, R212 ;  /* 0x000000ffffda7224 */ /* 0x004fe400078e00d4 */
[----:B------:R-:W-:Y:S01]  /*75220*/  IMAD.MOV.U32 R212, RZ, RZ, R198 ;  /* 0x000000ffffd47224 */ /* 0x000fe200078e00c6 */
[----:B------:R-:W-:-:S05]  /*75230*/  IADD3 R198, P6, R38, R13, RZ ;  /* 0x0000000d26c67210 */ /* 0x000fca0007fde0ff */
[C---:B------:R-:W-:Y:S01]  /*75240*/  IMAD.X R199, R251.reuse, 0x1, R12, P6 ;  /* 0x00000001fbc77824 */ /* 0x040fe200030e060c */
[----:B0-----:R-:W-:Y:S01]  /*75250*/  IADD3 R58, P6, R38, R11, RZ ;  /* 0x0000000b263a7210 */ /* 0x001fe20007fde0ff */
[----:B------:R-:W-:Y:S02]  /*75260*/  IMAD.MOV.U32 R37, RZ, RZ, R218 ;  /* 0x000000ffff257224 */ /* 0x000fe400078e00da */
[----:B------:R-:W-:Y:S02]  /*75270*/  IMAD.MOV.U32 R218, RZ, RZ, R219 ;  /* 0x000000ffffda7224 */ /* 0x000fe400078e00db */
[----:B------:R-:W-:Y:S02]  /*75280*/  IMAD.X R59, R251, 0x1, R9, P6 ;  /* 0x00000001fb3b7824 */ /* 0x000fe400030e0609 */
[----:B------:R-:W-:Y:S02]  /*75290*/  IMAD.MOV.U32 R219, RZ, RZ, R212 ;  /* 0x000000ffffdb7224 */ /* 0x000fe400078e00d4 */
[----:B------:R-:W-:Y:S01]  /*752a0*/  IMAD.MOV.U32 R212, RZ, RZ, R213 ;  /* 0x000000ffffd47224 */ /* 0x000fe200078e00d5 */
[----:B------:R0:W-:Y:S01]  /*752b0*/  STL.64 [R1+0x440], R58 ;  /* 0x0004403a01007387 */ /* 0x0001e20000100a00 */
[----:B------:R-:W-:-:S02]  /*752c0*/  IMAD.MOV.U32 R213, RZ, RZ, R202 ;  /* 0x000000ffffd57224 */ /* 0x000fc400078e00ca */
[----:B------:R-:W-:Y:S02]  /*752d0*/  IMAD.MOV.U32 R202, RZ, RZ, R203 ;  /* 0x000000ffffca7224 */ /* 0x000fe400078e00cb */
[----:B------:R-:W2:Y:S01]  /*752e0*/  LDL.LU R203, [R1+0x1324] ;  /* 0x0013240001cb7983 */ /* 0x000ea20000300800 */
[----:B------:R-:W-:Y:S02]  /*752f0*/  IMAD.MOV.U32 R52, RZ, RZ, R39 ;  /* 0x000000ffff347224 */ /* 0x000fe400078e0027 */
[----:B------:R-:W-:Y:S02]  /*75300*/  IMAD.MOV.U32 R39, RZ, RZ, R35 ;  /* 0x000000ffff277224 */ /* 0x000fe400078e0023 */
[----:B------:R-:W-:Y:S01]  /*75310*/  IMAD.MOV.U32 R35, RZ, RZ, R29 ;  /* 0x000000ffff237224 */ /* 0x000fe200078e001d */
[----:B0-----:R-:W-:Y:S01]  /*75320*/  IADD3 R58, P6, R38, R10, RZ ;  /* 0x0000000a263a7210 */ /* 0x001fe20007fde0ff */
[----:B------:R-:W-:Y:S02]  /*75330*/  IMAD.MOV.U32 R29, RZ, RZ, R219 ;  /* 0x000000ffff1d7224 */ /* 0x000fe400078e00db */
[----:B------:R-:W-:-:S02]  /*75340*/  IMAD.MOV.U32 R219, RZ, RZ, R213 ;  /* 0x000000ffffdb7224 */ /* 0x000fc400078e00d5 */
[----:B------:R-:W-:Y:S01]  /*75350*/  IMAD.X R59, R251, 0x1, R8, P6 ;  /* 0x00000001fb3b7824 */ /* 0x000fe200030e0608 */
[----:B------:R-:W-:Y:S01]  /*75360*/  SHF.R.S32.HI R251, RZ, 0x1f, R55 ;  /* 0x0000001ffffb7819 */ /* 0x000fe20000011437 */
[----:B------:R-:W-:Y:S01]  /*75370*/  IMAD.MOV.U32 R213, RZ, RZ, R202 ;  /* 0x000000ffffd57224 */ /* 0x000fe200078e00ca */
[----:B------:R-:W-:Y:S01]  /*75380*/  IADD3 R202, P6, R55, R15, RZ ;  /* 0x0000000f37ca7210 */ /* 0x000fe20007fde0ff */
[----:B------:R-:W-:Y:S02]  /*75390*/  IMAD.MOV.U32 R38, RZ, RZ, R34 ;  /* 0x000000ffff267224 */ /* 0x000fe400078e0022 */
[----:B------:R-:W-:Y:S02]  /*753a0*/  IMAD.MOV.U32 R34, RZ, RZ, R28 ;  /* 0x000000ffff227224 */ /* 0x000fe400078e001c */
[----:B------:R-:W-:Y:S02]  /*753b0*/  IMAD.MOV.U32 R28, RZ, RZ, R218 ;  /* 0x000000ffff1c7224 */ /* 0x000fe400078e00da */
[----:B------:R-:W-:Y:S01]  /*753c0*/  IMAD.MOV.U32 R218, RZ, RZ, R212 ;  /* 0x000000ffffda7224 */ /* 0x000fe200078e00d4 */
[----:B------:R0:W-:Y:S01]  /*753d0*/  STL.64 [R1+0x438], R58 ;  /* 0x0004383a01007387 */ /* 0x0001e20000100a00 */
[----:B--2---:R-:W-:-:S02]  /*753e0*/  IMAD.MOV.U32 R212, RZ, RZ, R203 ;  /* 0x000000ffffd47224 */ /* 0x004fc400078e00cb */
[----:B------:R-:W-:Y:S01]  /*753f0*/  IMAD.X R203, R251, 0x1, R14, P6 ;  /* 0x00000001fbcb7824 */ /* 0x000fe200030e060e */
        /* <DEDUP_REMOVED lines=15> */
[----:B------:R-:W-:Y:S01]  /*754f0*/  IMAD.X R59, R251, 0x1, R8, P6 ;  /* 0x00000001fb3b7824 */ /* 0x000fe200030e0608 */
[----:B------:R-:W-:-:S04]  /*75500*/  SHF.R.S32.HI R251, RZ, 0x1f, R57 ;  /* 0x0000001ffffb7819 */ /* 0x000fc80000011439 */
        /* <DEDUP_REMOVED lines=42> */
[----:B------:R-:W-:Y:S01]  /*757b0*/  IMAD.MOV.U32 R252, RZ, RZ, R204 ;  /* 0x000000fffffc7224 */ /* 0x000fe200078e00cc */
[----:B------:R-:W-:-:S05]  /*757c0*/  IADD3 R204, P6, R56, R13, RZ ;  /* 0x0000000d38cc7210 */ /* 0x000fca0007fde0ff */
[----:B------:R-:W-:Y:S01]  /*757d0*/  IMAD.X R205, R251, 0x1, R12, P6 ;  /* 0x00000001fbcd7824 */ /* 0x000fe200030e060c */
[----:B------:R-:W-:-:S05]  /*757e0*/  IADD3 R58, P6, R56, R11, RZ ;  /* 0x0000000b383a7210 */ /* 0x000fca0007fde0ff */
        /* <DEDUP_REMOVED lines=61> */
[----:B---3--:R-:W-:Y:S02]  /*75bc0*/  IMAD.MOV.U32 R37, RZ, RZ, R224 ;  /* 0x000000ffff257224 */ /* 0x008fe400078e00e0 */
[----:B------:R-:W-:Y:S01]  /*75bd0*/  IMAD.MOV.U32 R224, RZ, RZ, R210 ;  /* 0x000000ffffe07224 */ /* 0x000fe200078e00d2 */
[----:B0-----:R-:W-:Y:S01]  /*75be0*/  IADD3 R56, P6, R207, R11, RZ ;  /* 0x0000000bcf387210 */ /* 0x001fe20007fde0ff */
[----:B------:R-:W-:-:S04]  /*75bf0*/  IMAD.MOV.U32 R210, RZ, RZ, R206 ;  /* 0x000000ffffd27224 */ /* 0x000fc800078e00ce */
[----:B------:R-:W-:Y:S01]  /*75c00*/  IMAD.X R57, R251, 0x1, R9, P6 ;  /* 0x00000001fb397824 */ /* 0x000fe200030e0609 */
[----:B------:R-:W-:-:S04]  /*75c10*/  IADD3 R206, P6, R207, R10, RZ ;  /* 0x0000000acfce7210 */ /* 0x000fc80007fde0ff */
[----:B------:R0:W-:Y:S01]  /*75c20*/  STL.64 [R1+0x340], R56 ;  /* 0x0003403801007387 */ /* 0x0001e20000100a00 */
[----:B------:R-:W-:Y:S01]  /*75c30*/  IMAD.X R207, R251, 0x1, R8, P6 ;  /* 0x00000001fbcf7824 */ /* 0x000fe200030e0608 */
[----:B------:R-:W-:Y:S02]  /*75c40*/  SHF.R.S32.HI R251, RZ, 0x1f, R54 ;  /* 0x0000001ffffb7819 */ /* 0x000fe40000011436 */
[----:B0-----:R-:W-:-:S05]  /*75c50*/  IADD3 R56, P6, R54, R15, RZ ;  /* 0x0000000f36387210 */ /* 0x001fca0007fde0ff */
[----:B------:R-:W-:-:S05]  /*75c60*/  IMAD.X R57, R251, 0x1, R14, P6 ;  /* 0x00000001fb397824 */ /* 0x000fca00030e060e */
[----:B------:R0:W-:Y:S02]  /*75c70*/  STL.64 [R1+0x330], R56 ;  /* 0x0003303801007387 */ /* 0x0001e40000100a00 */
[----:B0-----:R-:W-:Y:S02]  /*75c80*/  IMAD.MOV.U32 R57, RZ, RZ, R38 ;  /* 0x000000ffff397224 */ /* 0x001fe400078e0026 */
[----:B------:R-:W-:Y:S01]  /*75c90*/  IMAD.MOV.U32 R38, RZ, RZ, R210 ;  /* 0x000000ffff267224 */ /* 0x000fe200078e00d2 */
[----:B------:R-:W-:Y:S01]  /*75ca0*/  IADD3 R210, P6, R54, R13, RZ ;  /* 0x0000000d36d27210 */ /* 0x000fe20007fde0ff */
[----:B------:R-:W-:Y:S02]  /*75cb0*/  IMAD.MOV.U32 R56, RZ, RZ, R52 ;  /* 0x000000ffff387224 */ /* 0x000fe400078e0034 */
[----:B------:R-:W-:Y:S02]  /*75cc0*/  IMAD.MOV.U32 R52, RZ, RZ, R53 ;  /* 0x000000ffff347224 */ /* 0x000fe400078e0035 */
[----:B------:R-:W-:-:S02]  /*75cd0*/  IMAD.MOV.U32 R53, RZ, RZ, R224 ;  /* 0x000000ffff357224 */ /* 0x000fc400078e00e0 */
[----:B------:R-:W-:Y:S02]  /*75ce0*/  IMAD.MOV.U32 R224, RZ, RZ, R211 ;  /* 0x000000ffffe07224 */ /* 0x000fe400078e00d3 */
[----:B------:R-:W-:Y:S01]  /*75cf0*/  IMAD.X R211, R251, 0x1, R12, P6 ;  /* 0x00000001fbd37824 */ /* 0x000fe200030e060c */
[----:B------:R-:W-:-:S05]  /*75d00*/  IADD3 R58, P6, R54, R11, RZ ;  /* 0x0000000b363a7210 */ /* 0x000fca0007fde0ff */
        /* <DEDUP_REMOVED lines=20> */
[----:B------:R-:W-:Y:S01]  /*75e50*/  IMAD.X R55, R251, 0x1, R14, P6 ;  /* 0x00000001fb377824 */ /* 0x000fe200030e060e */
[----:B------:R-:W-:-:S05]  /*75e60*/  IADD3 R58, P6, R213, R13, RZ ;  /* 0x0000000dd53a7210 */ /* 0x000fca0007fde0ff */
[----:B------:R-:W-:Y:S01]  /*75e70*/  IMAD.X R59, R251, 0x1, R12, P6 ;  /* 0x00000001fb3b7824 */ /* 0x000fe200030e060c */
[----:B------:R0:W-:Y:S04]  /*75e80*/  STL.64 [R1+0x2f0], R54 ;  /* 0x0002f03601007387 */ /* 0x0001e80000100a00 */
[----:B------:R1:W-:Y:S01]  /*75e90*/  STL.64 [R1+0x2e8], R58 ;  /* 0x0002e83a01007387 */ /* 0x0003e20000100a00 */
[----:B0-----:R-:W-:Y:S01]  /*75ea0*/  IMAD.MOV.U32 R54, RZ, RZ, R56 ;  /* 0x000000ffff367224 */ /* 0x001fe200078e0038 */
[----:B-1----:R-:W-:Y:S01]  /*75eb0*/  IADD3 R58, P6, R213, R11, RZ ;  /* 0x0000000bd53a7210 */ /* 0x002fe20007fde0ff */
[----:B------:R-:W-:Y:S02]  /*75ec0*/  IMAD.MOV.U32 R56, RZ, RZ, R215 ;  /* 0x000000ffff387224 */ /* 0x000fe400078e00d7 */
[----:B------:R-:W-:-:S02]  /*75ed0*/  IMAD.MOV.U32 R215, RZ, RZ, R212 ;  /* 0x000000ffffd77224 */ /* 0x000fc400078e00d4 */
        /* <DEDUP_REMOVED lines=33> */
[----:B------:R-:W-:Y:S01]  /*760f0*/  IMAD.X R217, R251, 0x1, R9, P6 ;  /* 0x00000001fbd97824 */ /* 0x000fe200030e0609 */
        /* <DEDUP_REMOVED lines=27> */
[----:B0-----:R-:W-:Y:S01]  /*762b0*/  IMAD.MOV.U32 R54, RZ, RZ, R56 ;  /* 0x000000ffff367224 */ /* 0x001fe200078e0038 */
[----:B------:R-:W-:-:S05]  /*762c0*/  IADD3 R56, P6, R57, R10, RZ ;  /* 0x0000000a39387210 */ /* 0x000fca0007fde0ff */
[----:B------:R-:W-:Y:S01]  /*762d0*/  IMAD.X R57, R251, 0x1, R8, P6 ;  /* 0x00000001fb397824 */ /* 0x000fe200030e0608 */
[----:B------:R-:W-:Y:S02]  /*762e0*/  SHF.R.S32.HI R251, RZ, 0x1f, R218 ;  /* 0x0000001ffffb7819 */ /* 0x000fe400000114da */
[C---:B------:R-:W-:Y:S01]  /*762f0*/  IADD3 R214, P6, R218.reuse, R15, RZ ;  /* 0x0000000fdad67210 */ /* 0x040fe20007fde0ff */
[----:B------:R-:W-:Y:S01]  /*76300*/  IMAD.MOV.U32 R221, RZ, RZ, R215 ;  /* 0x000000ffffdd7224 */ /* 0x000fe200078e00d7 */
[----:B------:R0:W-:Y:S03]  /*76310*/  STL.64 [R1+0x258], R56 ;  /* 0x0002583801007387 */ /* 0x0001e60000100a00 */
[----:B------:R-:W-:Y:S01]  /*76320*/  IMAD.X R215, R251, 0x1, R14, P6 ;  /* 0x00000001fbd77824 */ /* 0x000fe200030e060e */
[----:B0-----:R-:W-:-:S05]  /*76330*/  IADD3 R56, P6, R218, R13, RZ ;  /* 0x0000000dda387210 */ /* 0x001fca0007fde0ff */
[----:B------:R-:W-:-:S05]  /*76340*/  IMAD.X R57, R251, 0x1, R12, P6 ;  /* 0x00000001fb397824 */ /* 0x000fca00030e060c */
[----:B------:R0:W-:Y:S01]  /*76350*/  STL.64 [R1+0x248], R56 ;  /* 0x0002483801007387 */ /* 0x0001e20000100a00 */
[----:B------:R-:W-:Y:S02]  /*76360*/  IMAD.MOV.U32 R55, RZ, RZ, R52 ;  /* 0x000000ffff377224 */ /* 0x000fe400078e0034 */
[----:B------:R-:W-:Y:S02]  /*76370*/  IMAD.MOV.U32 R52, RZ, RZ, R39 ;  /* 0x000000ffff347224 */ /* 0x000fe400078e0027 */
[----:B------:R-:W-:Y:S02]  /*76380*/  IMAD.MOV.U32 R39, RZ, RZ, R31 ;  /* 0x000000ffff277224 */ /* 0x000fe400078e001f */
[----:B0-----:R-:W-:Y:S02]  /*76390*/  IMAD.MOV.U32 R57, RZ, RZ, R38 ;  /* 0x000000ffff397224 */ /* 0x001fe400078e0026 */
[----:B------:R-:W-:Y:S01]  /*763a0*/  IMAD.MOV.U32 R38, RZ, RZ, R30 ;  /* 0x000000ffff267224 */ /* 0x000fe200078e001e */
[----:B------:R-:W-:-:S05]  /*763b0*/  IADD3 R30, P6, R218, R11, RZ ;  /* 0x0000000bda1e7210 */ /* 0x000fca0007fde0ff */
        /* <DEDUP_REMOVED lines=8> */
[----:B0-----:R-:W-:Y:S02]  /*76440*/  IMAD.MOV.U32 R30, RZ, RZ, R28 ;  /* 0x000000ffff1e7224 */ /* 0x001fe400078e001c */
[----:B------:R-:W-:-:S02]  /*76450*/  IMAD.MOV.U32 R28, RZ, RZ, R219 ;  /* 0x000000ffff1c7224 */ /* 0x000fc400078e00db */
[C---:B------:R-:W-:Y:S01]  /*76460*/  IMAD.X R219, R251.reuse, 0x1, R14, P6 ;  /* 0x00000001fbdb7824 */ /* 0x040fe200030e060e */
[C---:B------:R-:W-:Y:S01]  /*76470*/  IADD3 R60, P6, R54.reuse, R13, RZ ;  /* 0x0000000d363c7210 */ /* 0x040fe20007fde0ff */
        /* <DEDUP_REMOVED lines=9> */
[----:B------:R-:W-:Y:S02]  /*76510*/  IMAD.X R5, R251, 0x1, R9, P6 ;  /* 0x00000001fb057824 */ /* 0x000fe400030e0609 */
[----:B------:R-:W-:Y:S02]  /*76520*/  IMAD.MOV.U32 R59, RZ, RZ, R56 ;  /* 0x000000ffff3b7224 */ /* 0x000fe400078e0038 */
[----:B------:R-:W-:Y:S01]  /*76530*/  IMAD.MOV.U32 R56, RZ, RZ, R52 ;  /* 0x000000ffff387224 */ /* 0x000fe200078e0034 */
[----:B0-----:R-:W-:Y:S01]  /*76540*/  IADD3 R60, P6, R54, R10, RZ ;  /* 0x0000000a363c7210 */ /* 0x001fe20007fde0ff */
[----:B------:R-:W-:-:S02]  /*76550*/  IMAD.MOV.U32 R52, RZ, RZ, R38 ;  /* 0x000000ffff347224 */ /* 0x000fc400078e0026 */
[----:B------:R-:W-:Y:S02]  /*76560*/  IMAD.MOV.U32 R38, RZ, RZ, R2 ;  /* 0x000000ffff267224 */ /* 0x000fe400078e0002 */
[----:B------:R-:W-:Y:S01]  /*76570*/  IMAD.X R61, R251, 0x1, R8, P6 ;  /* 0x00000001fb3d7824 */ /* 0x000fe200030e0608 */
[----:B------:R-:W-:Y:S01]  /*76580*/  SHF.R.S32.HI R251, RZ, 0x1f, R221 ;  /* 0x0000001ffffb7819 */ /* 0x000fe200000114dd */
[----:B------:R-:W-:Y:S01]  /*76590*/  IMAD.MOV.U32 R54, RZ, RZ, R55 ;  /* 0x000000ffff367224 */ /* 0x000fe200078e0037 */
        /* <DEDUP_REMOVED lines=30> */
[----:B------:R0:W-:Y:S02]  /*76780*/  STL.64 [R1+0x1d8], R60 ;  /* 0x0001d83c01007387 */ /* 0x0001e40000100a00 */
[----:B0-----:R-:W-:Y:S02]  /*76790*/  IMAD.MOV.U32 R61, RZ, RZ, R59 ;  /* 0x000000ffff3d7224 */ /* 0x001fe400078e003b */
        /* <DEDUP_REMOVED lines=15> */
[----:B------:R-:W-:Y:S02]  /*76890*/  IMAD.MOV.U32 R220, RZ, RZ, R55 ;  /* 0x000000ffffdc7224 */ /* 0x000fe400078e0037 */
[----:B------:R-:W-:Y:S02]  /*768a0*/  IMAD.MOV.U32 R55, RZ, RZ, R57 ;  /* 0x000000ffff377224 */ /* 0x000fe400078e0039 */
[----:B------:R-:W-:Y:S02]  /*768b0*/  IMAD.MOV.U32 R57, RZ, RZ, R53 ;  /* 0x000000ffff397224 */ /* 0x000fe400078e0035 */
[----:B0-----:R-:W-:Y:S02]  /*768c0*/  IMAD.MOV.U32 R58, RZ, RZ, R56 ;  /* 0x000000ffff3a7224 */ /* 0x001fe400078e0038 */
[----:B------:R-:W-:Y:S02]  /*768d0*/  IMAD.MOV.U32 R56, RZ, RZ, R52 ;  /* 0x000000ffff387224 */ /* 0x000fe400078e0034 */
[----:B------:R-:W-:-:S02]  /*768e0*/  IMAD.MOV.U32 R52, RZ, RZ, R38 ;  /* 0x000000ffff347224 */ /* 0x000fc400078e0026 */
[----:B------:R-:W-:Y:S02]  /*768f0*/  IMAD.MOV.U32 R38, RZ, RZ, R34 ;  /* 0x000000ffff267224 */ /* 0x000fe400078e0022 */
[----:B------:R-:W-:Y:S01]  /*76900*/  IMAD.MOV.U32 R34, RZ, RZ, R222 ;  /* 0x000000ffff227224 */ /* 0x000fe200078e00de */
[----:B------:R-:W-:Y:S01]  /*76910*/  IADD3 R222, P6, R37, R13, RZ ;  /* 0x0000000d25de7210 */ /* 0x000fe20007fde0ff */
[----:B------:R-:W-:Y:S02]  /*76920*/  IMAD.MOV.U32 R53, RZ, RZ, R39 ;  /* 0x000000ffff357224 */ /* 0x000fe400078e0027 */
[----:B------:R-:W-:Y:S02]  /*76930*/  IMAD.MOV.U32 R39, RZ, RZ, R35 ;  /* 0x000000ffff277224 */ /* 0x000fe400078e0023 */
[----:B------:R-:W-:Y:S02]  /*76940*/  IMAD.MOV.U32 R35, RZ, RZ, R223 ;  /* 0x000000ffff237224 */ /* 0x000fe400078e00df */
[----:B------:R-:W-:-:S05]  /*76950*/  IMAD.X R223, R251, 0x1, R12, P6 ;  /* 0x00000001fbdf7824 */ /* 0x000fca00030e060c */
[----:B------:R0:W-:Y:S02]  /*76960*/  STL.64 [R1+0x1a8], R222 ;  /* 0x0001a8de01007387 */ /* 0x0001e40000100a00 */
[----:B0-----:R-:W-:-:S05]  /*76970*/  IADD3 R222, P6, R37, R11, RZ ;  /* 0x0000000b25de7210 */ /* 0x001fca0007fde0ff */
[----:B------:R-:W-:-:S05]  /*76980*/  IMAD.X R223, R251, 0x1, R9, P6 ;  /* 0x00000001fbdf7824 */ /* 0x000fca00030e0609 */
[----:B------:R0:W-:Y:S04]  /*76990*/  STL.64 [R1+0x1a0], R222 ;  /* 0x0001a0de01007387 */ /* 0x0001e80000100a00 */
[----:B0-----:R-:W2:Y:S01]  /*769a0*/  LDL.LU.64 R222, [R1+0x24e8] ;  /* 0x0024e80001de7983 */ /* 0x001ea20000300a00 */
[----:B------:R-:W-:Y:S01]  /*769b0*/  IMAD.MOV.U32 R54, RZ, RZ, R36 ;  /* 0x000000ffff367224 */ /* 0x000fe200078e0024 */
[----:B------:R-:W-:Y:S01]  /*769c0*/  IADD3 R36, P6, R37, R10, RZ ;  /* 0x0000000a25247210 */ /* 0x000fe20007fde0ff */
[----:B------:R-:W-:-:S04]  /*769d0*/  IMAD.MOV.U32 R221, RZ, RZ, R28 ;  /* 0x000000ffffdd7224 */ /* 0x000fc800078e001c */
[----:B------:R-:W-:Y:S01]  /*769e0*/  IMAD.X R37, R251, 0x1, R8, P6 ;  /* 0x00000001fb257824 */ /* 0x000fe200030e0608 */
[----:B------:R-:W-:Y:S02]  /*769f0*/  SHF.R.S32.HI R251, RZ, 0x1f, R61 ;  /* 0x0000001ffffb7819 */ /* 0x000fe4000001143d */
[----:B------:R-:W-:Y:S02]  /*76a00*/  IADD3 R28, P6, R61, R15, RZ ;  /* 0x0000000f3d1c7210 */ /* 0x000fe40007fde0ff */
[----:B------:R0:W-:Y:S02]  /*76a10*/  STL.64 [R1+0x198], R36 ;  /* 0x0001982401007387 */ /* 0x0001e40000100a00 */
[----:B0-----:R-:W-:Y:S02]  /*76a20*/  IMAD.MOV.U32 R37, RZ, RZ, R29 ;  /* 0x000000ffff257224 */ /* 0x001fe400078e001d */
[----:B------:R-:W-:-:S05]  /*76a30*/  IMAD.X R29, R251, 0x1, R14, P6 ;  /* 0x00000001fb1d7824 */ /* 0x000fca00030e060e */
[----:B------:R2:W-:Y:S01]  /*76a40*/  STL.64 [R1+0x190], R28 ;  /* 0x0001901c01007387 */ /* 0x0005e20000100a00 */
[----:B------:R-:W-:Y:S02]  /*76a50*/  IMAD.MOV.U32 R59, RZ, RZ, R224 ;  /* 0x000000ffff3b7224 */ /* 0x000fe400078e00e0 */
[----:B------:R-:W-:Y:S02]  /*76a60*/  IMAD.MOV.U32 R36, RZ, RZ, R225 ;  /* 0x000000ffff247224 */ /* 0x000fe400078e00e1 */
[----:B--2---:R-:W-:Y:S01]  /*76a70*/  IMAD.MOV.U32 R28, RZ, RZ, R222 ;  /* 0x000000ffff1c7224 */ /* 0x004fe200078e00de */
[----:B------:R-:W-:Y:S01]  /*76a80*/  IADD3 R222, P6, R61, R13, RZ ;  /* 0x0000000d3dde7210 */ /* 0x000fe20007fde0ff */
[----:B------:R-:W-:-:S04]  /*76a90*/  IMAD.MOV.U32 R29, RZ, RZ, R223 ;  /* 0x000000ffff1d7224 */ /* 0x000fc800078e00df */
[----:B------:R-:W-:Y:S01]  /*76aa0*/  IMAD.X R223, R251, 0x1, R12, P6 ;  /* 0x00000001fbdf7824 */ /* 0x000fe200030e060c */
[----:B------:R-:W-:-:S05]  /*76ab0*/  IADD3 R224, P6, R61, R11, RZ ;  /* 0x0000000b3de07210 */ /* 0x000fca0007fde0ff */
[----:B------:R-:W-:Y:S01]  /*76ac0*/  IMAD.X R225, R251, 0x1, R9, P6 ;  /* 0x00000001fbe17824 */ /* 0x000fe200030e0609 */
[----:B------:R0:W-:Y:S04]  /*76ad0*/  STL.64 [R1+0x188], R222 ;  /* 0x000188de01007387 */ /* 0x0001e80000100a00 */
[----:B0-----:R-:W2:Y:S04]  /*76ae0*/  LDL.LU.64 R222, [R1+0x24e0] ;  /* 0x0024e00001de7983 */ /* 0x001ea80000300a00 */
[----:B------:R0:W-:Y:S04]  /*76af0*/  STL.64 [R1+0x180], R224 ;  /* 0x000180e001007387 */ /* 0x0001e80000100a00 */
[----:B0-----:R-:W3:Y:S01]  /*76b00*/  LDL.LU.64 R224, [R1+0x24d8] ;  /* 0x0024d80001e07983 */ /* 0x001ee20000300a00 */
[----:B------:R-:W-:-:S05]  /*76b10*/  IADD3 R60, P6, R61, R10, RZ ;  /* 0x0000000a3d3c7210 */ /* 0x000fca0007fde0ff */
        /* <DEDUP_REMOVED lines=80> */
[----:B------:R-:W-:-:S04]  /*77020*/  PRMT R251, R252, 0x7773, RZ ;  /* 0x00007773fcfb7816 */ /* 0x000fc800000000ff */
[----:B------:R-:W-:Y:S04]  /*77030*/  STL.64 [R1+0x50], R54 ;  /* 0x0000503601007387 */ /* 0x000fe80000100a00 */
[----:B------:R-:W4:Y:S01]  /*77040*/  LDL.LU R37, [R1+0x5c] ;  /* 0x00005c0001257983 */ /* 0x000f220000300800 */
[----:B------:R-:W-:Y:S02]  /*77050*/  IMAD.MOV.U32 R58, RZ, RZ, R52 ;  /* 0x000000ffff3a7224 */ /* 0x000fe400078e0034 */
[----:B------:R-:W-:Y:S02]  /*77060*/  IMAD.MOV.U32 R59, RZ, RZ, R53 ;  /* 0x000000ffff3b7224 */ /* 0x000fe400078e0035 */
[----:B------:R-:W4:Y:S04]  /*77070*/  LDL.LU.64 R52, [R1+0x2068] ;  /* 0x0020680001347983 */ /* 0x000f280000300a00 */
[----:B------:R0:W-:Y:S01]  /*77080*/  @P2 STG.E.U8 desc[UR56][R38.64], R251 ;  /* 0x000000fb26002986 */ /* 0x0001e2000c101138 */
[----:B------:R-:W-:-:S02]  /*77090*/  IMAD.MOV.U32 R220, RZ, RZ, R56 ;  /* 0x000000ffffdc7224 */ /* 0x000fc400078e0038 */
[----:B------:R-:W-:Y:S01]  /*770a0*/  IMAD.MOV.U32 R221, RZ, RZ, R57 ;  /* 0x000000ffffdd7224 */ /* 0x000fe200078e0039 */
[C---:B0-----:R-:W-:Y:S01]  /*770b0*/  PRMT R251, R61.reuse, 0x7770, RZ ;  /* 0x000077703dfb7816 */ /* 0x041fe200000000ff */
[----:B------:R-:W4:Y:S04]  /*770c0*/  LDL.LU.64 R38, [R1+0x2060] ;  /* 0x0020600001267983 */ /* 0x000f280000300a00 */
[----:B------:R0:W-:Y:S01]  /*770d0*/  @P5 STG.E.U8 desc[UR56][R230.64], R251 ;  /* 0x000000fbe6005986 */ /* 0x0001e2000c101138 */
[----:B------:R-:W-:Y:S02]  /*770e0*/  IMAD.MOV.U32 R56, RZ, RZ, R34 ;  /* 0x000000ffff387224 */ /* 0x000fe400078e0022 */
[----:B------:R-:W-:Y:S01]  /*770f0*/  IMAD.MOV.U32 R57, RZ, RZ, R35 ;  /* 0x000000ffff397224 */ /* 0x000fe200078e0023 */
[----:B------:R-:W4:Y:S04]  /*77100*/  LDL.LU R252, [R1+0x4c] ;  /* 0x00004c0001fc7983 */ /* 0x000f280000300800 */
[----:B------:R-:W4:Y:S01]  /*77110*/  LDL.LU.64 R34, [R1+0x2058] ;  /* 0x0020580001227983 */ /* 0x000f220000300a00 */
[----:B0-----:R-:W-:Y:S01]  /*77120*/  PRMT R251, R61, 0x7771, RZ ;  /* 0x000077713dfb7816 */ /* 0x001fe200000000ff */
[----:B------:R-:W-:-:S04]  /*77130*/  IMAD.MOV.U32 R54, RZ, RZ, R32 ;  /* 0x000000ffff367224 */ /* 0x000fc800078e0020 */
[----:B------:R0:W-:Y:S01]  /*77140*/  @P1 STG.E.U8 desc[UR56][R30.64], R251 ;  /* 0x000000fb1e001986 */ /* 0x0001e2000c101138 */
[----:B---3--:R-:W-:Y:S01]  /*77150*/  LOP3.LUT P1, RZ, R224, 0x8000000, RZ, 0xc0, !PT ;  /* 0x08000000e0ff7812 */ /* 0x008fe2000782c0ff */
[----:B------:R-:W-:Y:S02]  /*77160*/  IMAD.MOV.U32 R55, RZ, RZ, R33 ;  /* 0x000000ffff377224 */ /* 0x000fe400078e0021 */
[----:B------:R-:W3:Y:S04]  /*77170*/  LDL.LU.64 R32, [R1+0x2050] ;  /* 0x0020500001207983 */ /* 0x000ee80000300a00 */
[----:B------:R-:W3:Y:S01]  /*77180*/  LDL.LU.64 R230, [R1+0x2048] ;  /* 0x0020480001e67983 */ /* 0x000ee20000300a00 */
[----:B0-----:R-:W-:-:S03]  /*77190*/  PRMT R251, R61, 0x7772, RZ ;  /* 0x000077723dfb7816 */ /* 0x001fc600000000ff */
[----:B------:R-:W3:Y:S04]  /*771a0*/  LDL.LU.64 R30, [R1+0x2040] ;  /* 0x00204000011e7983 */ /* 0x000ee80000300a00 */
[----:B------:R0:W-:Y:S01]  /*771b0*/  @P1 STG.E.U8 desc[UR56][R28.64], R251 ;  /* 0x000000fb1c001986 */ /* 0x0001e2000c101138 */
[----:B------:R-:W-:-:S03]  /*771c0*/  LOP3.LUT P1, RZ, R224, 0x4000000, RZ, 0xc0, !PT ;  /* 0x04000000e0ff7812 */ /* 0x000fc6000782c0ff */
[----:B0-----:R-:W3:Y:S01]  /*771d0*/  LDL.LU.64 R28, [R1+0x2038] ;  /* 0x00203800011c7983 */ /* 0x001ee20000300a00 */
[----:B------:R-:W-:-:S09]  /*771e0*/  PRMT R251, R61, 0x7773, RZ ;  /* 0x000077733dfb7816 */ /* 0x000fd200000000ff */
[----:B------:R0:W-:Y:S04]  /*771f0*/  @P1 STG.E.U8 desc[UR56][R228.64], R251 ;  /* 0x000000fbe4001986 */ /* 0x0001e8000c101138 */
[----:B0-----:R-:W3:Y:S01]  /*77200*/  LDL.LU.64 R228, [R1+0x2030] ;  /* 0x0020300001e47983 */ /* 0x001ee20000300a00 */
[----:B------:R-:W-:Y:S02]  /*77210*/  LOP3.LUT P1, RZ, R224, 0x2000000, RZ, 0xc0, !PT ;  /* 0x02000000e0ff7812 */ /* 0x000fe4000782c0ff */
[----:B------:R-:W-:-:S11]  /*77220*/  PRMT R251, R36, 0x7770, RZ ;  /* 0x0000777024fb7816 */ /* 0x000fd600000000ff */
[----:B------:R0:W-:Y:S01]  /*77230*/  @P1 STG.E.U8 desc[UR56][R220.64], R251 ;  /* 0x000000fbdc001986 */ /* 0x0001e2000c101138 */
[----:B------:R-:W-:Y:S02]  /*77240*/  LOP3.LUT P1, RZ, R224, 0x1000000, RZ, 0xc0, !PT ;  /* 0x01000000e0ff7812 */ /* 0x000fe4000782c0ff */
[----:B0-----:R-:W-:-:S11]  /*77250*/  PRMT R251, R36, 0x7771, RZ ;  /* 0x0000777124fb7816 */ /* 0x001fd600000000ff */
        /* <DEDUP_REMOVED lines=8> */
[C---:B--2---:R-:W-:Y:S02]  /*772e0*/  LOP3.LUT P6, RZ, R223.reuse, 0x400000, RZ, 0xc0, !PT ;  /* 0x00400000dfff7812 */ /* 0x044fe400078cc0ff */
[C---:B------:R-:W-:Y:S02]  /*772f0*/  LOP3.LUT P2, RZ, R223.reuse, 0x8000000, RZ, 0xc0, !PT ;  /* 0x08000000dfff7812 */ /* 0x040fe4000784c0ff */
[----:B------:R-:W-:Y:S02]  /*77300*/  LOP3.LUT P5, RZ, R223, 0x10000000, RZ, 0xc0, !PT ;  /* 0x10000000dfff7812 */ /* 0x000fe400078ac0ff */
[----:B----4-:R-:W-:-:S05]  /*77310*/  PRMT R251, R37, 0x7770, RZ ;  /* 0x0000777025fb7816 */ /* 0x010fca00000000ff */
[----:B------:R0:W-:Y:S01]  /*77320*/  @P1 STG.E.U8 desc[UR56][R52.64], R251 ;  /* 0x000000fb34001986 */ /* 0x0001e2000c101138 */
[----:B------:R-:W-:Y:S02]  /*77330*/  LOP3.LUT P1, RZ, R224, 0x100000, RZ, 0xc0, !PT ;  /* 0x00100000e0ff7812 */ /* 0x000fe4000782c0ff */
[----:B0-----:R-:W-:-:S05]  /*77340*/  PRMT R251, R37, 0x7771, RZ ;  /* 0x0000777125fb7816 */ /* 0x001fca00000000ff */
[----:B------:R0:W-:Y:S02]  /*77350*/  @P6 STG.E.U8 desc[UR56][R38.64], R251 ;  /* 0x000000fb26006986 */ /* 0x0001e4000c101138 */
[----:B0-----:R-:W-:-:S05]  /*77360*/  PRMT R251, R37, 0x7772, RZ ;  /* 0x0000777225fb7816 */ /* 0x001fca00000000ff */
[----:B------:R0:W-:Y:S02]  /*77370*/  @P1 STG.E.U8 desc[UR56][R34.64], R251 ;  /* 0x000000fb22001986 */ /* 0x0001e4000c101138 */
[----:B0-----:R-:W-:-:S05]  /*77380*/  PRMT R251, R37, 0x7773, RZ ;  /* 0x0000777325fb7816 */ /* 0x001fca00000000ff */
[----:B---3--:R0:W-:Y:S02]  /*77390*/  @P4 STG.E.U8 desc[UR56][R32.64], R251 ;  /* 0x000000fb20004986 */ /* 0x0081e4000c101138 */
[----:B0-----:R-:W-:-:S05]  /*773a0*/  PRMT R251, R252, 0x7770, RZ ;  /* 0x00007770fcfb7816 */ /* 0x001fca00000000ff */
[----:B------:R0:W-:Y:S02]  /*773b0*/  @P3 STG.E.U8 desc[UR56][R230.64], R251 ;  /* 0x000000fbe6003986 */ /* 0x0001e4000c101138 */
[----:B0-----:R-:W-:-:S05]  /*773c0*/  PRMT R251, R252, 0x7771, RZ ;  /* 0x00007771fcfb7816 */ /* 0x001fca00000000ff */
[----:B------:R0:W-:Y:S02]  /*773d0*/  @P0 STG.E.U8 desc[UR56][R30.64], R251 ;  /* 0x000000fb1e000986 */ /* 0x0001e4000c101138 */
[----:B0-----:R-:W-:-:S05]  /*773e0*/  PRMT R251, R252, 0x7772, RZ ;  /* 0x00007772fcfb7816 */ /* 0x001fca00000000ff */
[----:B------:R0:W-:Y:S02]  /*773f0*/  @P2 STG.E.U8 desc[UR56][R28.64], R251 ;  /* 0x000000fb1c002986 */ /* 0x0001e4000c101138 */
[----:B0-----:R-:W-:-:S05]  /*77400*/  PRMT R251, R252, 0x7773, RZ ;  /* 0x00007773fcfb7816 */ /* 0x001fca00000000ff */
[----:B------:R0:W-:Y:S04]  /*77410*/  @P5 STG.E.U8 desc[UR56][R228.64], R251 ;  /* 0x000000fbe4005986 */ /* 0x0001e8000c101138 */
[----:B0-----:R-:W2:Y:S04]  /*77420*/  LDL.LU.64 R228, [R1+0x2028] ;  /* 0x0020280001e47983 */ /* 0x001ea80000300a00 */
[----:B------:R-:W3:Y:S04]  /*77430*/  LDL.LU.64 R32, [R1+0x2020] ;  /* 0x0020200001207983 */ /* 0x000ee80000300a00 */
[----:B------:R-:W4:Y:S04]  /*77440*/  LDL.LU.64 R36, [R1+0x2018] ;  /* 0x0020180001247983 */ /* 0x000f280000300a00 */
[----:B------:R-:W2:Y:S04]  /*77450*/  LDL.LU R252, [R1+0x30] ;  /* 0x0000300001fc7983 */ /* 0x000ea80000300800 */
[----:B------:R-:W4:Y:S04]  /*77460*/  LDL.LU.64 R230, [R1+0x2010] ;  /* 0x0020100001e67983 */ /* 0x000f280000300a00 */
[----:B------:R-:W4:Y:S04]  /*77470*/  LDL.LU.64 R30, [R1+0x2008] ;  /* 0x00200800011e7983 */ /* 0x000f280000300a00 */
[----:B------:R-:W4:Y:S04]  /*77480*/  LDL.LU.64 R28, [R1+0x2000] ;  /* 0x00200000011c7983 */ /* 0x000f280000300a00 */
[----:B------:R-:W4:Y:S01]  /*77490*/  LDL.LU R61, [R1+0x20] ;  /* 0x00002000013d7983 */ /* 0x000f220000300800 */
[----:B------:R-:W-:-:S02]  /*774a0*/  LOP3.LUT P3, RZ, R223, 0x20000000, RZ, 0xc0, !PT ;  /* 0x20000000dfff7812 */ /* 0x000fc4000786c0ff */
        /* <DEDUP_REMOVED lines=11> */
[----:B------:R-:W-:-:S11]  /*77560*/  LOP3.LUT R224, R224, 0xffff7fff, RZ, 0xc0, !PT ;  /* 0xffff7fffe0e07812 */ /* 0x000fd600078ec0ff */
[----:B------:R-:W-:Y:S02]  /*77570*/  @P6 LOP3.LUT R224, R224, 0x8000, RZ, 0xfc, !PT ;  /* 0x00008000e0e06812 */ /* 0x000fe400078efcff */
[----:B------:R-:W-:Y:S02]  /*77580*/  LOP3.LUT P6, RZ, R225, 0x20, RZ, 0xc0, !PT ;  /* 0x00000020e1ff7812 */ /* 0x000fe400078cc0ff */
[----:B------:R-:W-:Y:S02]  /*77590*/  LOP3.LUT R224, R224, 0xfffeffff, RZ, 0xc0, !PT ;  /* 0xfffeffffe0e07812 */ /* 0x000fe400078ec0ff */
[----:B--2---:R-:W-:-:S05]  /*775a0*/  PRMT R251, R252, 0x7770, RZ ;  /* 0x00007770fcfb7816 */ /* 0x004fca00000000ff */
[----:B------:R0:W-:Y:S04]  /*775b0*/  @P3 STG.E.U8 desc[UR56][R228.64], R251 ;  /* 0x000000fbe4003986 */ /* 0x0001e8000c101138 */
[----:B0-----:R-:W2:Y:S01]  /*775c0*/  LDL.LU.64 R228, [R1+0x1ff8] ;  /* 0x001ff80001e47983 */ /* 0x001ea20000300a00 */
[----:B------:R-:W-:-:S03]  /*775d0*/  PRMT R251, R252, 0x7771, RZ ;  /* 0x00007771fcfb7816 */ /* 0x000fc600000000ff */
[----:B------:R-:W2:Y:S04]  /*775e0*/  LDL.LU.64 R220, [R1+0x1ff0] ;  /* 0x001ff00001dc7983 */ /* 0x000ea80000300a00 */
[----:B---3--:R0:W-:Y:S04]  /*775f0*/  @P0 STG.E.U8 desc[UR56][R32.64], R251 ;  /* 0x000000fb20000986 */ /* 0x0081e8000c101138 */
[----:B------:R-:W3:Y:S04]  /*77600*/  LDL.LU.64 R58, [R1+0x1fe8] ;  /* 0x001fe800013a7983 */ /* 0x000ee80000300a00 */
[----:B0-----:R-:W3:Y:S01]  /*77610*/  LDL.LU R32, [R1+0x34] ;  /* 0x0000340001207983 */ /* 0x001ee20000300800 */
[----:B------:R-:W-:-:S02]  /*77620*/  @P6 LOP3.LUT R224, R224, 0x10000, RZ, 0xfc, !PT ;  /* 0x00010000e0e06812 */ /* 0x000fc400078efcff */
[----:B------:R-:W-:Y:S01]  /*77630*/  LOP3.LUT P6, RZ, R225, 0x10, RZ, 0xc0, !PT ;  /* 0x00000010e1ff7812 */ /* 0x000fe200078cc0ff */
[----:B------:R-:W3:Y:S01]  /*77640*/  LDL.LU.64 R54, [R1+0x1fe0] ;  /* 0x001fe00001367983 */ /* 0x000ee20000300a00 */
[----:B------:R-:W-:-:S03]  /*77650*/  LOP3.LUT R224, R224, 0xfffdffff, RZ, 0xc0, !PT ;  /* 0xfffdffffe0e07812 */ /* 0x000fc600078ec0ff */
[----:B------:R-:W3:Y:S01]  /*77660*/  LDL.LU.64 R56, [R1+0x1fd8] ;  /* 0x001fd80001387983 */ /* 0x000ee20000300a00 */
[----:B------:R-:W-:-:S03]  /*77670*/  LOP3.LUT P2, RZ, R223, 0x80000000, RZ, 0xc0, !PT ;  /* 0x80000000dfff7812 */ /* 0x000fc6000784c0ff */
[----:B------:R-:W3:Y:S04]  /*77680*/  LDL.LU.64 R52, [R1+0x1fd0] ;  /* 0x001fd00001347983 */ /* 0x000ee80000300a00 */
[----:B------:R-:W-:Y:S01]  /*77690*/  @P6 LOP3.LUT R224, R224, 0x20000, RZ, 0xfc, !PT ;  /* 0x00020000e0e06812 */ /* 0x000fe200078efcff */
[----:B------:R-:W3:Y:S01]  /*776a0*/  LDL.LU R33, [R1+0x24] ;  /* 0x0000240001217983 */ /* 0x000ee20000300800 */
[C---:B------:R-:W-:Y:S02]  /*776b0*/  LOP3.LUT P6, RZ, R225.reuse, 0x8, RZ, 0xc0, !PT ;  /* 0x00000008e1ff7812 */ /* 0x040fe400078cc0ff */
[----:B------:R-:W-:Y:S01]  /*776c0*/  LOP3.LUT R224, R224, 0xfffbffff, RZ, 0xc0, !PT ;  /* 0xfffbffffe0e07812 */ /* 0x000fe200078ec0ff */
[----:B------:R-:W3:Y:S01]  /*776d0*/  LDL.LU.64 R38, [R1+0x1fc8] ;  /* 0x001fc80001267983 */ /* 0x000ee20000300a00 */
[----:B------:R-:W-:-:S02]  /*776e0*/  LOP3.LUT P5, RZ, R225, 0x1, RZ, 0xc0, !PT ;  /* 0x00000001e1ff7812 */ /* 0x000fc400078ac0ff */
[----:B------:R-:W-:Y:S01]  /*776f0*/  PRMT R251, R252, 0x7772, RZ ;  /* 0x00007772fcfb7816 */ /* 0x000fe200000000ff */
[----:B------:R-:W3:Y:S06]  /*77700*/  LDL.LU.64 R34, [R1+0x1fc0] ;  /* 0x001fc00001227983 */ /* 0x000eec0000300a00 */
[----:B------:R-:W-:Y:S02]  /*77710*/  @P6 LOP3.LUT R224, R224, 0x40000, RZ, 0xfc, !PT ;  /* 0x00040000e0e06812 */ /* 0x000fe400078efcff */
[----:B------:R-:W-:Y:S02]  /*77720*/  LOP3.LUT P6, RZ, R225, 0x4, RZ, 0xc0, !PT ;  /* 0x00000004e1ff7812 */ /* 0x000fe400078cc0ff */
[----:B------:R-:W-:Y:S01]  /*77730*/  LOP3.LUT R224, R224, 0xfff7ffff, RZ, 0xc0, !PT ;  /* 0xfff7ffffe0e07812 */ /* 0x000fe200078ec0ff */
[----:B----4-:R0:W-:Y:S10]  /*77740*/  @P2 STG.E.U8 desc[UR56][R36.64], R251 ;  /* 0x000000fb24002986 */ /* 0x0101f4000c101138 */
[----:B------:R-:W-:-:S02]  /*77750*/  @P6 LOP3.LUT R224, R224, 0x80000, RZ, 0xfc, !PT ;  /* 0x00080000e0e06812 */ /* 0x000fc400078efcff */
[----:B------:R-:W-:Y:S01]  /*77760*/  LOP3.LUT P6, RZ, R225, 0x2, RZ, 0xc0, !PT ;  /* 0x00000002e1ff7812 */ /* 0x000fe200078cc0ff */
[----:B0-----:R-:W4:Y:S01]  /*77770*/  LDL.LU.64 R36, [R1+0x1fb8] ;  /* 0x001fb80001247983 */ /* 0x001f220000300a00 */
[----:B------:R-:W-:-:S05]  /*77780*/  PRMT R251, R252, 0x7773, RZ ;  /* 0x00007773fcfb7816 */ /* 0x000fca00000000ff */
[----:B------:R0:W-:Y:S02]  /*77790*/  @P5 STG.E.U8 desc[UR56][R230.64], R251 ;  /* 0x000000fbe6005986 */ /* 0x0001e4000c101138 */
[----:B0-----:R-:W-:Y:S02]  /*777a0*/  PRMT R251, R61, 0x7770, RZ ;  /* 0x000077703dfb7816 */ /* 0x001fe400000000ff */
[----:B------:R-:W4:Y:S04]  /*777b0*/  LDL.LU.64 R230, [R1+0x1fb0] ;  /* 0x001fb00001e67983 */ /* 0x000f280000300a00 */
[----:B------:R0:W-:Y:S01]  /*777c0*/  @P6 STG.E.U8 desc[UR56][R30.64], R251 ;  /* 0x000000fb1e006986 */ /* 0x0001e2000c101138 */
[----:B------:R-:W-:-:S03]  /*777d0*/  LOP3.LUT P6, RZ, R224, 0x80000, RZ, 0xc0, !PT ;  /* 0x00080000e0ff7812 */ /* 0x000fc600078cc0ff */
[----:B------:R-:W4:Y:S01]  /*777e0*/  LDL.LU R252, [R1+0x38] ;  /* 0x0000380001fc7983 */ /* 0x000f220000300800 */
[----:B0-----:R-:W-:-:S03]  /*777f0*/  PRMT R251, R61, 0x7771, RZ ;  /* 0x000077713dfb7816 */ /* 0x001fc600000000ff */
[----:B------:R-:W4:Y:S06]  /*77800*/  LDL.LU.64 R30, [R1+0x1fa8] ;  /* 0x001fa800011e7983 */ /* 0x000f2c0000300a00 */
[----:B------:R0:W-:Y:S01]  /*77810*/  @P6 STG.E.U8 desc[UR56][R28.64], R251 ;  /* 0x000000fb1c006986 */ /* 0x0001e2000c101138 */
[----:B------:R-:W-:-:S03]  /*77820*/  LOP3.LUT P6, RZ, R224, 0x40000, RZ, 0xc0, !PT ;  /* 0x00040000e0ff7812 */ /* 0x000fc600078cc0ff */
[----:B0-----:R-:W4:Y:S01]  /*77830*/  LDL.LU.64 R28, [R1+0x1fa0] ;  /* 0x001fa000011c7983 */ /* 0x001f220000300a00 */
[----:B------:R-:W-:-:S09]  /*77840*/  PRMT R251, R61, 0x7772, RZ ;  /* 0x000077723dfb7816 */ /* 0x000fd200000000ff */
[----:B--2---:R0:W-:Y:S04]  /*77850*/  @P6 STG.E.U8 desc[UR56][R228.64], R251 ;  /* 0x000000fbe4006986 */ /* 0x0041e8000c101138 */
[----:B0-----:R-:W2:Y:S01]  /*77860*/  LDL.LU.64 R228, [R1+0x1f98] ;  /* 0x001f980001e47983 */ /* 0x001ea20000300a00 */
[----:B------:R-:W-:Y:S02]  /*77870*/  LOP3.LUT P6, RZ, R224, 0x20000, RZ, 0xc0, !PT ;  /* 0x00020000e0ff7812 */ /* 0x000fe400078cc0ff */
[----:B------:R-:W-:-:S11]  /*77880*/  PRMT R251, R61, 0x7773, RZ ;  /* 0x000077733dfb7816 */ /* 0x000fd600000000ff */
[----:B------:R3:W-:Y:S01]  /*77890*/  @P6 STG.E.U8 desc[UR56][R220.64], R251 ;  /* 0x000000fbdc006986 */ /* 0x0007e2000c101138 */
[----:B------:R-:W-:Y:S02]  /*778a0*/  LOP3.LUT P6, RZ, R224, 0x10000, RZ, 0xc0, !PT ;  /* 0x00010000e0ff7812 */ /* 0x000fe400078cc0ff */
[----:B---3--:R-:W-:-:S11]  /*778b0*/  PRMT R251, R32, 0x7770, RZ ;  /* 0x0000777020fb7816 */ /* 0x008fd600000000ff */
        /* <DEDUP_REMOVED lines=11> */
[C---:B------:R-:W-:Y:S02]  /*77970*/  LOP3.LUT P1, RZ, R225.reuse, 0x400, RZ, 0xc0, !PT ;  /* 0x00000400e1ff7812 */ /* 0x040fe4000782c0ff */
[----:B------:R-:W-:Y:S02]  /*77980*/  LOP3.LUT P4, RZ, R225, 0x800, RZ, 0xc0, !PT ;  /* 0x00000800e1ff7812 */ /* 0x000fe4000788c0ff */
[----:B0-----:R-:W-:-:S07]  /*77990*/  PRMT R251, R33, 0x7770, RZ ;  /* 0x0000777021fb7816 */ /* 0x001fce00000000ff */
[----:B------:R0:W-:Y:S01]  /*779a0*/  @P6 STG.E.U8 desc[UR56][R38.64], R251 ;  /* 0x000000fb26006986 */ /* 0x0001e2000c101138 */
[----:B------:R-:W-:Y:S02]  /*779b0*/  LOP3.LUT P3, RZ, R225, 0x1000, RZ, 0xc0, !PT ;  /* 0x00001000e1ff7812 */ /* 0x000fe4000786c0ff */
[----:B0-----:R-:W-:-:S05]  /*779c0*/  PRMT R251, R33, 0x7771, RZ ;  /* 0x0000777121fb7816 */ /* 0x001fca00000000ff */
[----:B------:R0:W-:Y:S01]  /*779d0*/  @P1 STG.E.U8 desc[UR56][R34.64], R251 ;  /* 0x000000fb22001986 */ /* 0x0001e2000c101138 */
[----:B------:R-:W-:Y:S02]  /*779e0*/  LOP3.LUT P0, RZ, R225, 0x2000, RZ, 0xc0, !PT ;  /* 0x00002000e1ff7812 */ /* 0x000fe4000780c0ff */
[----:B0-----:R-:W-:-:S05]  /*779f0*/  PRMT R251, R33, 0x7772, RZ ;  /* 0x0000777221fb7816 */ /* 0x001fca00000000ff */
[----:B----4-:R0:W-:Y:S01]  /*77a00*/  @P4 STG.E.U8 desc[UR56][R36.64], R251 ;  /* 0x000000fb24004986 */ /* 0x0101e2000c101138 */
[----:B------:R-:W-:Y:S02]  /*77a10*/  LOP3.LUT P2, RZ, R225, 0x4000, RZ, 0xc0, !PT ;  /* 0x00004000e1ff7812 */ /* 0x000fe4000784c0ff */
[----:B0-----:R-:W-:Y:S01]  /*77a20*/  PRMT R251, R33, 0x7773, RZ ;  /* 0x0000777321fb7816 */ /* 0x001fe200000000ff */
[----:B------:R-:W3:Y:S04]  /*77a30*/  LDL.LU.64 R36, [R1+0x1f88] ;  /* 0x001f880001247983 */ /* 0x000ee80000300a00 */
[----:B------:R0:W-:Y:S01]  /*77a40*/  @P3 STG.E.U8 desc[UR56][R230.64], R251 ;  /* 0x000000fbe6003986 */ /* 0x0001e2000c101138 */
[----:B------:R-:W-:-:S03]  /*77a50*/  LOP3.LUT P5, RZ, R225, 0x8000, RZ, 0xc0, !PT ;  /* 0x00008000e1ff7812 */ /* 0x000fc600078ac0ff */
[----:B------:R-:W4:Y:S01]  /*77a60*/  LDL.LU.64 R32, [R1+0x1f80] ;  /* 0x001f800001207983 */ /* 0x000f220000300a00 */
[----:B0-----:R-:W-:-:S03]  /*77a70*/  PRMT R251, R252, 0x7770, RZ ;  /* 0x00007770fcfb7816 */ /* 0x001fc600000000ff */
[----:B------:R-:W4:Y:S04]  /*77a80*/  LDL.LU.64 R230, [R1+0x1f78] ;  /* 0x001f780001e67983 */ /* 0x000f280000300a00 */
[----:B------:R0:W-:Y:S02]  /*77a90*/  @P0 STG.E.U8 desc[UR56][R30.64], R251 ;  /* 0x000000fb1e000986 */ /* 0x0001e4000c101138 */
[----:B0-----:R-:W-:-:S05]  /*77aa0*/  PRMT R251, R252, 0x7771, RZ ;  /* 0x00007771fcfb7816 */ /* 0x001fca00000000ff */
[----:B------:R0:W-:Y:S02]  /*77ab0*/  @P2 STG.E.U8 desc[UR56][R28.64], R251 ;  /* 0x000000fb1c002986 */ /* 0x0001e4000c101138 */
[----:B0-----:R-:W-:Y:S02]  /*77ac0*/  PRMT R251, R252, 0x7772, RZ ;  /* 0x00007772fcfb7816 */ /* 0x001fe400000000ff */
[----:B------:R-:W-:-:S03]  /*77ad0*/  LOP3.LUT P3, RZ, R225, 0x10000, RZ, 0xc0, !PT ;  /* 0x00010000e1ff7812 */ /* 0x000fc6000786c0ff */
[----:B--2---:R0:W-:Y:S04]  /*77ae0*/  @P5 STG.E.U8 desc[UR56][R228.64], R251 ;  /* 0x000000fbe4005986 */ /* 0x0041e8000c101138 */
[----:B0-----:R-:W2:Y:S04]  /*77af0*/  LDL.LU R229, [R1+0x28] ;  /* 0x0000280001e57983 */ /* 0x001ea80000300800 */
[----:B------:R-:W4:Y:S01]  /*77b00*/  LDL.LU.64 R30, [R1+0x1f70] ;  /* 0x001f7000011e7983 */ /* 0x000f220000300a00 */
[----:B------:R-:W-:-:S03]  /*77b10*/  PRMT R251, R252, 0x7773, RZ ;  /* 0x00007773fcfb7816 */ /* 0x000fc600000000ff */
[----:B------:R-:W4:Y:S04]  /*77b20*/  LDL.LU R59, [R1+0x3c] ;  /* 0x00003c00013b7983 */ /* 0x000f280000300800 */
[----:B------:R0:W-:Y:S04]  /*77b30*/  @P3 STG.E.U8 desc[UR56][R226.64], R251 ;  /* 0x000000fbe2003986 */ /* 0x0001e8000c101138 */
[----:B0-----:R-:W4:Y:S04]  /*77b40*/  LDL.LU.64 R226, [R1+0x24d0] ;  /* 0x0024d00001e27983 */ /* 0x001f280000300a00 */
[----:B------:R-:W4:Y:S01]  /*77b50*/  LDL.LU.64 R28, [R1+0x1f68] ;  /* 0x001f6800011c7983 */ /* 0x000f220000300a00 */
[----:B------:R-:W-:-:S02]  /*77b60*/  LOP3.LUT P6, RZ, R225, 0x10000000, RZ, 0xc0, !PT ;  /* 0x10000000e1ff7812 */ /* 0x000fc400078cc0ff */
[----:B------:R-:W-:Y:S01]  /*77b70*/  LOP3.LUT R224, R224, 0xffffffef, RZ, 0xc0, !PT ;  /* 0xffffffefe0e07812 */ /* 0x000fe200078ec0ff */
[----:B------:R-:W4:Y:S04]  /*77b80*/  LDL.LU.64 R60, [R1+0x1f60] ;  /* 0x001f6000013c7983 */ /* 0x000f280000300a00 */
[----:B------:R-:W4:Y:S04]  /*77b90*/  LDL.LU.64 R220, [R1+0x1f58] ;  /* 0x001f580001dc7983 */ /* 0x000f280000300a00 */
[----:B------:R-:W4:Y:S02]  /*77ba0*/  LDL.LU.64 R54, [R1+0x1f50] ;  /* 0x001f500001367983 */ /* 0x000f240000300a00 */
[----:B------:R-:W-:-:S02]  /*77bb0*/  @P6 LOP3.LUT R224, R224, 0x10, RZ, 0xfc, !PT ;  /* 0x00000010e0e06812 */ /* 0x000fc400078efcff */
[----:B------:R-:W-:Y:S01]  /*77bc0*/  LOP3.LUT P6, RZ, R225, 0x8000000, RZ, 0xc0, !PT ;  /* 0x08000000e1ff7812 */ /* 0x000fe200078cc0ff */
[----:B------:R-:W4:Y:S01]  /*77bd0*/  LDL.LU R228, [R1+0x2c] ;  /* 0x00002c0001e47983 */ /* 0x000f220000300800 */
[----:B------:R-:W-:-:S03]  /*77be0*/  LOP3.LUT R224, R224, 0xffffffdf, RZ, 0xc0, !PT ;  /* 0xffffffdfe0e07812 */ /* 0x000fc600078ec0ff */
[----:B------:R-:W4:Y:S04]  /*77bf0*/  LDL.LU.64 R56, [R1+0x1f48] ;  /* 0x001f480001387983 */ /* 0x000f280000300a00 */
[----:B------:R-:W4:Y:S04]  /*77c00*/  LDL.LU.64 R52, [R1+0x1f40] ;  /* 0x001f400001347983 */ /* 0x000f280000300a00 */
[----:B------:R-:W-:Y:S01]  /*77c10*/  @P6 LOP3.LUT R224, R224, 0x20, RZ, 0xfc, !PT ;  /* 0x00000020e0e06812 */ /* 0x000fe200078efcff */
[----:B------:R-:W4:Y:S01]  /*77c20*/  LDL.LU.64 R38, [R1+0x1f38] ;  /* 0x001f380001267983 */ /* 0x000f220000300a00 */
[----:B------:R-:W-:-:S02]  /*77c30*/  LOP3.LUT P6, RZ, R225, 0x4000000, RZ, 0xc0, !PT ;  /* 0x04000000e1ff7812 */ /* 0x000fc400078cc0ff */
[----:B------:R-:W-:Y:S01]  /*77c40*/  LOP3.LUT R224, R224, 0xffffffbf, RZ, 0xc0, !PT ;  /* 0xffffffbfe0e07812 */ /* 0x000fe200078ec0ff */
[----:B------:R-:W4:Y:S01]  /*77c50*/  LDL.LU.64 R34, [R1+0x1f30] ;  /* 0x001f300001227983 */ /* 0x000f220000300a00 */
[C---:B------:R-:W-:Y:S02]  /*77c60*/  LOP3.LUT P0, RZ, R225.reuse, 0x20000, RZ, 0xc0, !PT ;  /* 0x00020000e1ff7812 */ /* 0x040fe4000780c0ff */
[----:B------:R-:W-:Y:S01]  /*77c70*/  LOP3.LUT P2, RZ, R225, 0x40000, RZ, 0xc0, !PT ;  /* 0x00040000e1ff7812 */ /* 0x000fe2000784c0ff */
[----:B------:R-:W4:Y:S06]  /*77c80*/  LDL.LU R252, [R1+0xa0] ;  /* 0x0000a00001fc7983 */ /* 0x000f2c0000300800 */
        /* <DEDUP_REMOVED lines=13> */
[C---:B------:R-:W-:Y:S02]  /*77d60*/  LOP3.LUT P6, RZ, R225.reuse, 0x200000, RZ, 0xc0, !PT ;  /* 0x00200000e1ff7812 */ /* 0x040fe400078cc0ff */
[----:B------:R-:W-:Y:S02]  /*77d70*/  LOP3.LUT R224, R224, 0xfffff7ff, RZ, 0xc0, !PT ;  /* 0xfffff7ffe0e07812 */ /* 0x000fe400078ec0ff */
[C---:B------:R-:W-:Y:S02]  /*77d80*/  LOP3.LUT P5, RZ, R225.reuse, 0x80000, RZ, 0xc0, !PT ;  /* 0x00080000e1ff7812 */ /* 0x040fe400078ac0ff */
[C---:B------:R-:W-:Y:S02]  /*77d90*/  LOP3.LUT P1, RZ, R225.reuse, 0x20000000, RZ, 0xc0, !PT ;  /* 0x20000000e1ff7812 */ /* 0x040fe4000782c0ff */
[----:B------:R-:W-:-:S02]  /*77da0*/  LOP3.LUT P4, RZ, R225, 0x40000000, RZ, 0xc0, !PT ;  /* 0x40000000e1ff7812 */ /* 0x000fc4000788c0ff */
[----:B------:R-:W-:-:S03]  /*77db0*/  LOP3.LUT P3, RZ, R225, 0x80000000, RZ, 0xc0, !PT ;  /* 0x80000000e1ff7812 */ /* 0x000fc6000786c0ff */
[----:B------:R-:W-:Y:S02]  /*77dc0*/  @P6 LOP3.LUT R224, R224, 0x800, RZ, 0xfc, !PT ;  /* 0x00000800e0e06812 */ /* 0x000fe400078efcff */
[----:B------:R-:W-:Y:S02]  /*77dd0*/  LOP3.LUT P6, RZ, R225, 0x100000, RZ, 0xc0, !PT ;  /* 0x00100000e1ff7812 */ /* 0x000fe400078cc0ff */
[C---:B--2---:R-:W-:Y:S02]  /*77de0*/  PRMT R251, R229.reuse, 0x7770, RZ ;  /* 0x00007770e5fb7816 */ /* 0x044fe400000000ff */
[----:B------:R-:W-:-:S03]  /*77df0*/  PRMT R225, R229, 0x7771, RZ ;  /* 0x00007771e5e17816 */ /* 0x000fc600000000ff */
[----:B---3--:R0:W-:Y:S04]  /*77e00*/  @P0 STG.E.U8 desc[UR56][R36.64], R251 ;  /* 0x000000fb24000986 */ /* 0x0081e8000c101138 */
[----:B----4-:R1:W-:Y:S04]  /*77e10*/  @P2 STG.E.U8 desc[UR56][R32.64], R225 ;  /* 0x000000e120002986 */ /* 0x0103e8000c101138 */
[----:B0-----:R-:W2:Y:S01]  /*77e20*/  LDL.LU.64 R36, [R1+0x1f28] ;  /* 0x001f280001247983 */ /* 0x001ea20000300a00 */
[----:B-1----:R-:W-:-:S03]  /*77e30*/  PRMT R225, R229, 0x7772, RZ ;  /* 0x00007772e5e17816 */ /* 0x002fc600000000ff */
[----:B------:R-:W3:Y:S04]  /*77e40*/  LDL.LU.64 R32, [R1+0x1f20] ;  /* 0x001f200001207983 */ /* 0x000ee80000300a00 */
[----:B------:R0:W-:Y:S02]  /*77e50*/  @P5 STG.E.U8 desc[UR56][R230.64], R225 ;  /* 0x000000e1e6005986 */ /* 0x0001e4000c101138 */
[----:B0-----:R-:W-:Y:S02]  /*77e60*/  PRMT R225, R229, 0x7773, RZ ;  /* 0x00007773e5e17816 */ /* 0x001fe400000000ff */
[----:B------:R-:W4:Y:S04]  /*77e70*/  LDL.LU.64 R230, [R1+0x1f18] ;  /* 0x001f180001e67983 */ /* 0x000f280000300a00 */
[----:B------:R0:W-:Y:S01]  /*77e80*/  @P6 STG.E.U8 desc[UR56][R30.64], R225 ;  /* 0x000000e11e006986 */ /* 0x0001e2000c101138 */
[----:B------:R-:W-:-:S03]  /*77e90*/  LOP3.LUT P6, RZ, R224, 0x800, RZ, 0xc0, !PT ;  /* 0x00000800e0ff7812 */ /* 0x000fc600078cc0ff */
[----:B0-----:R-:W4:Y:S01]  /*77ea0*/  LDL.LU.64 R30, [R1+0x1f10] ;  /* 0x001f1000011e7983 */ /* 0x001f220000300a00 */
[----:B------:R-:W-:-:S03]  /*77eb0*/  PRMT R225, R59, 0x7770, RZ ;  /* 0x000077703be17816 */ /* 0x000fc600000000ff */
[----:B------:R-:W4:Y:S06]  /*77ec0*/  LDL.LU R229, [R1+0x90] ;  /* 0x0000900001e57983 */ /* 0x000f2c0000300800 */
[----:B------:R0:W-:Y:S04]  /*77ed0*/  @P6 STG.E.U8 desc[UR56][R28.64], R225 ;  /* 0x000000e11c006986 */ /* 0x0001e8000c101138 */
[----:B0-----:R-:W4:Y:S01]  /*77ee0*/  LDL.LU.64 R28, [R1+0x1f08] ;  /* 0x001f0800011c7983 */ /* 0x001f220000300a00 */
[----:B------:R-:W-:-:S02]  /*77ef0*/  LOP3.LUT P6, RZ, R224, 0x400, RZ, 0xc0, !PT ;  /* 0x00000400e0ff7812 */ /* 0x000fc400078cc0ff */
        /* <DEDUP_REMOVED lines=21> */
[----:B0-----:R-:W-:Y:S02]  /*78050*/  PRMT R225, R252, 0x7770, RZ ;  /* 0x00007770fce17816 */ /* 0x001fe400000000ff */
[C---:B------:R-:W-:Y:S02]  /*78060*/  LOP3.LUT P2, RZ, R226.reuse, 0x2, RZ, 0xc0, !PT ;  /* 0x00000002e2ff7812 */ /* 0x040fe4000784c0ff */
[----:B------:R-:W-:Y:S01]  /*78070*/  LOP3.LUT P5, RZ, R226, 0x4, RZ, 0xc0, !PT ;  /* 0x00000004e2ff7812 */ /* 0x000fe200078ac0ff */
[----:B--2---:R0:W-:Y:S02]  /*78080*/  @P1 STG.E.U8 desc[UR56][R36.64], R225 ;  /* 0x000000e124001986 */ /* 0x0041e4000c101138 */
[----:B0-----:R-:W-:-:S05]  /*78090*/  PRMT R225, R252, 0x7771, RZ ;  /* 0x00007771fce17816 */ /* 0x001fca00000000ff */
[----:B---3--:R0:W-:Y:S02]  /*780a0*/  @P4 STG.E.U8 desc[UR56][R32.64], R225 ;  /* 0x000000e120004986 */ /* 0x0081e4000c101138 */
[----:B0-----:R-:W-:-:S05]  /*780b0*/  PRMT R225, R252, 0x7772, RZ ;  /* 0x00007772fce17816 */ /* 0x001fca00000000ff */
[----:B----4-:R0:W-:Y:S02]  /*780c0*/  @P3 STG.E.U8 desc[UR56][R230.64], R225 ;  /* 0x000000e1e6003986 */ /* 0x0101e4000c101138 */
        /* <DEDUP_REMOVED lines=9> */
[----:B------:R-:W4:Y:S04]  /*78160*/  LDL.LU.64 R30, [R1+0x1ee8] ;  /* 0x001ee800011e7983 */ /* 0x000f280000300a00 */
[----:B------:R-:W4:Y:S04]  /*78170*/  LDL.LU.64 R32, [R1+0x1ee0] ;  /* 0x001ee00001207983 */ /* 0x000f280000300a00 */
[----:B------:R-:W4:Y:S04]  /*78180*/  LDL.LU.64 R230, [R1+0x1ed8] ;  /* 0x001ed80001e67983 */ /* 0x000f280000300a00 */
[----:B------:R-:W4:Y:S01]  /*78190*/  LDL.LU R252, [R1+0xa4] ;  /* 0x0000a40001fc7983 */ /* 0x000f220000300800 */
[----:B------:R-:W-:-:S03]  /*781a0*/  LOP3.LUT P3, RZ, R226, 0x8, RZ, 0xc0, !PT ;  /* 0x00000008e2ff7812 */ /* 0x000fc6000786c0ff */
[----:B------:R-:W4:Y:S01]  /*781b0*/  LDL.LU.64 R28, [R1+0x1ed0] ;  /* 0x001ed000011c7983 */ /* 0x000f220000300a00 */
[----:B------:R-:W-:-:S03]  /*781c0*/  PRMT R225, R229, 0x7772, RZ ;  /* 0x00007772e5e17816 */ /* 0x000fc600000000ff */
[----:B------:R-:W4:Y:S01]  /*781d0*/  LDL.LU R59, [R1+0x94] ;  /* 0x00009400013b7983 */ /* 0x000f220000300800 */
[C---:B------:R-:W-:Y:S02]  /*781e0*/  LOP3.LUT P6, RZ, R226.reuse, 0x8000, RZ, 0xc0, !PT ;  /* 0x00008000e2ff7812 */ /* 0x040fe400078cc0ff */
[----:B------:R-:W-:Y:S02]  /*781f0*/  LOP3.LUT P0, RZ, R226, 0x10, RZ, 0xc0, !PT ;  /* 0x00000010e2ff7812 */ /* 0x000fe4000780c0ff */
[----:B------:R-:W-:Y:S02]  /*78200*/  LOP3.LUT R224, R224, 0xfffffffe, RZ, 0xc0, !PT ;  /* 0xfffffffee0e07812 */ /* 0x000fe400078ec0ff */
[C---:B------:R-:W-:Y:S02]  /*78210*/  LOP3.LUT P2, RZ, R226.reuse, 0x20, RZ, 0xc0, !PT ;  /* 0x00000020e2ff7812 */ /* 0x040fe4000784c0ff */
[----:B------:R-:W-:Y:S01]  /*78220*/  LOP3.LUT P5, RZ, R226, 0x40, RZ, 0xc0, !PT ;  /* 0x00000040e2ff7812 */ /* 0x000fe200078ac0ff */
[----:B---3--:R0:W-:Y:S02]  /*78230*/  @P3 STG.E.U8 desc[UR56][R34.64], R225 ;  /* 0x000000e122003986 */ /* 0x0081e4000c101138 */
[----:B0-----:R-:W-:-:S02]  /*78240*/  PRMT R225, R229, 0x7773, RZ ;  /* 0x00007773e5e17816 */ /* 0x001fc400000000ff */
[----:B------:R-:W3:Y:S01]  /*78250*/  LDL.LU.64 R228, [R1+0x1ec8] ;  /* 0x001ec80001e47983 */ /* 0x000ee20000300a00 */
[----:B--2---:R-:W-:-:S03]  /*78260*/  LOP3.LUT R7, R7, 0xefffffff, RZ, 0xc0, !PT ;  /* 0xefffffff07077812 */ /* 0x004fc600078ec0ff */
[----:B------:R-:W2:Y:S01]  /*78270*/  LDL.LU.64 R60, [R1+0x1ec0] ;  /* 0x001ec000013c7983 */ /* 0x000ea20000300a00 */
[----:B------:R-:W-:Y:S02]  /*78280*/  @P6 LOP3.LUT R7, R7, 0x10000000, RZ, 0xfc, !PT ;  /* 0x1000000007076812 */ /* 0x000fe400078efcff */
[----:B------:R-:W-:Y:S01]  /*78290*/  LOP3.LUT P6, RZ, R226, 0x4000, RZ, 0xc0, !PT ;  /* 0x00004000e2ff7812 */ /* 0x000fe200078cc0ff */
[----:B------:R-:W2:Y:S01]  /*782a0*/  LDL.LU.64 R220, [R1+0x1eb8] ;  /* 0x001eb80001dc7983 */ /* 0x000ea20000300a00 */
[----:B------:R-:W-:-:S03]  /*782b0*/  LOP3.LUT R7, R7, 0xdfffffff, RZ, 0xc0, !PT ;  /* 0xdfffffff07077812 */ /* 0x000fc600078ec0ff */
[----:B------:R-:W2:Y:S08]  /*782c0*/  LDL.LU.64 R54, [R1+0x1eb0] ;  /* 0x001eb00001367983 */ /* 0x000eb00000300a00 */
[----:B------:R-:W-:Y:S02]  /*782d0*/  @P6 LOP3.LUT R7, R7, 0x20000000, RZ, 0xfc, !PT ;  /* 0x2000000007076812 */ /* 0x000fe400078efcff */
[----:B------:R-:W-:-:S02]  /*782e0*/  LOP3.LUT P6, RZ, R226, 0x2000, RZ, 0xc0, !PT ;  /* 0x00002000e2ff7812 */ /* 0x000fc400078cc0ff */
[----:B------:R-:W-:-:S11]  /*782f0*/  LOP3.LUT R7, R7, 0xbfffffff, RZ, 0xc0, !PT ;  /* 0xbfffffff07077812 */ /* 0x000fd600078ec0ff */
[----:B------:R-:W-:Y:S02]  /*78300*/  @P6 LOP3.LUT R7, R7, 0x40000000, RZ, 0xfc, !PT ;  /* 0x4000000007076812 */ /* 0x000fe400078efcff */
[----:B------:R-:W-:Y:S02]  /*78310*/  LOP3.LUT P6, RZ, R226, 0x1000, RZ, 0xc0, !PT ;  /* 0x00001000e2ff7812 */ /* 0x000fe400078cc0ff */
[----:B------:R-:W-:-:S11]  /*78320*/  LOP3.LUT R7, R7, 0x7fffffff, RZ, 0xc0, !PT ;  /* 0x7fffffff07077812 */ /* 0x000fd600078ec0ff */
[----:B------:R-:W-:Y:S02]  /*78330*/  @P6 LOP3.LUT R7, R7, 0x80000000, RZ, 0xfc, !PT ;  /* 0x8000000007076812 */ /* 0x000fe400078efcff */
[----:B------:R-:W-:Y:S01]  /*78340*/  LOP3.LUT P6, RZ, R226, 0x800, RZ, 0xc0, !PT ;  /* 0x00000800e2ff7812 */ /* 0x000fe200078cc0ff */
[----:B----4-:R0:W-:-:S12]  /*78350*/  @P0 STG.E.U8 desc[UR56][R36.64], R225 ;  /* 0x000000e124000986 */ /* 0x0101d8000c101138 */
[----:B------:R-:W-:Y:S02]  /*78360*/  @P6 LOP3.LUT R224, R224, 0x1, RZ, 0xfc, !PT ;  /* 0x00000001e0e06812 */ /* 0x000fe400078efcff */
[----:B------:R-:W-:Y:S02]  /*78370*/  LOP3.LUT P6, RZ, R226, 0x400, RZ, 0xc0, !PT ;  /* 0x00000400e2ff7812 */ /* 0x000fe400078cc0ff */
[----:B------:R-:W-:Y:S02]  /*78380*/  LOP3.LUT R224, R224, 0xfffffffd, RZ, 0xc0, !PT ;  /* 0xfffffffde0e07812 */ /* 0x000fe400078ec0ff */
[----:B0-----:R-:W-:-:S05]  /*78390*/  PRMT R225, R252, 0x7770, RZ ;  /* 0x00007770fce17816 */ /* 0x001fca00000000ff */
[----:B------:R0:W-:Y:S04]  /*783a0*/  @P2 STG.E.U8 desc[UR56][R30.64], R225 ;  /* 0x000000e11e002986 */ /* 0x0001e8000c101138 */
[----:B------:R-:W-:Y:S02]  /*783b0*/  @P6 LOP3.LUT R224, R224, 0x2, RZ, 0xfc, !PT ;  /* 0x00000002e0e06812 */ /* 0x000fe400078efcff */
[----:B------:R-:W-:Y:S01]  /*783c0*/  LOP3.LUT P6, RZ, R226, 0x200, RZ, 0xc0, !PT ;  /* 0x00000200e2ff7812 */ /* 0x000fe200078cc0ff */
[----:B0-----:R-:W4:Y:S01]  /*783d0*/  LDL.LU R30, [R1+0xa8] ;  /* 0x0000a800011e7983 */ /* 0x001f220000300800 */
[----:B------:R-:W-:-:S03]  /*783e0*/  LOP3.LUT R224, R224, 0xfffffffb, RZ, 0xc0, !PT ;  /* 0xfffffffbe0e07812 */ /* 0x000fc600078ec0ff */
[----:B------:R-:W4:Y:S08]  /*783f0*/  LDL.LU.64 R56, [R1+0x1ea8] ;  /* 0x001ea80001387983 */ /* 0x000f300000300a00 */
[----:B------:R-:W-:Y:S01]  /*78400*/  @P6 LOP3.LUT R224, R224, 0x4, RZ, 0xfc, !PT ;  /* 0x00000004e0e06812 */ /* 0x000fe200078efcff */
[----:B------:R-:W4:Y:S01]  /*78410*/  LDL.LU.64 R52, [R1+0x1ea0] ;  /* 0x001ea00001347983 */ /* 0x000f220000300a00 */
[----:B------:R-:W-:-:S02]  /*78420*/  LOP3.LUT P6, RZ, R226, 0x100, RZ, 0xc0, !PT ;  /* 0x00000100e2ff7812 */ /* 0x000fc400078cc0ff */
[----:B------:R-:W-:Y:S01]  /*78430*/  LOP3.LUT R224, R224, 0xfffffff7, RZ, 0xc0, !PT ;  /* 0xfffffff7e0e07812 */ /* 0x000fe200078ec0ff */
[----:B------:R-:W4:Y:S01]  /*78440*/  LDL.LU R31, [R1+0x98] ;  /* 0x00009800011f7983 */ /* 0x000f220000300800 */
[----:B------:R-:W-:-:S03]  /*78450*/  PRMT R225, R252, 0x7771, RZ ;  /* 0x00007771fce17816 */ /* 0x000fc600000000ff */
[----:B------:R-:W4:Y:S06]  /*78460*/  LDL.LU.64 R38, [R1+0x1e98] ;  /* 0x001e980001267983 */ /* 0x000f2c0000300a00 */
[----:B------:R-:W-:Y:S01]  /*78470*/  @P6 LOP3.LUT R224, R224, 0x8, RZ, 0xfc, !PT ;  /* 0x00000008e0e06812 */ /* 0x000fe200078efcff */
[----:B------:R0:W-:Y:S01]  /*78480*/  @P5 STG.E.U8 desc[UR56][R32.64], R225 ;  /* 0x000000e120005986 */ /* 0x0001e2000c101138 */
[----:B------:R-:W-:-:S03]  /*78490*/  LOP3.LUT P6, RZ, R226, 0x80, RZ, 0xc0, !PT ;  /* 0x00000080e2ff7812 */ /* 0x000fc600078cc0ff */
[----:B------:R-:W4:Y:S04]  /*784a0*/  LDL.LU.64 R34, [R1+0x1e90] ;  /* 0x001e900001227983 */ /* 0x000f280000300a00 */
[----:B------:R-:W4:Y:S01]  /*784b0*/  LDL.LU.64 R36, [R1+0x1e88] ;  /* 0x001e880001247983 */ /* 0x000f220000300a00 */
[----:B0-----:R-:W-:-:S03]  /*784c0*/  PRMT R225, R252, 0x7772, RZ ;  /* 0x00007772fce17816 */ /* 0x001fc600000000ff */
[----:B------:R-:W4:Y:S04]  /*784d0*/  LDL.LU.64 R32, [R1+0x1e80] ;  /* 0x001e800001207983 */ /* 0x000f280000300a00 */
[----:B------:R0:W-:Y:S01]  /*784e0*/  @P6 STG.E.U8 desc[UR56][R230.64], R225 ;  /* 0x000000e1e6006986 */ /* 0x0001e2000c101138 */
[----:B------:R-:W-:Y:S02]  /*784f0*/  LOP3.LUT P6, RZ, R224, 0x8, RZ, 0xc0, !PT ;  /* 0x00000008e0ff7812 */ /* 0x000fe400078cc0ff */
[----:B0-----:R-:W-:Y:S01]  /*78500*/  PRMT R225, R252, 0x7773, RZ ;  /* 0x00007773fce17816 */ /* 0x001fe200000000ff */
[----:B------:R-:W4:Y:S10]  /*78510*/  LDL.LU.64 R230, [R1+0x1e78] ;  /* 0x001e780001e67983 */ /* 0x000f340000300a00 */
[----:B------:R0:W-:Y:S01]  /*78520*/  @P6 STG.E.U8 desc[UR56][R28.64], R225 ;  /* 0x000000e11c006986 */ /* 0x0001e2000c101138 */
[----:B------:R-:W-:-:S03]  /*78530*/  LOP3.LUT P6, RZ, R224, 0x4, RZ, 0xc0, !PT ;  /* 0x00000004e0ff7812 */ /* 0x000fc600078cc0ff */
[----:B0-----:R-:W4:Y:S01]  /*78540*/  LDL.LU.64 R28, [R1+0x1e70] ;  /* 0x001e7000011c7983 */ /* 0x001f220000300a00 */
[----:B------:R-:W-:-:S03]  /*78550*/  PRMT R225, R59, 0x7770, RZ ;  /* 0x000077703be17816 */ /* 0x000fc600000000ff */
[----:B------:R-:W4:Y:S06]  /*78560*/  LDL.LU R252, [R1+0xac] ;  /* 0x0000ac0001fc7983 */ /* 0x000f2c0000300800 */
[----:B---3--:R0:W-:Y:S04]  /*78570*/  @P6 STG.E.U8 desc[UR56][R228.64], R225 ;  /* 0x000000e1e4006986 */ /* 0x0081e8000c101138 */
[----:B0-----:R-:W3:Y:S01]  /*78580*/  LDL.LU.64 R228, [R1+0x1e68] ;  /* 0x001e680001e47983 */ /* 0x001ee20000300a00 */
[----:B------:R-:W-:-:S02]  /*78590*/  LOP3.LUT P6, RZ, R224, 0x2, RZ, 0xc0, !PT ;  /* 0x00000002e0ff7812 */ /* 0x000fc400078cc0ff */
[----:B------:R-:W-:-:S11]  /*785a0*/  PRMT R225, R59, 0x7771, RZ ;  /* 0x000077713be17816 */ /* 0x000fd600000000ff */
[----:B--2---:R0:W-:Y:S01]  /*785b0*/  @P6 STG.E.U8 desc[UR56][R60.64], R225 ;  /* 0x000000e13c006986 */ /* 0x0041e2000c101138 */
[----:B------:R-:W-:Y:S02]  /*785c0*/  LOP3.LUT P6, RZ, R224, 0x1, RZ, 0xc0, !PT ;  /* 0x00000001e0ff7812 */ /* 0x000fe400078cc0ff */
[----:B------:R-:W-:Y:S02]  /*785d0*/  PRMT R224, R59, 0x7772, RZ ;  /* 0x000077723be07816 */ /* 0x000fe400000000ff */
[C---:B------:R-:W-:Y:S02]  /*785e0*/  LOP3.LUT P1, RZ, R226.reuse, 0x10000, RZ, 0xc0, !PT ;  /* 0x00010000e2ff7812 */ /* 0x040fe4000782c0ff */
[C---:B------:R-:W-:Y:S02]  /*785f0*/  LOP3.LUT P4, RZ, R226.reuse, 0x20000, RZ, 0xc0, !PT ;  /* 0x00020000e2ff7812 */ /* 0x040fe4000788c0ff */
[C---:B------:R-:W-:Y:S02]  /*78600*/  LOP3.LUT P3, RZ, R226.reuse, 0x40000, RZ, 0xc0, !PT ;  /* 0x00040000e2ff7812 */ /* 0x040fe4000786c0ff */
[----:B------:R-:W-:Y:S01]  /*78610*/  LOP3.LUT P0, RZ, R226, 0x80000, RZ, 0xc0, !PT ;  /* 0x00080000e2ff7812 */ /* 0x000fe2000780c0ff */
[----:B0-----:R-:W2:Y:S04]  /*78620*/  LDL.LU.64 R60, [R1+0x24c0] ;  /* 0x0024c000013c7983 */ /* 0x001ea80000300a00 */
[----:B------:R0:W-:Y:S01]  /*78630*/  @P6 STG.E.U8 desc[UR56][R220.64], R224 ;  /* 0x000000e0dc006986 */ /* 0x0001e2000c101138 */
[----:B------:R-:W-:-:S02]  /*78640*/  LOP3.LUT P6, RZ, R7, 0x80000000, RZ, 0xc0, !PT ;  /* 0x8000000007ff7812 */ /* 0x000fc400078cc0ff */
[----:B0-----:R-:W-:-:S11]  /*78650*/  PRMT R224, R59, 0x7773, RZ ;  /* 0x000077733be07816 */ /* 0x001fd600000000ff */
[----:B------:R4:W-:Y:S01]  /*78660*/  @P6 STG.E.U8 desc[UR56][R54.64], R224 ;  /* 0x000000e036006986 */ /* 0x0009e2000c101138 */
[----:B------:R-:W-:Y:S02]  /*78670*/  LOP3.LUT P6, RZ, R7, 0x40000000, RZ, 0xc0, !PT ;  /* 0x4000000007ff7812 */ /* 0x000fe400078cc0ff */
[----:B----4-:R-:W-:-:S11]  /*78680*/  PRMT R224, R30, 0x7770, RZ ;  /* 0x000077701ee07816 */ /* 0x010fd600000000ff */
[----:B------:R0:W-:Y:S01]  /*78690*/  @P6 STG.E.U8 desc[UR56][R56.64], R224 ;  /* 0x000000e038006986 */ /* 0x0001e2000c101138 */
[----:B------:R-:W-:Y:S02]  /*786a0*/  LOP3.LUT P6, RZ, R7, 0x20000000, RZ, 0xc0, !PT ;  /* 0x2000000007ff7812 */ /* 0x000fe400078cc0ff */
[----:B0-----:R-:W-:-:S11]  /*786b0*/  PRMT R224, R30, 0x7771, RZ ;  /* 0x000077711ee07816 */ /* 0x001fd600000000ff */
[----:B------:R0:W-:Y:S01]  /*786c0*/  @P6 STG.E.U8 desc[UR56][R52.64], R224 ;  /* 0x000000e034006986 */ /* 0x0001e2000c101138 */
[----:B------:R-:W-:Y:S02]  /*786d0*/  LOP3.LUT P6, RZ, R7, 0x10000000, RZ, 0xc0, !PT ;  /* 0x1000000007ff7812 */ /* 0x000fe400078cc0ff */
[----:B0-----:R-:W-:-:S11]  /*786e0*/  PRMT R224, R30, 0x7772, RZ ;  /* 0x000077721ee07816 */ /* 0x001fd600000000ff */
[----:B------:R0:W-:Y:S02]  /*786f0*/  @P6 STG.E.U8 desc[UR56][R38.64], R224 ;  /* 0x000000e026006986 */ /* 0x0001e4000c101138 */
[----:B0-----:R-:W-:-:S05]  /*78700*/  PRMT R224, R30, 0x7773, RZ ;  /* 0x000077731ee07816 */ /* 0x001fca00000000ff */
[----:B------:R0:W-:Y:S01]  /*78710*/  @P1 STG.E.U8 desc[UR56][R34.64], R224 ;  /* 0x000000e022001986 */ /* 0x0001e2000c101138 */
[----:B------:R-:W-:Y:S02]  /*78720*/  LOP3.LUT P2, RZ, R226, 0x100000, RZ, 0xc0, !PT ;  /* 0x00100000e2ff7812 */ /* 0x000fe4000784c0ff */
[----:B0-----:R-:W-:-:S05]  /*78730*/  PRMT R224, R31, 0x7770, RZ ;  /* 0x000077701fe07816 */ /* 0x001fca00000000ff */
[----:B------:R0:W-:Y:S01]  /*78740*/  @P4 STG.E.U8 desc[UR56][R36.64], R224 ;  /* 0x000000e024004986 */ /* 0x0001e2000c101138 */
[----:B------:R-:W-:Y:S02]  /*78750*/  LOP3.LUT P5, RZ, R226, 0x200000, RZ, 0xc0, !PT ;  /* 0x00200000e2ff7812 */ /* 0x000fe400078ac0ff */
[----:B0-----:R-:W-:-:S05]  /*78760*/  PRMT R224, R31, 0x7771, RZ ;  /* 0x000077711fe07816 */ /* 0x001fca00000000ff */
[----:B------:R0:W-:Y:S02]  /*78770*/  @P3 STG.E.U8 desc[UR56][R32.64], R224 ;  /* 0x000000e020003986 */ /* 0x0001e4000c101138 */
[----:B0-----:R-:W-:-:S05]  /*78780*/  PRMT R224, R31, 0x7772, RZ ;  /* 0x000077721fe07816 */ /* 0x001fca00000000ff */
[----:B------:R0:W-:Y:S02]  /*78790*/  @P0 STG.E.U8 desc[UR56][R230.64], R224 ;  /* 0x000000e0e6000986 */ /* 0x0001e4000c101138 */
[----:B0-----:R-:W-:-:S05]  /*787a0*/  PRMT R224, R31, 0x7773, RZ ;  /* 0x000077731fe07816 */ /* 0x001fca00000000ff */
[----:B------:R0:W-:Y:S02]  /*787b0*/  @P2 STG.E.U8 desc[UR56][R28.64], R224 ;  /* 0x000000e01c002986 */ /* 0x0001e4000c101138 */
[----:B0-----:R-:W-:-:S05]  /*787c0*/  PRMT R224, R252, 0x7770, RZ ;  /* 0x00007770fce07816 */ /* 0x001fca00000000ff */
[----:B---3--:R0:W-:Y:S04]  /*787d0*/  @P5 STG.E.U8 desc[UR56][R228.64], R224 ;  /* 0x000000e0e4005986 */ /* 0x0081e8000c101138 */
[----:B0-----:R-:W3:Y:S04]  /*787e0*/  LDL.LU.64 R228, [R1+0x1e60] ;  /* 0x001e600001e47983 */ /* 0x001ee80000300a00 */
[----:B------:R-:W4:Y:S04]  /*787f0*/  LDL.LU.64 R34, [R1+0x1e58] ;  /* 0x001e580001227983 */ /* 0x000f280000300a00 */
[----:B------:R-:W2:Y:S04]  /*78800*/  LDL.LU.64 R32, [R1+0x1e50] ;  /* 0x001e500001207983 */ /* 0x000ea80000300a00 */
[----:B------:R-:W2:Y:S04]  /*78810*/  LDL.LU.64 R230, [R1+0x1e48] ;  /* 0x001e480001e67983 */ /* 0x000ea80000300a00 */
[----:B------:R-:W2:Y:S04]  /*78820*/  LDL.LU.64 R30, [R1+0x1e40] ;  /* 0x001e4000011e7983 */ /* 0x000ea80000300a00 */
[----:B------:R-:W2:Y:S04]  /*78830*/  LDL.LU.64 R28, [R1+0x1e38] ;  /* 0x001e3800011c7983 */ /* 0x000ea80000300a00 */
[----:B------:R-:W2:Y:S01]  /*78840*/  LDL.LU R251, [R1+0x9c] ;  /* 0x00009c0001fb7983 */ /* 0x000ea20000300800 */
[----:B------:R-:W-:-:S02]  /*78850*/  LOP3.LUT P3, RZ, R226, 0x400000, RZ, 0xc0, !PT ;  /* 0x00400000e2ff7812 */ /* 0x000fc4000786c0ff */
[----:B------:R-:W-:Y:S02]  /*78860*/  PRMT R224, R252, 0x7771, RZ ;  /* 0x00007771fce07816 */ /* 0x000fe400000000ff */
        /* <DEDUP_REMOVED lines=12> */
[----:B------:R-:W-:Y:S01]  /*78930*/  LOP3.LUT P6, RZ, R226, 0x40000000, RZ, 0xc0, !PT ;  /* 0x40000000e2ff7812 */ /* 0x000fe200078cc0ff */
[----:B---3--:R0:W-:Y:S04]  /*78940*/  @P3 STG.E.U8 desc[UR56][R228.64], R224 ;  /* 0x000000e0e4003986 */ /* 0x0081e8000c101138 */
[----:B0-----:R-:W3:Y:S04]  /*78950*/  LDL.LU.64 R228, [R1+0x1e30] ;  /* 0x001e300001e47983 */ /* 0x001ee80000300a00 */
[----:B------:R-:W3:Y:S04]  /*78960*/  LDL.LU R36, [R1+0x80] ;  /* 0x0000800001247983 */ /* 0x000ee80000300800 */
[----:B------:R-:W3:Y:S01]  /*78970*/  LDL.LU.64 R220, [R1+0x1e28] ;  /* 0x001e280001dc7983 */ /* 0x000ee20000300a00 */
[----:B------:R-:W-:-:S03]  /*78980*/  LOP3.LUT R7, R7, 0xfeffffff, RZ, 0xc0, !PT ;  /* 0xfeffffff07077812 */ /* 0x000fc600078ec0ff */
[----:B------:R-:W3:Y:S01]  /*78990*/  LDL.LU.64 R58, [R1+0x1e20] ;  /* 0x001e2000013a7983 */ /* 0x000ee20000300a00 */
[----:B------:R-:W-:Y:S02]  /*789a0*/  @P6 LOP3.LUT R7, R7, 0x1000000, RZ, 0xfc, !PT ;  /* 0x0100000007076812 */ /* 0x000fe400078efcff */
[----:B------:R-:W-:Y:S01]  /*789b0*/  LOP3.LUT P6, RZ, R226, 0x20000000, RZ, 0xc0, !PT ;  /* 0x20000000e2ff7812 */ /* 0x000fe200078cc0ff */
[----:B------:R-:W3:Y:S01]  /*789c0*/  LDL.LU.64 R54, [R1+0x1e18] ;  /* 0x001e180001367983 */ /* 0x000ee20000300a00 */
[----:B------:R-:W-:-:S03]  /*789d0*/  LOP3.LUT R7, R7, 0xfdffffff, RZ, 0xc0, !PT ;  /* 0xfdffffff07077812 */ /* 0x000fc600078ec0ff */
[----:B------:R-:W3:Y:S01]  /*789e0*/  LDL.LU.64 R56, [R1+0x1e10] ;  /* 0x001e100001387983 */ /* 0x000ee20000300a00 */
[C---:B------:R-:W-:Y:S02]  /*789f0*/  LOP3.LUT P0, RZ, R226.reuse, 0x800000, RZ, 0xc0, !PT ;  /* 0x00800000e2ff7812 */ /* 0x040fe4000780c0ff */
[C---:B------:R-:W-:Y:S01]  /*78a00*/  LOP3.LUT P2, RZ, R226.reuse, 0x1000000, RZ, 0xc0, !PT ;  /* 0x01000000e2ff7812 */ /* 0x040fe2000784c0ff */
[----:B------:R-:W3:Y:S04]  /*78a10*/  LDL.LU R37, [R1+0x70] ;  /* 0x0000700001257983 */ /* 0x000ee80000300800 */
[----:B------:R-:W-:Y:S01]  /*78a20*/  @P6 LOP3.LUT R7, R7, 0x2000000, RZ, 0xfc, !PT ;  /* 0x0200000007076812 */ /* 0x000fe200078efcff */
[----:B------:R-:W3:Y:S01]  /*78a30*/  LDL.LU.64 R52, [R1+0x1e08] ;  /* 0x001e080001347983 */ /* 0x000ee20000300a00 */
[----:B------:R-:W-:-:S02]  /*78a40*/  LOP3.LUT P6, RZ, R226, 0x10000000, RZ, 0xc0, !PT ;  /* 0x10000000e2ff7812 */ /* 0x000fc400078cc0ff */
[----:B------:R-:W-:Y:S01]  /*78a50*/  LOP3.LUT R7, R7, 0xfbffffff, RZ, 0xc0, !PT ;  /* 0xfbffffff07077812 */ /* 0x000fe200078ec0ff */
[----:B------:R-:W3:Y:S01]  /*78a60*/  LDL.LU.64 R38, [R1+0x1e00] ;  /* 0x001e000001267983 */ /* 0x000ee20000300a00 */
[----:B------:R-:W-:-:S09]  /*78a70*/  PRMT R224, R252, 0x7772, RZ ;  /* 0x00007772fce07816 */ /* 0x000fd200000000ff */
[----:B------:R-:W-:Y:S02]  /*78a80*/  @P6 LOP3.LUT R7, R7, 0x4000000, RZ, 0xfc, !PT ;  /* 0x0400000007076812 */ /* 0x000fe400078efcff */
[C---:B------:R-:W-:Y:S01]  /*78a90*/  LOP3.LUT P6, RZ, R226.reuse, 0x8000000, RZ, 0xc0, !PT ;  /* 0x08000000e2ff7812 */ /* 0x040fe200078cc0ff */
[----:B----4-:R0:W-:Y:S01]  /*78aa0*/  @P0 STG.E.U8 desc[UR56][R34.64], R224 ;  /* 0x000000e022000986 */ /* 0x0101e2000c101138 */
[----:B------:R-:W-:Y:S02]  /*78ab0*/  LOP3.LUT P5, RZ, R226, 0x2000000, RZ, 0xc0, !PT ;  /* 0x02000000e2ff7812 */ /* 0x000fe400078ac0ff */
[----:B------:R-:W-:Y:S02]  /*78ac0*/  LOP3.LUT R7, R7, 0xf7ffffff, RZ, 0xc0, !PT ;  /* 0xf7ffffff07077812 */ /* 0x000fe400078ec0ff */
[----:B0-----:R-:W-:-:S07]  /*78ad0*/  PRMT R224, R252, 0x7773, RZ ;  /* 0x00007773fce07816 */ /* 0x001fce00000000ff */
[----:B------:R-:W-:Y:S01]  /*78ae0*/  @P6 LOP3.LUT R7, R7, 0x8000000, RZ, 0xfc, !PT ;  /* 0x0800000007076812 */ /* 0x000fe200078efcff */
[----:B------:R-:W4:Y:S01]  /*78af0*/  LDL.LU R252, [R1+0x84] ;  /* 0x0000840001fc7983 */ /* 0x000f220000300800 */
[----:B------:R-:W-:-:S03]  /*78b00*/  LOP3.LUT P6, RZ, R226, 0x4000000, RZ, 0xc0, !PT ;  /* 0x04000000e2ff7812 */ /* 0x000fc600078cc0ff */
[----:B--2---:R0:W-:Y:S04]  /*78b10*/  @P2 STG.E.U8 desc[UR56][R32.64], R224 ;  /* 0x000000e020002986 */ /* 0x0041e8000c101138 */
[----:B------:R-:W2:Y:S01]  /*78b20*/  LDL.LU.64 R34, [R1+0x1df8] ;  /* 0x001df80001227983 */ /* 0x000ea20000300a00 */
[----:B0-----:R-:W-:-:S03]  /*78b30*/  PRMT R224, R251, 0x7770, RZ ;  /* 0x00007770fbe07816 */ /* 0x001fc600000000ff */
[----:B------:R-:W4:Y:S04]  /*78b40*/  LDL.LU.64 R32, [R1+0x1df0] ;  /* 0x001df00001207983 */ /* 0x000f280000300a00 */
[----:B------:R0:W-:Y:S02]  /*78b50*/  @P5 STG.E.U8 desc[UR56][R230.64], R224 ;  /* 0x000000e0e6005986 */ /* 0x0001e4000c101138 */
[----:B0-----:R-:W-:Y:S02]  /*78b60*/  PRMT R224, R251, 0x7771, RZ ;  /* 0x00007771fbe07816 */ /* 0x001fe400000000ff */
[----:B------:R-:W4:Y:S04]  /*78b70*/  LDL.LU.64 R230, [R1+0x1de8] ;  /* 0x001de80001e67983 */ /* 0x000f280000300a00 */
[----:B------:R0:W-:Y:S01]  /*78b80*/  @P6 STG.E.U8 desc[UR56][R30.64], R224 ;  /* 0x000000e01e006986 */ /* 0x0001e2000c101138 */
[----:B------:R-:W-:-:S02]  /*78b90*/  LOP3.LUT P6, RZ, R7, 0x8000000, RZ, 0xc0, !PT ;  /* 0x0800000007ff7812 */ /* 0x000fc400078cc0ff */
[----:B0-----:R-:W-:Y:S01]  /*78ba0*/  PRMT R224, R251, 0x7772, RZ ;  /* 0x00007772fbe07816 */ /* 0x001fe200000000ff */
[----:B------:R-:W4:Y:S10]  /*78bb0*/  LDL.LU.64 R30, [R1+0x1de0] ;  /* 0x001de000011e7983 */ /* 0x000f340000300a00 */
[----:B------:R0:W-:Y:S01]  /*78bc0*/  @P6 STG.E.U8 desc[UR56][R28.64], R224 ;  /* 0x000000e01c006986 */ /* 0x0001e2000c101138 */
[----:B------:R-:W-:-:S03]  /*78bd0*/  LOP3.LUT P6, RZ, R7, 0x4000000, RZ, 0xc0, !PT ;  /* 0x0400000007ff7812 */ /* 0x000fc600078cc0ff */
[----:B0-----:R-:W4:Y:S01]  /*78be0*/  LDL.LU.64 R28, [R1+0x1dd8] ;  /* 0x001dd800011c7983 */ /* 0x001f220000300a00 */
[----:B------:R-:W-:-:S09]  /*78bf0*/  PRMT R224, R251, 0x7773, RZ ;  /* 0x00007773fbe07816 */ /* 0x000fd200000000ff */
[----:B---3--:R0:W-:Y:S04]  /*78c00*/  @P6 STG.E.U8 desc[UR56][R228.64], R224 ;  /* 0x000000e0e4006986 */ /* 0x0081e8000c101138 */
        /* <DEDUP_REMOVED lines=23> */
[----:B--2---:R0:W-:Y:S01]  /*78d80*/  @P1 STG.E.U8 desc[UR56][R34.64], R224 ;  /* 0x000000e022001986 */ /* 0x0041e2000c101138 */
[----:B------:R-:W-:Y:S02]  /*78d90*/  LOP3.LUT P0, RZ, R227, 0x40, RZ, 0xc0, !PT ;  /* 0x00000040e3ff7812 */ /* 0x000fe4000780c0ff */
[----:B0-----:R-:W-:-:S05]  /*78da0*/  PRMT R224, R37, 0x7773, RZ ;  /* 0x0000777325e07816 */ /* 0x001fca00000000ff */
[----:B----4-:R0:W-:Y:S01]  /*78db0*/  @P4 STG.E.U8 desc[UR56][R32.64], R224 ;  /* 0x000000e020004986 */ /* 0x0101e2000c101138 */
        /* <DEDUP_REMOVED lines=9> */
[----:B---3--:R0:W-:Y:S04]  /*78e50*/  @P5 STG.E.U8 desc[UR56][R228.64], R224 ;  /* 0x000000e0e4005986 */ /* 0x0081e8000c101138 */
[----:B0-----:R-:W2:Y:S04]  /*78e60*/  LDL.LU.64 R228, [R1+0x1dc8] ;  /* 0x001dc80001e47983 */ /* 0x001ea80000300a00 */
[----:B------:R-:W3:Y:S04]  /*78e70*/  LDL.LU.64 R34, [R1+0x1dc0] ;  /* 0x001dc00001227983 */ /* 0x000ee80000300a00 */
[----:B------:R-:W4:Y:S04]  /*78e80*/  LDL.LU.64 R36, [R1+0x1db8] ;  /* 0x001db80001247983 */ /* 0x000f280000300a00 */
[----:B------:R-:W2:Y:S04]  /*78e90*/  LDL.LU R31, [R1+0x74] ;  /* 0x00007400011f7983 */ /* 0x000ea80000300800 */
[----:B------:R-:W4:Y:S04]  /*78ea0*/  LDL.LU.64 R32, [R1+0x1db0] ;  /* 0x001db00001207983 */ /* 0x000f280000300a00 */
[----:B------:R-:W4:Y:S04]  /*78eb0*/  LDL.LU.64 R230, [R1+0x1da8] ;  /* 0x001da80001e67983 */ /* 0x000f280000300a00 */
[----:B------:R-:W4:Y:S01]  /*78ec0*/  LDL.LU R251, [R1+0x88] ;  /* 0x0000880001fb7983 */ /* 0x000f220000300800 */
[----:B------:R-:W-:-:S03]  /*78ed0*/  LOP3.LUT P3, RZ, R227, 0x200, RZ, 0xc0, !PT ;  /* 0x00000200e3ff7812 */ /* 0x000fc6000786c0ff */
[----:B------:R-:W4:Y:S01]  /*78ee0*/  LDL.LU.64 R28, [R1+0x1da0] ;  /* 0x001da000011c7983 */ /* 0x000f220000300a00 */
        /* <DEDUP_REMOVED lines=16> */
[----:B0-----:R-:W2:Y:S04]  /*78ff0*/  LDL.LU.64 R228, [R1+0x1d98] ;  /* 0x001d980001e47983 */ /* 0x001ea80000300a00 */
[----:B------:R-:W2:Y:S04]  /*79000*/  LDL.LU R30, [R1+0x78] ;  /* 0x00007800011e7983 */ /* 0x000ea80000300800 */
[----:B------:R-:W2:Y:S04]  /*79010*/  LDL.LU.64 R220, [R1+0x1d90] ;  /* 0x001d900001dc7983 */ /* 0x000ea80000300a00 */
[----:B------:R-:W2:Y:S01]  /*79020*/  LDL.LU.64 R58, [R1+0x1d88] ;  /* 0x001d8800013a7983 */ /* 0x000ea20000300a00 */
[----:B------:R-:W-:-:S02]  /*79030*/  @P6 LOP3.LUT R7, R7, 0x10000, RZ, 0xfc, !PT ;  /* 0x0001000007076812 */ /* 0x000fc400078efcff */
[----:B------:R-:W-:Y:S01]  /*79040*/  LOP3.LUT P6, RZ, R227, 0x10000, RZ, 0xc0, !PT ;  /* 0x00010000e3ff7812 */ /* 0x000fe200078cc0ff */
[----:B------:R-:W2:Y:S01]  /*79050*/  LDL.LU.64 R54, [R1+0x1d80] ;  /* 0x001d800001367983 */ /* 0x000ea20000300a00 */
[----:B------:R-:W-:-:S03]  /*79060*/  LOP3.LUT R7, R7, 0xfffdffff, RZ, 0xc0, !PT ;  /* 0xfffdffff07077812 */ /* 0x000fc600078ec0ff */
[----:B------:R-:W2:Y:S01]  /*79070*/  LDL.LU.64 R56, [R1+0x1d78] ;  /* 0x001d780001387983 */ /* 0x000ea20000300a00 */
[C---:B------:R-:W-:Y:S02]  /*79080*/  LOP3.LUT P0, RZ, R227.reuse, 0x400, RZ, 0xc0, !PT ;  /* 0x00000400e3ff7812 */ /* 0x040fe4000780c0ff */
[----:B------:R-:W-:Y:S01]  /*79090*/  LOP3.LUT P2, RZ, R227, 0x800, RZ, 0xc0, !PT ;  /* 0x00000800e3ff7812 */ /* 0x000fe2000784c0ff */
[----:B------:R-:W2:Y:S04]  /*790a0*/  LDL.LU R252, [R1+0x8c] ;  /* 0x00008c0001fc7983 */ /* 0x000ea80000300800 */
[----:B------:R-:W-:Y:S01]  /*790b0*/  @P6 LOP3.LUT R7, R7, 0x20000, RZ, 0xfc, !PT ;  /* 0x0002000007076812 */ /* 0x000fe200078efcff */
[----:B------:R-:W2:Y:S01]  /*790c0*/  LDL.LU.64 R52, [R1+0x1d70] ;  /* 0x001d700001347983 */ /* 0x000ea20000300a00 */
[----:B------:R-:W-:-:S02]  /*790d0*/  LOP3.LUT P6, RZ, R227, 0x8000, RZ, 0xc0, !PT ;  /* 0x00008000e3ff7812 */ /* 0x000fc400078cc0ff */
[----:B------:R-:W-:Y:S01]  /*790e0*/  LOP3.LUT R7, R7, 0xfffbffff, RZ, 0xc0, !PT ;  /* 0xfffbffff07077812 */ /* 0x000fe200078ec0ff */
[----:B------:R-:W2:Y:S01]  /*790f0*/  LDL.LU.64 R38, [R1+0x1d68] ;  /* 0x001d680001267983 */ /* 0x000ea20000300a00 */
[----:B------:R-:W-:-:S09]  /*79100*/  PRMT R224, R31, 0x7771, RZ ;  /* 0x000077711fe07816 */ /* 0x000fd200000000ff */
[----:B------:R-:W-:Y:S02]  /*79110*/  @P6 LOP3.LUT R7, R7, 0x40000, RZ, 0xfc, !PT ;  /* 0x0004000007076812 */ /* 0x000fe400078efcff */
[C---:B------:R-:W-:Y:S01]  /*79120*/  LOP3.LUT P6, RZ, R227.reuse, 0x4000, RZ, 0xc0, !PT ;  /* 0x00004000e3ff7812 */ /* 0x040fe200078cc0ff */
[----:B---3--:R0:W-:Y:S01]  /*79130*/  @P0 STG.E.U8 desc[UR56][R34.64], R224 ;  /* 0x000000e022000986 */ /* 0x0081e2000c101138 */
[----:B------:R-:W-:Y:S02]  /*79140*/  LOP3.LUT P5, RZ, R227, 0x1000, RZ, 0xc0, !PT ;  /* 0x00001000e3ff7812 */ /* 0x000fe400078ac0ff */
[----:B------:R-:W-:Y:S02]  /*79150*/  LOP3.LUT R7, R7, 0xfff7ffff, RZ, 0xc0, !PT ;  /* 0xfff7ffff07077812 */ /* 0x000fe400078ec0ff */
[----:B0-----:R-:W-:Y:S01]  /*79160*/  PRMT R224, R31, 0x7772, RZ ;  /* 0x000077721fe07816 */ /* 0x001fe200000000ff */
[----:B------:R-:W3:Y:S06]  /*79170*/  LDL.LU.64 R34, [R1+0x1d60] ;  /* 0x001d600001227983 */ /* 0x000eec0000300a00 */
[----:B------:R-:W-:-:S02]  /*79180*/  @P6 LOP3.LUT R7, R7, 0x80000, RZ, 0xfc, !PT ;  /* 0x0008000007076812 */ /* 0x000fc400078efcff */
[----:B------:R-:W-:Y:S01]  /*79190*/  LOP3.LUT P6, RZ, R227, 0x2000, RZ, 0xc0, !PT ;  /* 0x00002000e3ff7812 */ /* 0x000fe200078cc0ff */
[----:B----4-:R0:W-:Y:S02]  /*791a0*/  @P2 STG.E.U8 desc[UR56][R36.64], R224 ;  /* 0x000000e024002986 */ /* 0x0101e4000c101138 */
[----:B0-----:R-:W-:Y:S02]  /*791b0*/  PRMT R224, R31, 0x7773, RZ ;  /* 0x000077731fe07816 */ /* 0x001fe400000000ff */
[----:B------:R-:W4:Y:S04]  /*791c0*/  LDL.LU.64 R36, [R1+0x1d58] ;  /* 0x001d580001247983 */ /* 0x000f280000300a00 */
[----:B------:R0:W-:Y:S02]  /*791d0*/  @P5 STG.E.U8 desc[UR56][R32.64], R224 ;  /* 0x000000e020005986 */ /* 0x0001e4000c101138 */
[----:B0-----:R-:W-:-:S02]  /*791e0*/  PRMT R224, R251, 0x7770, RZ ;  /* 0x00007770fbe07816 */ /* 0x001fc400000000ff */
[----:B------:R-:W4:Y:S04]  /*791f0*/  LDL.LU.64 R32, [R1+0x1d50] ;  /* 0x001d500001207983 */ /* 0x000f280000300a00 */
[----:B------:R0:W-:Y:S01]  /*79200*/  @P6 STG.E.U8 desc[UR56][R230.64], R224 ;  /* 0x000000e0e6006986 */ /* 0x0001e2000c101138 */
[----:B------:R-:W-:Y:S02]  /*79210*/  LOP3.LUT P6, RZ, R7, 0x80000, RZ, 0xc0, !PT ;  /* 0x0008000007ff7812 */ /* 0x000fe400078cc0ff */
[----:B0-----:R-:W-:Y:S01]  /*79220*/  PRMT R224, R251, 0x7771, RZ ;  /* 0x00007771fbe07816 */ /* 0x001fe200000000ff */
[----:B------:R-:W4:Y:S04]  /*79230*/  LDL.LU.64 R230, [R1+0x1d48] ;  /* 0x001d480001e67983 */ /* 0x000f280000300a00 */
[----:B------:R-:W4:Y:S06]  /*79240*/  LDL.LU R31, [R1+0x7c] ;  /* 0x00007c00011f7983 */ /* 0x000f2c0000300800 */
        /* <DEDUP_REMOVED lines=28> */
[----:B---3--:R0:W-:Y:S01]  /*79410*/  @P1 STG.E.U8 desc[UR56][R34.64], R224 ;  /* 0x000000e022001986 */ /* 0x0081e2000c101138 */
        /* <DEDUP_REMOVED lines=12> */
[----:B--2---:R0:W-:Y:S04]  /*794e0*/  @P5 STG.E.U8 desc[UR56][R228.64], R224 ;  /* 0x000000e0e4005986 */ /* 0x0041e8000c101138 */
[----:B0-----:R-:W2:Y:S04]  /*794f0*/  LDL.LU.64 R228, [R1+0x24b0] ;  /* 0x0024b00001e47983 */ /* 0x001ea80000300a00 */
[----:B------:R-:W3:Y:S04]  /*79500*/  LDL.LU.64 R28, [R1+0x1d30] ;  /* 0x001d3000011c7983 */ /* 0x000ee80000300a00 */
[----:B------:R-:W4:Y:S04]  /*79510*/  LDL.LU.64 R32, [R1+0x1d28] ;  /* 0x001d280001207983 */ /* 0x000f280000300a00 */
[----:B------:R-:W4:Y:S04]  /*79520*/  LDL.LU.64 R34, [R1+0x1d20] ;  /* 0x001d200001227983 */ /* 0x000f280000300a00 */
[----:B------:R-:W4:Y:S04]  /*79530*/  LDL.LU.64 R36, [R1+0x1d18] ;  /* 0x001d180001247983 */ /* 0x000f280000300a00 */
[----:B------:R-:W4:Y:S04]  /*79540*/  LDL.LU R252, [R1+0x60] ;  /* 0x0000600001fc7983 */ /* 0x000f280000300800 */
[----:B------:R-:W4:Y:S04]  /*79550*/  LDL.LU.64 R230, [R1+0x1d10] ;  /* 0x001d100001e67983 */ /* 0x000f280000300a00 */
[----:B------:R-:W4:Y:S01]  /*79560*/  LDL.LU R251, [R1+0x10] ;  /* 0x0000100001fb7983 */ /* 0x000f220000300800 */
[----:B------:R-:W-:-:S02]  /*79570*/  PRMT R224, R31, 0x7773, RZ ;  /* 0x000077731fe07816 */ /* 0x000fc400000000ff */
[----:B------:R-:W-:Y:S01]  /*79580*/  LOP3.LUT P3, RZ, R227, 0x10000000, RZ, 0xc0, !PT ;  /* 0x10000000e3ff7812 */ /* 0x000fe2000786c0ff */
[----:B------:R-:W4:Y:S01]  /*79590*/  LDL.LU.64 R30, [R1+0x1d08] ;  /* 0x001d0800011e7983 */ /* 0x000f220000300a00 */
[----:B------:R-:W-:Y:S02]  /*795a0*/  LOP3.LUT R7, R7, 0xffffffef, RZ, 0xc0, !PT ;  /* 0xffffffef07077812 */ /* 0x000fe400078ec0ff */
[C---:B------:R-:W-:Y:S02]  /*795b0*/  LOP3.LUT P0, RZ, R227.reuse, 0x20000000, RZ, 0xc0, !PT ;  /* 0x20000000e3ff7812 */ /* 0x040fe4000780c0ff */
[C---:B------:R-:W-:Y:S02]  /*795c0*/  LOP3.LUT P2, RZ, R227.reuse, 0x40000000, RZ, 0xc0, !PT ;  /* 0x40000000e3ff7812 */ /* 0x040fe4000784c0ff */
[----:B------:R-:W-:-:S05]  /*795d0*/  LOP3.LUT P5, RZ, R227, 0x80000000, RZ, 0xc0, !PT ;  /* 0x80000000e3ff7812 */ /* 0x000fca00078ac0ff */
[----:B---3--:R0:W-:Y:S04]  /*795e0*/  @P3 STG.E.U8 desc[UR56][R28.64], R224 ;  /* 0x000000e01c003986 */ /* 0x0081e8000c101138 */
[----:B0-----:R-:W3:Y:S01]  /*795f0*/  LDL.LU.64 R28, [R1+0x1d00] ;  /* 0x001d0000011c7983 */ /* 0x001ee20000300a00 */
[----:B--2---:R-:W-:-:S03]  /*79600*/  LOP3.LUT P6, RZ, R228, 0x100, RZ, 0xc0, !PT ;  /* 0x00000100e4ff7812 */ /* 0x004fc600078cc0ff */
[----:B------:R-:W2:Y:S01]  /*79610*/  LDL.LU.64 R220, [R1+0x1cf8] ;  /* 0x001cf80001dc7983 */ /* 0x000ea20000300a00 */
[----:B----4-:R-:W-:-:S03]  /*79620*/  PRMT R224, R252, 0x7770, RZ ;  /* 0x00007770fce07816 */ /* 0x010fc600000000ff */
[----:B------:R-:W4:Y:S06]  /*79630*/  LDL.LU.64 R56, [R1+0x1cf0] ;  /* 0x001cf00001387983 */ /* 0x000f2c0000300a00 */
        /* <DEDUP_REMOVED lines=11> */
[----:B------:R-:W-:Y:S01]  /*796f0*/  LOP3.LUT R7, R7, 0xfffffeff, RZ, 0xc0, !PT ;  /* 0xfffffeff07077812 */ /* 0x000fe200078ec0ff */
[----:B------:R0:W-:Y:S10]  /*79700*/  @P0 STG.E.U8 desc[UR56][R32.64], R224 ;  /* 0x000000e020000986 */ /* 0x0001f4000c101138 */
[----:B------:R-:W-:-:S02]  /*79710*/  @P6 LOP3.LUT R7, R7, 0x100, RZ, 0xfc, !PT ;  /* 0x0000010007076812 */ /* 0x000fc400078efcff */
[----:B------:R-:W-:Y:S01]  /*79720*/  LOP3.LUT P6, RZ, R228, 0x8, RZ, 0xc0, !PT ;  /* 0x00000008e4ff7812 */ /* 0x000fe200078cc0ff */
[----:B0-----:R-:W4:Y:S01]  /*79730*/  LDL.LU R32, [R1+0x64] ;  /* 0x0000640001207983 */ /* 0x001f220000300800 */
[----:B------:R-:W-:-:S03]  /*79740*/  LOP3.LUT R7, R7, 0xfffffdff, RZ, 0xc0, !PT ;  /* 0xfffffdff07077812 */ /* 0x000fc600078ec0ff */
[----:B------:R-:W4:Y:S04]  /*79750*/  LDL.LU.64 R226, [R1+0x1ce8] ;  /* 0x001ce80001e27983 */ /* 0x000f280000300a00 */
[----:B------:R-:W4:Y:S04]  /*79760*/  LDL.LU.64 R58, [R1+0x1ce0] ;  /* 0x001ce000013a7983 */ /* 0x000f280000300a00 */
        /* <DEDUP_REMOVED lines=9> */
[----:B------:R-:W-:Y:S02]  /*79800*/  LOP3.LUT P6, RZ, R228, 0x2, RZ, 0xc0, !PT ;  /* 0x00000002e4ff7812 */ /* 0x000fe400078cc0ff */
[----:B------:R-:W-:Y:S01]  /*79810*/  LOP3.LUT R7, R7, 0xfffff7ff, RZ, 0xc0, !PT ;  /* 0xfffff7ff07077812 */ /* 0x000fe200078ec0ff */
[----:B------:R-:W4:Y:S01]  /*79820*/  LDL.LU.64 R38, [R1+0x1cc8] ;  /* 0x001cc80001267983 */ /* 0x000f220000300a00 */
[----:B0-----:R-:W-:-:S03]  /*79830*/  PRMT R224, R252, 0x7772, RZ ;  /* 0x00007772fce07816 */ /* 0x001fc600000000ff */
[----:B------:R-:W4:Y:S06]  /*79840*/  LDL.LU.64 R34, [R1+0x1cc0] ;  /* 0x001cc00001227983 */ /* 0x000f2c0000300a00 */
[----:B------:R-:W-:Y:S02]  /*79850*/  @P6 LOP3.LUT R7, R7, 0x800, RZ, 0xfc, !PT ;  /* 0x0000080007076812 */ /* 0x000fe400078efcff */
[----:B------:R-:W-:Y:S01]  /*79860*/  LOP3.LUT P6, RZ, R228, 0x1, RZ, 0xc0, !PT ;  /* 0x00000001e4ff7812 */ /* 0x000fe200078cc0ff */
[----:B------:R0:W-:Y:S02]  /*79870*/  @P5 STG.E.U8 desc[UR56][R36.64], R224 ;  /* 0x000000e024005986 */ /* 0x0001e4000c101138 */
[----:B0-----:R-:W-:-:S02]  /*79880*/  PRMT R224, R252, 0x7773, RZ ;  /* 0x00007773fce07816 */ /* 0x001fc400000000ff */
[----:B------:R-:W4:Y:S08]  /*79890*/  LDL.LU.64 R36, [R1+0x1cb8] ;  /* 0x001cb80001247983 */ /* 0x000f300000300a00 */
        /* <DEDUP_REMOVED lines=13> */
[----:B--2---:R0:W-:Y:S01]  /*79970*/  @P6 STG.E.U8 desc[UR56][R220.64], R224 ;  /* 0x000000e0dc006986 */ /* 0x0041e2000c101138 */
[----:B------:R-:W-:Y:S02]  /*79980*/  LOP3.LUT P6, RZ, R7, 0x100, RZ, 0xc0, !PT ;  /* 0x0000010007ff7812 */ /* 0x000fe400078cc0ff */
[----:B0-----:R-:W-:Y:S01]  /*79990*/  PRMT R224, R251, 0x7773, RZ ;  /* 0x00007773fbe07816 */ /* 0x001fe200000000ff */
[----:B------:R-:W2:Y:S10]  /*799a0*/  LDL.LU.64 R220, [R1+0x24a8] ;  /* 0x0024a80001dc7983 */ /* 0x000eb40000300a00 */
[----:B----4-:R0:W-:Y:S01]  /*799b0*/  @P6 STG.E.U8 desc[UR56][R56.64], R224 ;  /* 0x000000e038006986 */ /* 0x0101e2000c101138 */
[----:B------:R-:W-:-:S02]  /*799c0*/  LOP3.LUT P6, RZ, R7, 0x80, RZ, 0xc0, !PT ;  /* 0x0000008007ff7812 */ /* 0x000fc400078cc0ff */
[C---:B------:R-:W-:Y:S02]  /*799d0*/  LOP3.LUT P1, RZ, R228.reuse, 0x200, RZ, 0xc0, !PT ;  /* 0x00000200e4ff7812 */ /* 0x040fe4000782c0ff */
[C---:B------:R-:W-:Y:S02]  /*799e0*/  LOP3.LUT P4, RZ, R228.reuse, 0x400, RZ, 0xc0, !PT ;  /* 0x00000400e4ff7812 */ /* 0x040fe4000788c0ff */
[C---:B------:R-:W-:Y:S02]  /*799f0*/  LOP3.LUT P3, RZ, R228.reuse, 0x800, RZ, 0xc0, !PT ;  /* 0x00000800e4ff7812 */ /* 0x040fe4000786c0ff */
[C---:B------:R-:W-:Y:S02]  /*79a00*/  LOP3.LUT P0, RZ, R228.reuse, 0x1000, RZ, 0xc0, !PT ;  /* 0x00001000e4ff7812 */ /* 0x040fe4000780c0ff */
[----:B------:R-:W-:Y:S01]  /*79a10*/  LOP3.LUT P2, RZ, R228, 0x2000, RZ, 0xc0, !PT ;  /* 0x00002000e4ff7812 */ /* 0x000fe2000784c0ff */
[----:B0-----:R-:W4:Y:S01]  /*79a20*/  LDL.LU.64 R56, [R1+0x24a0] ;  /* 0x0024a00001387983 */ /* 0x001f220000300a00 */
[----:B------:R-:W-:-:S05]  /*79a30*/  PRMT R224, R32, 0x7770, RZ ;  /* 0x0000777020e07816 */ /* 0x000fca00000000ff */
        /* <DEDUP_REMOVED lines=11> */
[----:B------:R0:W-:Y:S02]  /*79af0*/  @P1 STG.E.U8 desc[UR56][R38.64], R224 ;  /* 0x000000e026001986 */ /* 0x0001e4000c101138 */
        /* <DEDUP_REMOVED lines=12> */
[----:B------:R-:W2:Y:S04]  /*79bc0*/  LDL.LU.64 R54, [R1+0x1c90] ;  /* 0x001c900001367983 */ /* 0x000ea80000300a00 */
[----:B------:R-:W4:Y:S04]  /*79bd0*/  LDL.LU.64 R38, [R1+0x1c88] ;  /* 0x001c880001267983 */ /* 0x000f280000300a00 */
[----:B------:R-:W4:Y:S04]  /*79be0*/  LDL.LU.64 R34, [R1+0x1c80] ;  /* 0x001c800001227983 */ /* 0x000f280000300a00 */
[----:B------:R-:W4:Y:S04]  /*79bf0*/  LDL.LU.64 R36, [R1+0x1c78] ;  /* 0x001c780001247983 */ /* 0x000f280000300a00 */
[----:B------:R-:W4:Y:S04]  /*79c00*/  LDL.LU R33, [R1+0x18] ;  /* 0x0000180001217983 */ /* 0x000f280000300800 */
[----:B------:R-:W4:Y:S04]  /*79c10*/  LDL.LU.64 R230, [R1+0x1c70] ;  /* 0x001c700001e67983 */ /* 0x000f280000300a00 */
[----:B------:R-:W4:Y:S01]  /*79c20*/  LDL.LU R52, [R1+0x6c] ;  /* 0x00006c0001347983 */ /* 0x000f220000300800 */
[----:B------:R-:W-:-:S03]  /*79c30*/  LOP3.LUT P3, RZ, R228, 0x8000, RZ, 0xc0, !PT ;  /* 0x00008000e4ff7812 */ /* 0x000fc6000786c0ff */
[----:B------:R-:W4:Y:S01]  /*79c40*/  LDL.LU.64 R30, [R1+0x1c68] ;  /* 0x001c6800011e7983 */ /* 0x000f220000300a00 */
        /* <DEDUP_REMOVED lines=15> */
[----:B---3--:R0:W-:Y:S04]  /*79d40*/  @P3 STG.E.U8 desc[UR56][R28.64], R224 ;  /* 0x000000e01c003986 */ /* 0x0081e8000c101138 */
[----:B0-----:R-:W3:Y:S06]  /*79d50*/  LDL.LU.64 R28, [R1+0x1c60] ;  /* 0x001c6000011c7983 */ /* 0x001eec0000300a00 */
[----:B------:R-:W-:-:S02]  /*79d60*/  @P6 LOP3.LUT R7, R7, 0x1, RZ, 0xfc, !PT ;  /* 0x0000000107076812 */ /* 0x000fc400078efcff */
[C---:B------:R-:W-:Y:S01]  /*79d70*/  LOP3.LUT P6, RZ, R228.reuse, 0x400000, RZ, 0xc0, !PT ;  /* 0x00400000e4ff7812 */ /* 0x040fe200078cc0ff */
[----:B------:R-:W3:Y:S01]  /*79d80*/  LDL.LU.64 R226, [R1+0x1c50] ;  /* 0x001c500001e27983 */ /* 0x000ee20000300a00 */
[----:B------:R-:W-:Y:S02]  /*79d90*/  LOP3.LUT R7, R7, 0xfffffffd, RZ, 0xc0, !PT ;  /* 0xfffffffd07077812 */ /* 0x000fe400078ec0ff */
[C---:B------:R-:W-:Y:S01]  /*79da0*/  LOP3.LUT P0, RZ, R228.reuse, 0x10000, RZ, 0xc0, !PT ;  /* 0x00010000e4ff7812 */ /* 0x040fe2000780c0ff */
[----:B------:R-:W3:Y:S01]  /*79db0*/  LDL.LU R53, [R1+0x1c] ;  /* 0x00001c0001357983 */ /* 0x000ee20000300800 */
[----:B------:R-:W-:Y:S02]  /*79dc0*/  LOP3.LUT P2, RZ, R228, 0x20000, RZ, 0xc0, !PT ;  /* 0x00020000e4ff7812 */ /* 0x000fe4000784c0ff */
[----:B------:R-:W-:Y:S01]  /*79dd0*/  PRMT R224, R252, 0x7773, RZ ;  /* 0x00007773fce07816 */ /* 0x000fe200000000ff */
[----:B------:R-:W3:Y:S04]  /*79de0*/  LDL.LU.64 R58, [R1+0x1c48] ;  /* 0x001c4800013a7983 */ /* 0x000ee80000300a00 */
[----:B------:R-:W-:-:S02]  /*79df0*/  @P6 LOP3.LUT R7, R7, 0x2, RZ, 0xfc, !PT ;  /* 0x0000000207076812 */ /* 0x000fc400078efcff */
[C---:B------:R-:W-:Y:S02]  /*79e00*/  LOP3.LUT P6, RZ, R228.reuse, 0x200000, RZ, 0xc0, !PT ;  /* 0x00200000e4ff7812 */ /* 0x040fe400078cc0ff */
[----:B------:R-:W-:Y:S01]  /*79e10*/  LOP3.LUT R7, R7, 0xfffffffb, RZ, 0xc0, !PT ;  /* 0xfffffffb07077812 */ /* 0x000fe200078ec0ff */
[----:B--2---:R0:W-:Y:S01]  /*79e20*/  @P0 STG.E.U8 desc[UR56][R54.64], R224 ;  /* 0x000000e036000986 */ /* 0x0041e2000c101138 */
[----:B------:R-:W-:-:S09]  /*79e30*/  LOP3.LUT P5, RZ, R228, 0x40000, RZ, 0xc0, !PT ;  /* 0x00040000e4ff7812 */ /* 0x000fd200078ac0ff */
[----:B------:R-:W-:Y:S02]  /*79e40*/  @P6 LOP3.LUT R7, R7, 0x4, RZ, 0xfc, !PT ;  /* 0x0000000407076812 */ /* 0x000fe400078efcff */
[----:B------:R-:W-:Y:S01]  /*79e50*/  LOP3.LUT P6, RZ, R228, 0x100000, RZ, 0xc0, !PT ;  /* 0x00100000e4ff7812 */ /* 0x000fe200078cc0ff */
[----:B0-----:R-:W2:Y:S01]  /*79e60*/  LDL.LU.64 R54, [R1+0x1c40] ;  /* 0x001c400001367983 */ /* 0x001ea20000300a00 */
[----:B------:R-:W-:Y:S02]  /*79e70*/  LOP3.LUT R7, R7, 0xfffffff7, RZ, 0xc0, !PT ;  /* 0xfffffff707077812 */ /* 0x000fe400078ec0ff */
[----:B----4-:R-:W-:Y:S01]  /*79e80*/  PRMT R224, R33, 0x7770, RZ ;  /* 0x0000777021e07816 */ /* 0x010fe200000000ff */
[----:B------:R-:W4:Y:S04]  /*79e90*/  LDL.LU R252, [R1] ;  /* 0x0000000001fc7983 */ /* 0x000f280000300800 */
[----:B------:R0:W-:Y:S04]  /*79ea0*/  @P2 STG.E.U8 desc[UR56][R38.64], R224 ;  /* 0x000000e026002986 */ /* 0x0001e8000c101138 */
[----:B------:R-:W-:-:S02]  /*79eb0*/  @P6 LOP3.LUT R7, R7, 0x8, RZ, 0xfc, !PT ;  /* 0x0000000807076812 */ /* 0x000fc400078efcff */
[----:B------:R-:W-:Y:S02]  /*79ec0*/  LOP3.LUT P6, RZ, R228, 0x80000, RZ, 0xc0, !PT ;  /* 0x00080000e4ff7812 */ /* 0x000fe400078cc0ff */
[C---:B0-----:R-:W-:Y:S01]  /*79ed0*/  PRMT R224, R33.reuse, 0x7771, RZ ;  /* 0x0000777121e07816 */ /* 0x041fe200000000ff */
        /* <DEDUP_REMOVED lines=10> */
[----:B------:R-:W4:Y:S01]  /*79f80*/  LDL.LU.64 R32, [R1+0x1c18] ;  /* 0x001c180001207983 */ /* 0x000f220000300a00 */
[----:B0-----:R-:W-:-:S03]  /*79f90*/  PRMT R224, R52, 0x7770, RZ ;  /* 0x0000777034e07816 */ /* 0x001fc600000000ff */
[----:B------:R-:W4:Y:S06]  /*79fa0*/  LDL.LU.64 R230, [R1+0x1c10] ;  /* 0x001c100001e67983 */ /* 0x000f2c0000300a00 */
[----:B------:R0:W-:Y:S01]  /*79fb0*/  @P6 STG.E.U8 desc[UR56][R30.64], R224 ;  /* 0x000000e01e006986 */ /* 0x0001e2000c101138 */
[C---:B------:R-:W-:Y:S02]  /*79fc0*/  LOP3.LUT P6, RZ, R7.reuse, 0x2, RZ, 0xc0, !PT ;  /* 0x0000000207ff7812 */ /* 0x040fe400078cc0ff */
[----:B0-----:R-:W-:Y:S01]  /*79fd0*/  PRMT R224, R52, 0x7771, RZ ;  /* 0x0000777134e07816 */ /* 0x001fe200000000ff */
[----:B------:R-:W4:Y:S10]  /*79fe0*/  LDL.LU.64 R30, [R1+0x1c08] ;  /* 0x001c0800011e7983 */ /* 0x000f340000300a00 */
[----:B---3--:R0:W-:Y:S04]  /*79ff0*/  @P6 STG.E.U8 desc[UR56][R28.64], R224 ;  /* 0x000000e01c006986 */ /* 0x0081e8000c101138 */
[----:B0-----:R-:W3:Y:S04]  /*7a000*/  LDL.LU.64 R28, [R1+0x2498] ;  /* 0x00249800011c7983 */ /* 0x001ee80000300a00 */
[----:B------:R-:W2:Y:S01]  /*7a010*/  LDL.LU.64 R224, [R1+0x1c58] ;  /* 0x001c580001e07983 */ /* 0x000ea20000300a00 */
[----:B------:R-:W-:-:S02]  /*7a020*/  LOP3.LUT P6, RZ, R7, 0x1, RZ, 0xc0, !PT ;  /* 0x0000000107ff7812 */ /* 0x000fc400078cc0ff */
[----:B------:R-:W-:-:S11]  /*7a030*/  PRMT R7, R52, 0x7772, RZ ;  /* 0x0000777234077816 */ /* 0x000fd600000000ff */
[----:B--2---:R0:W-:Y:S01]  /*7a040*/  @P6 STG.E.U8 desc[UR56][R224.64], R7 ;  /* 0x00000007e0006986 */ /* 0x0041e2000c101138 */
        /* <DEDUP_REMOVED lines=11> */
[----:B---3--:R0:W-:Y:S04]  /*7a100*/  @P6 STG.E.U8 desc[UR56][R28.64], R7 ;  /* 0x000000071c006986 */ /* 0x0081e8000c101138 */
[----:B0-----:R-:W2:Y:S01]  /*7a110*/  LDL.LU.64 R28, [R1+0x2490] ;  /* 0x00249000011c7983 */ /* 0x001ea20000300a00 */
[C---:B------:R-:W-:Y:S02]  /*7a120*/  LOP3.LUT P1, RZ, R228.reuse, 0x10000000, RZ, 0xc0, !PT ;  /* 0x10000000e4ff7812 */ /* 0x040fe4000782c0ff */
[C---:B------:R-:W-:Y:S02]  /*7a130*/  LOP3.LUT P4, RZ, R228.reuse, 0x20000000, RZ, 0xc0, !PT ;  /* 0x20000000e4ff7812 */ /* 0x040fe4000788c0ff */
[----:B------:R-:W-:Y:S02]  /*7a140*/  PRMT R7, R53, 0x7773, RZ ;  /* 0x0000777335077816 */ /* 0x000fe400000000ff */
[----:B------:R-:W-:-:S02]  /*7a150*/  LOP3.LUT P3, RZ, R228, 0x40000000, RZ, 0xc0, !PT ;  /* 0x40000000e4ff7812 */ /* 0x000fc4000786c0ff */
[----:B------:R-:W-:-:S05]  /*7a160*/  LOP3.LUT P0, RZ, R228, 0x80000000, RZ, 0xc0, !PT ;  /* 0x80000000e4ff7812 */ /* 0x000fca000780c0ff */
[----:B----4-:R0:W-:Y:S01]  /*7a170*/  @P1 STG.E.U8 desc[UR56][R38.64], R7 ;  /* 0x0000000726001986 */ /* 0x0101e2000c101138 */
[----:B------:R-:W-:Y:S02]  /*7a180*/  LOP3.LUT P2, RZ, R229, 0x1, RZ, 0xc0, !PT ;  /* 0x00000001e5ff7812 */ /* 0x000fe4000784c0ff */
[----:B0-----:R-:W-:-:S05]  /*7a190*/  PRMT R7, R252, 0x7770, RZ ;  /* 0x00007770fc077816 */ /* 0x001fca00000000ff */
[----:B------:R0:W-:Y:S02]  /*7a1a0*/  @P4 STG.E.U8 desc[UR56][R34.64], R7 ;  /* 0x0000000722004986 */ /* 0x0001e4000c101138 */
[----:B0-----:R-:W-:-:S05]  /*7a1b0*/  PRMT R7, R252, 0x7771, RZ ;  /* 0x00007771fc077816 */ /* 0x001fca00000000ff */
[----:B------:R0:W-:Y:S02]  /*7a1c0*/  @P3 STG.E.U8 desc[UR56][R36.64], R7 ;  /* 0x0000000724003986 */ /* 0x0001e4000c101138 */
[----:B0-----:R-:W-:-:S05]  /*7a1d0*/  PRMT R7, R252, 0x7772, RZ ;  /* 0x00007772fc077816 */ /* 0x001fca00000000ff */
[----:B------:R0:W-:Y:S01]  /*7a1e0*/  @P0 STG.E.U8 desc[UR56][R32.64], R7 ;  /* 0x0000000720000986 */ /* 0x0001e2000c101138 */
[----:B------:R-:W-:Y:S02]  /*7a1f0*/  LOP3.LUT P5, RZ, R229, 0x2, RZ, 0xc0, !PT ;  /* 0x00000002e5ff7812 */ /* 0x000fe400078ac0ff */
[----:B0-----:R-:W-:-:S05]  /*7a200*/  PRMT R7, R252, 0x7773, RZ ;  /* 0x00007773fc077816 */ /* 0x001fca00000000ff */
[----:B------:R0:W-:Y:S04]  /*7a210*/  @P2 STG.E.U8 desc[UR56][R230.64], R7 ;  /* 0x00000007e6002986 */ /* 0x0001e8000c101138 */
[----:B0-----:R-:W3:Y:S01]  /*7a220*/  LDL.LU.64 R230, [R1+0x1c00] ;  /* 0x001c000001e67983 */ /* 0x001ee20000300a00 */
[----:B--2---:R-:W-:-:S05]  /*7a230*/  PRMT R7, R28, 0x7770, RZ ;  /* 0x000077701c077816 */ /* 0x004fca00000000ff */
[----:B------:R0:W-:Y:S04]  /*7a240*/  @P5 STG.E.U8 desc[UR56][R30.64], R7 ;  /* 0x000000071e005986 */ /* 0x0001e8000c101138 */
[----:B0-----:R-:W2:Y:S04]  /*7a250*/  LDL.LU.64 R30, [R1+0x1bf8] ;  /* 0x001bf800011e7983 */ /* 0x001ea80000300a00 */
[----:B------:R-:W4:Y:S04]  /*7a260*/  LDL.LU.64 R54, [R1+0x1bf0] ;  /* 0x001bf00001367983 */ /* 0x000f280000300a00 */
[----:B------:R-:W4:Y:S04]  /*7a270*/  LDL.LU.64 R52, [R1+0x1be8] ;  /* 0x001be80001347983 */ /* 0x000f280000300a00 */
[----:B------:R-:W4:Y:S04]  /*7a280*/  LDL.LU.64 R38, [R1+0x1be0] ;  /* 0x001be00001267983 */ /* 0x000f280000300a00 */
[----:B------:R-:W4:Y:S04]  /*7a290*/  LDL.LU.64 R36, [R1+0x1bd8] ;  /* 0x001bd80001247983 */ /* 0x000f280000300a00 */
[----:B------:R-:W4:Y:S04]  /*7a2a0*/  LDL.LU R251, [R1+0x4] ;  /* 0x0000040001fb7983 */ /* 0x000f280000300800 */
[----:B------:R-:W4:Y:S01]  /*7a2b0*/  LDL.LU.64 R34, [R1+0x1bd0] ;  /* 0x001bd00001227983 */ /* 0x000f220000300a00 */
[----:B------:R-:W-:-:S03]  /*7a2c0*/  LOP3.LUT P3, RZ, R229, 0x4, RZ, 0xc0, !PT ;  /* 0x00000004e5ff7812 */ /* 0x000fc6000786c0ff */
[----:B------:R-:W4:Y:S01]  /*7a2d0*/  LDL.LU.64 R32, [R1+0x1bc8] ;  /* 0x001bc80001207983 */ /* 0x000f220000300a00 */
[----:B------:R-:W-:Y:S02]  /*7a2e0*/  PRMT R7, R28, 0x7771, RZ ;  /* 0x000077711c077816 */ /* 0x000fe400000000ff */
[----:B------:R-:W-:-:S07]  /*7a2f0*/  LOP3.LUT P0, RZ, R229, 0x8, RZ, 0xc0, !PT ;  /* 0x00000008e5ff7812 */ /* 0x000fce000780c0ff */
[----:B---3--:R0:W-:Y:S04]  /*7a300*/  @P3 STG.E.U8 desc[UR56][R230.64], R7 ;  /* 0x00000007e6003986 */ /* 0x0081e8000c101138 */
[----:B0-----:R-:W3:Y:S01]  /*7a310*/  LDL.LU.64 R230, [R1+0x1bc0] ;  /* 0x001bc00001e67983 */ /* 0x001ee20000300a00 */
        /* <DEDUP_REMOVED lines=12> */
[----:B--2---:R0:W-:Y:S04]  /*7a3e0*/  @P0 STG.E.U8 desc[UR56][R30.64], R7 ;  /* 0x000000071e000986 */ /* 0x0041e8000c101138 */
[----:B0-----:R-:W2:Y:S06]  /*7a3f0*/  LDL.LU.64 R30, [R1+0x1bb8] ;  /* 0x001bb800011e7983 */ /* 0x001eac0000300a00 */
[----:B------:R-:W-:-:S02]  /*7a400*/  @P6 LOP3.LUT R8, R8, 0x800000, RZ, 0xfc, !PT ;  /* 0x0080000008086812 */ /* 0x000fc400078efcff */
[C---:B------:R-:W-:Y:S01]  /*7a410*/  LOP3.LUT P6, RZ, R229.reuse, 0x400, RZ, 0xc0, !PT ;  /* 0x00000400e5ff7812 */ /* 0x040fe200078cc0ff */
[----:B------:R-:W2:Y:S01]  /*7a420*/  LDL.LU R252, [R1+0x8] ;  /* 0x0000080001fc7983 */ /* 0x000ea20000300800 */
[----:B------:R-:W-:Y:S02]  /*7a430*/  LOP3.LUT R8, R8, 0xfeffffff, RZ, 0xc0, !PT ;  /* 0xfeffffff08087812 */ /* 0x000fe400078ec0ff */
[C---:B------:R-:W-:Y:S01]  /*7a440*/  LOP3.LUT P2, RZ, R229.reuse, 0x10, RZ, 0xc0, !PT ;  /* 0x00000010e5ff7812 */ /* 0x040fe2000784c0ff */
[----:B------:R-:W2:Y:S01]  /*7a450*/  LDL.LU.64 R224, [R1+0x1ba8] ;  /* 0x001ba80001e07983 */ /* 0x000ea20000300a00 */
[C---:B------:R-:W-:Y:S02]  /*7a460*/  LOP3.LUT P5, RZ, R229.reuse, 0x20, RZ, 0xc0, !PT ;  /* 0x00000020e5ff7812 */ /* 0x040fe400078ac0ff */
[----:B------:R-:W-:Y:S01]  /*7a470*/  PRMT R28, R28, 0x7773, RZ ;  /* 0x000077731c1c7816 */ /* 0x000fe200000000ff */
[----:B------:R-:W2:Y:S04]  /*7a480*/  LDL.LU.64 R226, [R1+0x1ba0] ;  /* 0x001ba00001e27983 */ /* 0x000ea80000300a00 */
[----:B------:R-:W-:Y:S01]  /*7a490*/  @P6 LOP3.LUT R8, R8, 0x1000000, RZ, 0xfc, !PT ;  /* 0x0100000008086812 */ /* 0x000fe200078efcff */
[----:B------:R-:W2:Y:S01]  /*7a4a0*/  LDL.LU.64 R58, [R1+0x1b98] ;  /* 0x001b9800013a7983 */ /* 0x000ea20000300a00 */
[----:B------:R-:W-:-:S02]  /*7a4b0*/  LOP3.LUT P6, RZ, R229, 0x200, RZ, 0xc0, !PT ;  /* 0x00000200e5ff7812 */ /* 0x000fc400078cc0ff */
[----:B------:R-:W-:-:S11]  /*7a4c0*/  LOP3.LUT R8, R8, 0xfdffffff, RZ, 0xc0, !PT ;  /* 0xfdffffff08087812 */ /* 0x000fd600078ec0ff */
[----:B------:R-:W-:Y:S02]  /*7a4d0*/  @P6 LOP3.LUT R8, R8, 0x2000000, RZ, 0xfc, !PT ;  /* 0x0200000008086812 */ /* 0x000fe400078efcff */
[----:B------:R-:W-:Y:S02]  /*7a4e0*/  LOP3.LUT P6, RZ, R229, 0x100, RZ, 0xc0, !PT ;  /* 0x00000100e5ff7812 */ /* 0x000fe400078cc0ff */
[----:B------:R-:W-:-:S11]  /*7a4f0*/  LOP3.LUT R8, R8, 0xfbffffff, RZ, 0xc0, !PT ;  /* 0xfbffffff08087812 */ /* 0x000fd600078ec0ff */
[----:B------:R-:W-:Y:S02]  /*7a500*/  @P6 LOP3.LUT R8, R8, 0x4000000, RZ, 0xfc, !PT ;  /* 0x0400000008086812 */ /* 0x000fe400078efcff */
[----:B------:R-:W-:Y:S02]  /*7a510*/  LOP3.LUT P6, RZ, R229, 0x80, RZ, 0xc0, !PT ;  /* 0x00000080e5ff7812 */ /* 0x000fe400078cc0ff */
[----:B------:R-:W-:Y:S02]  /*7a520*/  LOP3.LUT R8, R8, 0xf7ffffff, RZ, 0xc0, !PT ;  /* 0xf7ffffff08087812 */ /* 0x000fe400078ec0ff */
[----:B----4-:R-:W-:Y:S01]  /*7a530*/  PRMT R7, R251, 0x7770, RZ ;  /* 0x00007770fb077816 */ /* 0x010fe200000000ff */
[----:B------:R0:W-:Y:S08]  /*7a540*/  @P2 STG.E.U8 desc[UR56][R54.64], R28 ;  /* 0x0000001c36002986 */ /* 0x0001f0000c101138 */
[----:B------:R-:W-:-:S02]  /*7a550*/  @P6 LOP3.LUT R8, R8, 0x8000000, RZ, 0xfc, !PT ;  /* 0x0800000008086812 */ /* 0x000fc400078efcff */
[----:B------:R-:W-:Y:S01]  /*7a560*/  LOP3.LUT P6, RZ, R229, 0x40, RZ, 0xc0, !PT ;  /* 0x00000040e5ff7812 */ /* 0x000fe200078cc0ff */
[----:B------:R1:W-:Y:S04]  /*7a570*/  @P5 STG.E.U8 desc[UR56][R52.64], R7 ;  /* 0x0000000734005986 */ /* 0x0003e8000c101138 */
[----:B0-----:R-:W4:Y:S01]  /*7a580*/  LDL.LU.64 R54, [R1+0x1b90] ;  /* 0x001b900001367983 */ /* 0x001f220000300a00 */
[----:B-1----:R-:W-:-:S03]  /*7a590*/  PRMT R7, R251, 0x7771, RZ ;  /* 0x00007771fb077816 */ /* 0x002fc600000000ff */
[----:B------:R-:W4:Y:S04]  /*7a5a0*/  LDL.LU.64 R52, [R1+0x1b88] ;  /* 0x001b880001347983 */ /* 0x000f280000300a00 */
[----:B------:R0:W-:Y:S01]  /*7a5b0*/  @P6 STG.E.U8 desc[UR56][R38.64], R7 ;  /* 0x0000000726006986 */ /* 0x0001e2000c101138 */
[C---:B------:R-:W-:Y:S02]  /*7a5c0*/  LOP3.LUT P6, RZ, R8.reuse, 0x8000000, RZ, 0xc0, !PT ;  /* 0x0800000008ff7812 */ /* 0x040fe400078cc0ff */
[----:B0-----:R-:W-:Y:S01]  /*7a5d0*/  PRMT R7, R251, 0x7772, RZ ;  /* 0x00007772fb077816 */ /* 0x001fe200000000ff */
[----:B------:R-:W4:Y:S10]  /*7a5e0*/  LDL.LU.64 R38, [R1+0x1b80] ;  /* 0x001b800001267983 */ /* 0x000f340000300a00 */
[----:B------:R0:W-:Y:S01]  /*7a5f0*/  @P6 STG.E.U8 desc[UR56][R36.64], R7 ;  /* 0x0000000724006986 */ /* 0x0001e2000c101138 */
[----:B------:R-:W-:-:S02]  /*7a600*/  LOP3.LUT P6, RZ, R8, 0x4000000, RZ, 0xc0, !PT ;  /* 0x0400000008ff7812 */ /* 0x000fc400078cc0ff */
        /* <DEDUP_REMOVED lines=10> */
[----:B---3--:R0:W-:Y:S01]  /*7a6b0*/  @P6 STG.E.U8 desc[UR56][R230.64], R7 ;  /* 0x00000007e6006986 */ /* 0x0081e2000c101138 */
[----:B------:R-:W-:-:S02]  /*7a6c0*/  LOP3.LUT P6, RZ, R8, 0x800000, RZ, 0xc0, !PT ;  /* 0x0080000008ff7812 */ /* 0x000fc400078cc0ff */
[----:B0-----:R-:W-:Y:S01]  /*7a6d0*/  PRMT R7, R29, 0x7772, RZ ;  /* 0x000077721d077816 */ /* 0x001fe200000000ff */
[----:B------:R-:W3:Y:S10]  /*7a6e0*/  LDL.LU.64 R230, [R1+0x2478] ;  /* 0x0024780001e67983 */ /* 0x000ef40000300a00 */
[----:B--2---:R0:W-:Y:S04]  /*7a6f0*/  @P6 STG.E.U8 desc[UR56][R30.64], R7 ;  /* 0x000000071e006986 */ /* 0x0041e8000c101138 */
[----:B0-----:R-:W2:Y:S01]  /*7a700*/  LDL.LU.64 R30, [R1+0x2470] ;  /* 0x00247000011e7983 */ /* 0x001ea20000300a00 */
[----:B------:R-:W-:-:S02]  /*7a710*/  LOP3.LUT P6, RZ, R8, 0x400000, RZ, 0xc0, !PT ;  /* 0x0040000008ff7812 */ /* 0x000fc400078cc0ff */
[----:B------:R-:W-:Y:S02]  /*7a720*/  PRMT R29, R29, 0x7773, RZ ;  /* 0x000077731d1d7816 */ /* 0x000fe400000000ff */
[----:B------:R-:W-:Y:S02]  /*7a730*/  PRMT R7, R252, 0x7770, RZ ;  /* 0x00007770fc077816 */ /* 0x000fe400000000ff */
[C---:B------:R-:W-:Y:S02]  /*7a740*/  LOP3.LUT P1, RZ, R229.reuse, 0x8000, RZ, 0xc0, !PT ;  /* 0x00008000e5ff7812 */ /* 0x040fe4000782c0ff */
[----:B------:R-:W-:-:S05]  /*7a750*/  LOP3.LUT P4, RZ, R229, 0x10000, RZ, 0xc0, !PT ;  /* 0x00010000e5ff7812 */ /* 0x000fca000788c0ff */
[----:B--2---:R0:W-:Y:S04]  /*7a760*/  @P6 STG.E.U8 desc[UR56][R30.64], R29 ;  /* 0x0000001d1e006986 */ /* 0x0041e8000c101138 */
[----:B0-----:R-:W2:Y:S01]  /*7a770*/  LDL.LU.64 R30, [R1+0x2468] ;  /* 0x00246800011e7983 */ /* 0x001ea20000300a00 */
[----:B------:R-:W-:-:S13]  /*7a780*/  LOP3.LUT P6, RZ, R8, 0x200000, RZ, 0xc0, !PT ;  /* 0x0020000008ff7812 */ /* 0x000fda00078cc0ff */
[----:B------:R0:W-:Y:S01]  /*7a790*/  @P6 STG.E.U8 desc[UR56][R224.64], R7 ;  /* 0x00000007e0006986 */ /* 0x0001e2000c101138 */
[----:B------:R-:W-:Y:S02]  /*7a7a0*/  LOP3.LUT P6, RZ, R8, 0x100000, RZ, 0xc0, !PT ;  /* 0x0010000008ff7812 */ /* 0x000fe400078cc0ff */
[----:B0-----:R-:W-:-:S11]  /*7a7b0*/  PRMT R7, R252, 0x7771, RZ ;  /* 0x00007771fc077816 */ /* 0x001fd600000000ff */
[----:B------:R0:W-:Y:S01]  /*7a7c0*/  @P6 STG.E.U8 desc[UR56][R226.64], R7 ;  /* 0x00000007e2006986 */ /* 0x0001e2000c101138 */
[----:B------:R-:W-:Y:S02]  /*7a7d0*/  LOP3.LUT P3, RZ, R229, 0x20000, RZ, 0xc0, !PT ;  /* 0x00020000e5ff7812 */ /* 0x000fe4000786c0ff */
[----:B0-----:R-:W-:-:S05]  /*7a7e0*/  PRMT R7, R252, 0x7772, RZ ;  /* 0x00007772fc077816 */ /* 0x001fca00000000ff */
[----:B------:R0:W-:Y:S01]  /*7a7f0*/  @P1 STG.E.U8 desc[UR56][R58.64], R7 ;  /* 0x000000073a001986 */ /* 0x0001e2000c101138 */
[----:B------:R-:W-:Y:S02]  /*7a800*/  LOP3.LUT P0, RZ, R229, 0x40000, RZ, 0xc0, !PT ;  /* 0x00040000e5ff7812 */ /* 0x000fe4000780c0ff */
[----:B0-----:R-:W-:-:S05]  /*7a810*/  PRMT R7, R252, 0x7773, RZ ;  /* 0x00007773fc077816 */ /* 0x001fca00000000ff */
[----:B----4-:R2:W-:Y:S01]  /*7a820*/  @P4 STG.E.U8 desc[UR56][R54.64], R7 ;  /* 0x0000000736004986 */ /* 0x0105e2000c101138 */
[C---:B------:R-:W-:Y:S02]  /*7a830*/  LOP3.LUT P2, RZ, R229.reuse, 0x80000, RZ, 0xc0, !PT ;  /* 0x00080000e5ff7812 */ /* 0x040fe4000784c0ff */
[----:B------:R-:W-:Y:S02]  /*7a840*/  LOP3.LUT P5, RZ, R229, 0x100000, RZ, 0xc0, !PT ;  /* 0x00100000e5ff7812 */ /* 0x000fe400078ac0ff */
[----:B--2---:R-:W-:-:S05]  /*7a850*/  PRMT R7, R30, 0x7770, RZ ;  /* 0x000077701e077816 */ /* 0x004fca00000000ff */
[----:B------:R0:W-:Y:S02]  /*7a860*/  @P3 STG.E.U8 desc[UR56][R52.64], R7 ;  /* 0x0000000734003986 */ /* 0x0001e4000c101138 */
[----:B0-----:R-:W-:-:S05]  /*7a870*/  PRMT R7, R30, 0x7771, RZ ;  /* 0x000077711e077816 */ /* 0x001fca00000000ff */
[----:B------:R0:W-:Y:S02]  /*7a880*/  @P0 STG.E.U8 desc[UR56][R38.64], R7 ;  /* 0x0000000726000986 */ /* 0x0001e4000c101138 */
[C---:B0-----:R-:W-:Y:S02]  /*7a890*/  PRMT R7, R30.reuse, 0x7772, RZ ;  /* 0x000077721e077816 */ /* 0x041fe400000000ff */
[----:B------:R-:W-:-:S03]  /*7a8a0*/  PRMT R30, R30, 0x7773, RZ ;  /* 0x000077731e1e7816 */ /* 0x000fc600000000ff */
[----:B------:R-:W-:Y:S04]  /*7a8b0*/  @P2 STG.E.U8 desc[UR56][R36.64], R7 ;  /* 0x0000000724002986 */ /* 0x000fe8000c101138 */
[----:B---3--:R0:W-:Y:S04]  /*7a8c0*/  @P5 STG.E.U8 desc[UR56][R230.64], R30 ;  /* 0x0000001ee6005986 */ /* 0x0081e8000c101138 */
[----:B0-----:R-:W2:Y:S04]  /*7a8d0*/  LDL.LU.64 R230, [R1+0x2460] ;  /* 0x0024600001e67983 */ /* 0x001ea80000300a00 */
[----:B------:R-:W3:Y:S04]  /*7a8e0*/  LDL.LU.64 R224, [R1+0x1b68] ;  /* 0x001b680001e07983 */ /* 0x000ee80000300a00 */
[----:B------:R-:W4:Y:S04]  /*7a8f0*/  LDL.LU.64 R36, [R1+0x1b60] ;  /* 0x001b600001247983 */ /* 0x000f280000300a00 */
[----:B------:R-:W4:Y:S04]  /*7a900*/  LDL.LU.64 R226, [R1+0x1b58] ;  /* 0x001b580001e27983 */ /* 0x000f280000300a00 */
[----:B------:R-:W3:Y:S04]  /*7a910*/  LDL.LU R252, [R1+0xc] ;  /* 0x00000c0001fc7983 */ /* 0x000ee80000300800 */
[----:B------:R-:W4:Y:S04]  /*7a920*/  LDL.LU.64 R58, [R1+0x1b50] ;  /* 0x001b5000013a7983 */ /* 0x000f280000300a00 */
[----:B------:R-:W4:Y:S04]  /*7a930*/  LDL.LU.64 R54, [R1+0x1b48] ;  /* 0x001b480001367983 */ /* 0x000f280000300a00 */
[----:B------:R-:W4:Y:S04]  /*7a940*/  LDL.LU.64 R52, [R1+0x1b40] ;  /* 0x001b400001347983 */ /* 0x000f280000300a00 */
[----:B------:R-:W4:Y:S01]  /*7a950*/  LDL.LU.64 R38, [R1+0x1b38] ;  /* 0x001b380001267983 */ /* 0x000f220000300a00 */
[----:B------:R-:W-:-:S02]  /*7a960*/  LOP3.LUT R8, R8, 0xffffefff, RZ, 0xc0, !PT ;  /* 0xffffefff08087812 */ /* 0x000fc400078ec0ff */
[C---:B------:R-:W-:Y:S02]  /*7a970*/  LOP3.LUT P3, RZ, R229.reuse, 0x200000, RZ, 0xc0, !PT ;  /* 0x00200000e5ff7812 */ /* 0x040fe4000786c0ff */
[C---:B------:R-:W-:Y:S02]  /*7a980*/  LOP3.LUT P0, RZ, R229.reuse, 0x400000, RZ, 0xc0, !PT ;  /* 0x00400000e5ff7812 */ /* 0x040fe4000780c0ff */
[C---:B------:R-:W-:Y:S02]  /*7a990*/  LOP3.LUT P2, RZ, R229.reuse, 0x800000, RZ, 0xc0, !PT ;  /* 0x00800000e5ff7812 */ /* 0x040fe4000784c0ff */
[----:B------:R-:W-:Y:S02]  /*7a9a0*/  LOP3.LUT P5, RZ, R229, 0x1000000, RZ, 0xc0, !PT ;  /* 0x01000000e5ff7812 */ /* 0x000fe400078ac0ff */
[----:B--2---:R-:W-:-:S13]  /*7a9b0*/  LOP3.LUT P6, RZ, R230, 0x2, RZ, 0xc0, !PT ;  /* 0x00000002e6ff7812 */ /* 0x004fda00078cc0ff */
        /* <DEDUP_REMOVED lines=18> */
[----:B---3--:R-:W-:-:S05]  /*7aae0*/  PRMT R7, R252, 0x7770, RZ ;  /* 0x00007770fc077816 */ /* 0x008fca00000000ff */
[----:B------:R0:W-:Y:S04]  /*7aaf0*/  @P3 STG.E.U8 desc[UR56][R224.64], R7 ;  /* 0x00000007e0003986 */ /* 0x0001e8000c101138 */
[----:B------:R-:W-:Y:S02]  /*7ab00*/  @P6 LOP3.LUT R8, R8, 0x40000, RZ, 0xfc, !PT ;  /* 0x0004000008086812 */ /* 0x000fe400078efcff */
[----:B------:R-:W-:Y:S02]  /*7ab10*/  LOP3.LUT P6, RZ, R229, 0x4000000, RZ, 0xc0, !PT ;  /* 0x04000000e5ff7812 */ /* 0x000fe400078cc0ff */
[----:B0-----:R-:W-:Y:S02]  /*7ab20*/  PRMT R7, R252, 0x7771, RZ ;  /* 0x00007771fc077816 */ /* 0x001fe400000000ff */
[----:B------:R-:W-:-:S03]  /*7ab30*/  LOP3.LUT R8, R8, 0xfff7ffff, RZ, 0xc0, !PT ;  /* 0xfff7ffff08087812 */ /* 0x000fc600078ec0ff */
[----:B----4-:R0:W-:Y:S06]  /*7ab40*/  @P0 STG.E.U8 desc[UR56][R36.64], R7 ;  /* 0x0000000724000986 */ /* 0x0101ec000c101138 */
[----:B------:R-:W-:Y:S02]  /*7ab50*/  @P6 LOP3.LUT R8, R8, 0x80000, RZ, 0xfc, !PT ;  /* 0x0008000008086812 */ /* 0x000fe400078efcff */
[----:B------:R-:W-:Y:S02]  /*7ab60*/  LOP3.LUT P6, RZ, R229, 0x2000000, RZ, 0xc0, !PT ;  /* 0x02000000e5ff7812 */ /* 0x000fe400078cc0ff */
[C---:B0-----:R-:W-:Y:S01]  /*7ab70*/  PRMT R7, R252.reuse, 0x7772, RZ ;  /* 0x00007772fc077816 */ /* 0x041fe200000000ff */
[----:B------:R-:W2:Y:S04]  /*7ab80*/  LDL.LU.64 R36, [R1+0x1b28] ;  /* 0x001b280001247983 */ /* 0x000ea80000300a00 */
[----:B------:R0:W-:Y:S04]  /*7ab90*/  @P2 STG.E.U8 desc[UR56][R226.64], R7 ;  /* 0x00000007e2002986 */ /* 0x0001e8000c101138 */
[----:B------:R-:W3:Y:S04]  /*7aba0*/  LDL.LU.64 R228, [R1+0x1b10] ;  /* 0x001b100001e47983 */ /* 0x000ee80000300a00 */
[----:B------:R-:W4:Y:S01]  /*7abb0*/  LDL.LU.64 R28, [R1+0x1b08] ;  /* 0x001b0800011c7983 */ /* 0x000f220000300a00 */
[----:B0-----:R-:W-:-:S03]  /*7abc0*/  PRMT R7, R252, 0x7773, RZ ;  /* 0x00007773fc077816 */ /* 0x001fc600000000ff */
[----:B------:R-:W4:Y:S04]  /*7abd0*/  LDL.LU.64 R224, [R1+0x1b00] ;  /* 0x001b000001e07983 */ /* 0x000f280000300a00 */
[----:B------:R0:W-:Y:S04]  /*7abe0*/  @P5 STG.E.U8 desc[UR56][R58.64], R7 ;  /* 0x000000073a005986 */ /* 0x0001e8000c101138 */
[----:B------:R-:W4:Y:S01]  /*7abf0*/  LDL.LU.64 R226, [R1+0x1af8] ;  /* 0x001af80001e27983 */ /* 0x000f220000300a00 */
[----:B0-----:R-:W-:-:S03]  /*7ac00*/  PRMT R7, R31, 0x7770, RZ ;  /* 0x000077701f077816 */ /* 0x001fc600000000ff */
        /* <DEDUP_REMOVED lines=11> */
[----:B------:R-:W-:Y:S01]  /*7acc0*/  PRMT R31, R31, 0x7773, RZ ;  /* 0x000077731f1f7816 */ /* 0x000fe200000000ff */
[----:B0-----:R-:W4:Y:S10]  /*7acd0*/  LDL.LU.64 R38, [R1+0x1ad8] ;  /* 0x001ad80001267983 */ /* 0x001f340000300a00 */
[----:B------:R0:W-:Y:S04]  /*7ace0*/  @P6 STG.E.U8 desc[UR56][R32.64], R31 ;  /* 0x0000001f20006986 */ /* 0x0001e8000c101138 */
[----:B0-----:R-:W2:Y:S01]  /*7acf0*/  LDL.LU.64 R32, [R1+0x2458] ;  /* 0x0024580001207983 */ /* 0x001ea20000300a00 */
[----:B------:R-:W-:-:S03]  /*7ad00*/  LOP3.LUT P6, RZ, R8, 0x10000, RZ, 0xc0, !PT ;  /* 0x0001000008ff7812 */ /* 0x000fc600078cc0ff */
[----:B------:R-:W3:Y:S01]  /*7ad10*/  LDL.LU.64 R30, [R1+0x1b18] ;  /* 0x001b1800011e7983 */ /* 0x000ee20000300a00 */
[----:B--2---:R-:W-:-:S09]  /*7ad20*/  PRMT R7, R32, 0x7770, RZ ;  /* 0x0000777020077816 */ /* 0x004fd200000000ff */
[----:B------:R0:W-:Y:S04]  /*7ad30*/  @P6 STG.E.U8 desc[UR56][R36.64], R7 ;  /* 0x0000000724006986 */ /* 0x0001e8000c101138 */
[----:B0-----:R-:W2:Y:S01]  /*7ad40*/  LDL.LU.64 R36, [R1+0x2450] ;  /* 0x0024500001247983 */ /* 0x001ea20000300a00 */
[----:B------:R-:W-:Y:S02]  /*7ad50*/  LOP3.LUT P6, RZ, R8, 0x8000, RZ, 0xc0, !PT ;  /* 0x0000800008ff7812 */ /* 0x000fe400078cc0ff */
[----:B------:R-:W-:-:S11]  /*7ad60*/  PRMT R7, R32, 0x7771, RZ ;  /* 0x0000777120077816 */ /* 0x000fd600000000ff */
[----:B--2---:R0:W-:Y:S04]  /*7ad70*/  @P6 STG.E.U8 desc[UR56][R36.64], R7 ;  /* 0x0000000724006986 */ /* 0x0041e8000c101138 */
[----:B0-----:R-:W2:Y:S01]  /*7ad80*/  LDL.LU.64 R36, [R1+0x2448] ;  /* 0x0024480001247983 */ /* 0x001ea20000300a00 */
[----:B------:R-:W-:Y:S02]  /*7ad90*/  LOP3.LUT P6, RZ, R8, 0x4000, RZ, 0xc0, !PT ;  /* 0x0000400008ff7812 */ /* 0x000fe400078cc0ff */
[C---:B------:R-:W-:Y:S02]  /*7ada0*/  PRMT R7, R32.reuse, 0x7772, RZ ;  /* 0x0000777220077816 */ /* 0x040fe400000000ff */
[----:B------:R-:W-:-:S09]  /*7adb0*/  PRMT R32, R32, 0x7773, RZ ;  /* 0x0000777320207816 */ /* 0x000fd200000000ff */
[----:B---3--:R2:W-:Y:S01]  /*7adc0*/  @P6 STG.E.U8 desc[UR56][R30.64], R7 ;  /* 0x000000071e006986 */ /* 0x0085e2000c101138 */
[----:B------:R-:W-:Y:S02]  /*7add0*/  LOP3.LUT P6, RZ, R8, 0x2000, RZ, 0xc0, !PT ;  /* 0x0000200008ff7812 */ /* 0x000fe400078cc0ff */
[----:B------:R-:W-:-:S11]  /*7ade0*/  LOP3.LUT P1, RZ, R230, 0x4, RZ, 0xc0, !PT ;  /* 0x00000004e6ff7812 */ /* 0x000fd6000782c0ff */
[----:B------:R-:W-:Y:S01]  /*7adf0*/  @P6 STG.E.U8 desc[UR56][R228.64], R32 ;  /* 0x00000020e4006986 */ /* 0x000fe2000c101138 */
[----:B------:R-:W-:Y:S02]  /*7ae00*/  LOP3.LUT P6, RZ, R8, 0x1000, RZ, 0xc0, !PT ;  /* 0x0000100008ff7812 */ /* 0x000fe400078cc0ff */
[C---:B------:R-:W-:Y:S02]  /*7ae10*/  LOP3.LUT P4, RZ, R230.reuse, 0x8, RZ, 0xc0, !PT ;  /* 0x00000008e6ff7812 */ /* 0x040fe4000788c0ff */
[C---:B------:R-:W-:Y:S02]  /*7ae20*/  LOP3.LUT P3, RZ, R230.reuse, 0x10, RZ, 0xc0, !PT ;  /* 0x00000010e6ff7812 */ /* 0x040fe4000786c0ff */
[C---:B------:R-:W-:Y:S02]  /*7ae30*/  LOP3.LUT P0, RZ, R230.reuse, 0x20, RZ, 0xc0, !PT ;  /* 0x00000020e6ff7812 */ /* 0x040fe4000780c0ff */
[C---:B------:R-:W-:Y:S02]  /*7ae40*/  LOP3.LUT P2, RZ, R230.reuse, 0x40, RZ, 0xc0, !PT ;  /* 0x00000040e6ff7812 */ /* 0x040fe4000784c0ff */
[----:B------:R-:W-:-:S02]  /*7ae50*/  LOP3.LUT P5, RZ, R230, 0x80, RZ, 0xc0, !PT ;  /* 0x00000080e6ff7812 */ /* 0x000fc400078ac0ff */
[----:B--2---:R-:W-:-:S05]  /*7ae60*/  PRMT R7, R36, 0x7770, RZ ;  /* 0x0000777024077816 */ /* 0x004fca00000000ff */
[----:B----4-:R0:W-:Y:S02]  /*7ae70*/  @P6 STG.E.U8 desc[UR56][R28.64], R7 ;  /* 0x000000071c006986 */ /* 0x0101e4000c101138 */
[----:B0-----:R-:W-:-:S05]  /*7ae80*/  PRMT R7, R36, 0x7771, RZ ;  /* 0x0000777124077816 */ /* 0x001fca00000000ff */
[----:B------:R0:W-:Y:S02]  /*7ae90*/  @P1 STG.E.U8 desc[UR56][R224.64], R7 ;  /* 0x00000007e0001986 */ /* 0x0001e4000c101138 */
[C---:B0-----:R-:W-:Y:S02]  /*7aea0*/  PRMT R7, R36.reuse, 0x7772, RZ ;  /* 0x0000777224077816 */ /* 0x041fe400000000ff */
[----:B------:R-:W-:-:S03]  /*7aeb0*/  PRMT R36, R36, 0x7773, RZ ;  /* 0x0000777324247816 */ /* 0x000fc600000000ff */
[----:B------:R0:W-:Y:S04]  /*7aec0*/  @P4 STG.E.U8 desc[UR56][R226.64], R7 ;  /* 0x00000007e2004986 */ /* 0x0001e8000c101138 */
[----:B------:R-:W-:Y:S01]  /*7aed0*/  @P3 STG.E.U8 desc[UR56][R58.64], R36 ;  /* 0x000000243a003986 */ /* 0x000fe2000c101138 */
        /* <DEDUP_REMOVED lines=8> */
[----:B------:R-:W4:Y:S01]  /*7af60*/  LDL.LU.64 R226, [R1+0x1ac0] ;  /* 0x001ac00001e27983 */ /* 0x000f220000300a00 */
[----:B------:R-:W-:-:S02]  /*7af70*/  LOP3.LUT P3, RZ, R230, 0x100, RZ, 0xc0, !PT ;  /* 0x00000100e6ff7812 */ /* 0x000fc4000786c0ff */
[C---:B------:R-:W-:Y:S01]  /*7af80*/  LOP3.LUT P0, RZ, R230.reuse, 0x200, RZ, 0xc0, !PT ;  /* 0x00000200e6ff7812 */ /* 0x040fe2000780c0ff */
[----:B------:R-:W4:Y:S01]  /*7af90*/  LDL.LU.64 R58, [R1+0x1ab0] ;  /* 0x001ab000013a7983 */ /* 0x000f220000300a00 */
[C---:B------:R-:W-:Y:S02]  /*7afa0*/  LOP3.LUT P2, RZ, R230.reuse, 0x400, RZ, 0xc0, !PT ;  /* 0x00000400e6ff7812 */ /* 0x040fe4000784c0ff */
[----:B------:R-:W-:Y:S01]  /*7afb0*/  PRMT R33, R33, 0x7773, RZ ;  /* 0x0000777321217816 */ /* 0x000fe200000000ff */
[----:B------:R-:W4:Y:S01]  /*7afc0*/  LDL.LU.64 R54, [R1+0x1aa8] ;  /* 0x001aa80001367983 */ /* 0x000f220000300a00 */
[----:B------:R-:W-:Y:S02]  /*7afd0*/  PRMT R7, R37, 0x7770, RZ ;  /* 0x0000777025077816 */ /* 0x000fe400000000ff */
[C---:B------:R-:W-:Y:S01]  /*7afe0*/  LOP3.LUT P5, RZ, R230.reuse, 0x800, RZ, 0xc0, !PT ;  /* 0x00000800e6ff7812 */ /* 0x040fe200078ac0ff */
[----:B------:R-:W4:Y:S01]  /*7aff0*/  LDL.LU.64 R52, [R1+0x1aa0] ;  /* 0x001aa00001347983 */ /* 0x000f220000300a00 */
[----:B------:R-:W-:-:S02]  /*7b000*/  LOP3.LUT P6, RZ, R230, 0x100000, RZ, 0xc0, !PT ;  /* 0x00100000e6ff7812 */ /* 0x000fc400078cc0ff */
        /* <DEDUP_REMOVED lines=11> */
[----:B---3--:R1:W-:Y:S04]  /*7b0c0*/  @P0 STG.E.U8 desc[UR56][R224.64], R7 ;  /* 0x00000007e0000986 */ /* 0x0083e8000c101138 */
[----:B0-----:R-:W2:Y:S01]  /*7b0d0*/  LDL.LU.64 R38, [R1+0x1a98] ;  /* 0x001a980001267983 */ /* 0x001ea20000300a00 */
[----:B-1----:R-:W-:-:S03]  /*7b0e0*/  PRMT R7, R37, 0x7771, RZ ;  /* 0x0000777125077816 */ /* 0x002fc600000000ff */
[----:B------:R-:W3:Y:S04]  /*7b0f0*/  LDL.LU.64 R32, [R1+0x1a80] ;  /* 0x001a800001207983 */ /* 0x000ee80000300a00 */
[----:B----4-:R0:W-:Y:S04]  /*7b100*/  @P2 STG.E.U8 desc[UR56][R226.64], R7 ;  /* 0x00000007e2002986 */ /* 0x0101e8000c101138 */
[----:B------:R-:W4:Y:S01]  /*7b110*/  LDL.LU.64 R30, [R1+0x1a78] ;  /* 0x001a7800011e7983 */ /* 0x000f220000300a00 */
[----:B0-----:R-:W-:-:S05]  /*7b120*/  PRMT R7, R37, 0x7772, RZ ;  /* 0x0000777225077816 */ /* 0x001fca00000000ff */
[----:B------:R0:W-:Y:S04]  /*7b130*/  @P5 STG.E.U8 desc[UR56][R34.64], R7 ;  /* 0x0000000722005986 */ /* 0x0001e8000c101138 */
[----:B0-----:R-:W2:Y:S01]  /*7b140*/  LDL.LU.64 R34, [R1+0x2440] ;  /* 0x0024400001227983 */ /* 0x001ea20000300a00 */
[----:B------:R-:W-:Y:S02]  /*7b150*/  @P6 LOP3.LUT R8, R8, 0x80, RZ, 0xfc, !PT ;  /* 0x0000008008086812 */ /* 0x000fe400078efcff */
[----:B------:R-:W-:Y:S01]  /*7b160*/  LOP3.LUT P6, RZ, R230, 0x10000, RZ, 0xc0, !PT ;  /* 0x00010000e6ff7812 */ /* 0x000fe200078cc0ff */
[----:B------:R-:W4:Y:S01]  /*7b170*/  LDL.LU.64 R228, [R1+0x1a70] ;  /* 0x001a700001e47983 */ /* 0x000f220000300a00 */
[----:B------:R-:W-:Y:S02]  /*7b180*/  LOP3.LUT R8, R8, 0xfffffeff, RZ, 0xc0, !PT ;  /* 0xfffffeff08087812 */ /* 0x000fe400078ec0ff */
[----:B------:R-:W-:Y:S01]  /*7b190*/  PRMT R37, R37, 0x7773, RZ ;  /* 0x0000777325257816 */ /* 0x000fe200000000ff */
[----:B------:R-:W4:Y:S08]  /*7b1a0*/  LDL.LU.64 R28, [R1+0x1a68] ;  /* 0x001a6800011c7983 */ /* 0x000f300000300a00 */
        /* <DEDUP_REMOVED lines=10> */
[----:B------:R-:W-:-:S13]  /*7b250*/  LOP3.LUT P6, RZ, R230, 0x1000, RZ, 0xc0, !PT ;  /* 0x00001000e6ff7812 */ /* 0x000fda00078cc0ff */
[----:B------:R0:W-:Y:S01]  /*7b260*/  @P6 STG.E.U8 desc[UR56][R58.64], R37 ;  /* 0x000000253a006986 */ /* 0x0001e2000c101138 */
[----:B------:R-:W-:-:S03]  /*7b270*/  LOP3.LUT P6, RZ, R8, 0x800, RZ, 0xc0, !PT ;  /* 0x0000080008ff7812 */ /* 0x000fc600078cc0ff */
[----:B0-----:R-:W3:Y:S04]  /*7b280*/  LDL.LU.64 R36, [R1+0x1a88] ;  /* 0x001a880001247983 */ /* 0x001ee80000300a00 */
[----:B------:R-:W4:Y:S04]  /*7b290*/  LDL.LU.64 R224, [R1+0x1a60] ;  /* 0x001a600001e07983 */ /* 0x000f280000300a00 */
[----:B------:R-:W4:Y:S04]  /*7b2a0*/  LDL.LU.64 R226, [R1+0x1a58] ;  /* 0x001a580001e27983 */ /* 0x000f280000300a00 */
[----:B------:R-:W4:Y:S01]  /*7b2b0*/  LDL.LU.64 R58, [R1+0x1a50] ;  /* 0x001a5000013a7983 */ /* 0x000f220000300a00 */
[----:B--2---:R-:W-:-:S05]  /*7b2c0*/  PRMT R7, R34, 0x7770, RZ ;  /* 0x0000777022077816 */ /* 0x004fca00000000ff */
[----:B------:R0:W-:Y:S01]  /*7b2d0*/  @P6 STG.E.U8 desc[UR56][R54.64], R7 ;  /* 0x0000000736006986 */ /* 0x0001e2000c101138 */
[----:B------:R-:W-:Y:S02]  /*7b2e0*/  LOP3.LUT P6, RZ, R8, 0x400, RZ, 0xc0, !PT ;  /* 0x0000040008ff7812 */ /* 0x000fe400078cc0ff */
[----:B0-----:R-:W-:Y:S01]  /*7b2f0*/  PRMT R7, R34, 0x7771, RZ ;  /* 0x0000777122077816 */ /* 0x001fe200000000ff */
[----:B------:R-:W2:Y:S10]  /*7b300*/  LDL.LU.64 R54, [R1+0x1a48] ;  /* 0x001a480001367983 */ /* 0x000eb40000300a00 */
[----:B------:R0:W-:Y:S01]  /*7b310*/  @P6 STG.E.U8 desc[UR56][R52.64], R7 ;  /* 0x0000000734006986 */ /* 0x0001e2000c101138 */
[----:B------:R-:W-:-:S02]  /*7b320*/  LOP3.LUT P6, RZ, R8, 0x200, RZ, 0xc0, !PT ;  /* 0x0000020008ff7812 */ /* 0x000fc400078cc0ff */
[----:B0-----:R-:W-:Y:S01]  /*7b330*/  PRMT R7, R34, 0x7772, RZ ;  /* 0x0000777222077816 */ /* 0x001fe200000000ff */
[----:B------:R-:W2:Y:S10]  /*7b340*/  LDL.LU.64 R52, [R1+0x2438] ;  /* 0x0024380001347983 */ /* 0x000eb40000300a00 */
[----:B------:R0:W-:Y:S04]  /*7b350*/  @P6 STG.E.U8 desc[UR56][R38.64], R7 ;  /* 0x0000000726006986 */ /* 0x0001e8000c101138 */
[----:B0-----:R-:W3:Y:S01]  /*7b360*/  LDL.LU.64 R38, [R1+0x2430] ;  /* 0x0024300001267983 */ /* 0x001ee20000300a00 */
[----:B------:R-:W-:-:S02]  /*7b370*/  LOP3.LUT P6, RZ, R8, 0x100, RZ, 0xc0, !PT ;  /* 0x0000010008ff7812 */ /* 0x000fc400078cc0ff */
[----:B------:R-:W-:-:S11]  /*7b380*/  PRMT R34, R34, 0x7773, RZ ;  /* 0x0000777322227816 */ /* 0x000fd600000000ff */
[----:B---3--:R0:W-:Y:S04]  /*7b390*/  @P6 STG.E.U8 desc[UR56][R38.64], R34 ;  /* 0x0000002226006986 */ /* 0x0081e8000c101138 */
[----:B0-----:R-:W3:Y:S01]  /*7b3a0*/  LDL.LU.64 R38, [R1+0x2428] ;  /* 0x0024280001267983 */ /* 0x001ee20000300a00 */
[----:B------:R-:W-:Y:S02]  /*7b3b0*/  LOP3.LUT P6, RZ, R8, 0x80, RZ, 0xc0, !PT ;  /* 0x0000008008ff7812 */ /* 0x000fe400078cc0ff */
[C---:B------:R-:W-:Y:S02]  /*7b3c0*/  LOP3.LUT P1, RZ, R230.reuse, 0x200000, RZ, 0xc0, !PT ;  /* 0x00200000e6ff7812 */ /* 0x040fe4000782c0ff */
[C---:B------:R-:W-:Y:S02]  /*7b3d0*/  LOP3.LUT P4, RZ, R230.reuse, 0x400000, RZ, 0xc0, !PT ;  /* 0x00400000e6ff7812 */ /* 0x040fe4000788c0ff */
[----:B------:R-:W-:-:S02]  /*7b3e0*/  LOP3.LUT P3, RZ, R230, 0x800000, RZ, 0xc0, !PT ;  /* 0x00800000e6ff7812 */ /* 0x000fc4000786c0ff */
[C---:B------:R-:W-:Y:S02]  /*7b3f0*/  LOP3.LUT P0, RZ, R230.reuse, 0x1000000, RZ, 0xc0, !PT ;  /* 0x01000000e6ff7812 */ /* 0x040fe4000780c0ff */
[C---:B------:R-:W-:Y:S02]  /*7b400*/  LOP3.LUT P2, RZ, R230.reuse, 0x2000000, RZ, 0xc0, !PT ;  /* 0x02000000e6ff7812 */ /* 0x040fe4000784c0ff */
[----:B------:R-:W-:Y:S02]  /*7b410*/  LOP3.LUT P5, RZ, R230, 0x4000000, RZ, 0xc0, !PT ;  /* 0x04000000e6ff7812 */ /* 0x000fe400078ac0ff */
[----:B---3--:R-:W-:-:S05]  /*7b420*/  PRMT R7, R38, 0x7770, RZ ;  /* 0x0000777026077816 */ /* 0x008fca00000000ff */
[----:B------:R0:W-:Y:S01]  /*7b430*/  @P6 STG.E.U8 desc[UR56][R36.64], R7 ;  /* 0x0000000724006986 */ /* 0x0001e2000c101138 */
[----:B------:R-:W-:Y:S02]  /*7b440*/  LOP3.LUT P6, RZ, R8, 0x40, RZ, 0xc0, !PT ;  /* 0x0000004008ff7812 */ /* 0x000fe400078cc0ff */
[----:B0-----:R-:W-:-:S11]  /*7b450*/  PRMT R7, R38, 0x7771, RZ ;  /* 0x0000777126077816 */ /* 0x001fd600000000ff */
[----:B------:R0:W-:Y:S01]  /*7b460*/  @P6 STG.E.U8 desc[UR56][R32.64], R7 ;  /* 0x0000000720006986 */ /* 0x0001e2000c101138 */
[----:B------:R-:W-:Y:S02]  /*7b470*/  LOP3.LUT P6, RZ, R8, 0x20, RZ, 0xc0, !PT ;  /* 0x0000002008ff7812 */ /* 0x000fe400078cc0ff */
[----:B0-----:R-:W-:-:S11]  /*7b480*/  PRMT R7, R38, 0x7772, RZ ;  /* 0x0000777226077816 */ /* 0x001fd600000000ff */
[----:B----4-:R0:W-:Y:S01]  /*7b490*/  @P6 STG.E.U8 desc[UR56][R30.64], R7 ;  /* 0x000000071e006986 */ /* 0x0101e2000c101138 */
[----:B------:R-:W-:Y:S02]  /*7b4a0*/  LOP3.LUT P6, RZ, R8, 0x10, RZ, 0xc0, !PT ;  /* 0x0000001008ff7812 */ /* 0x000fe400078cc0ff */
[----:B------:R-:W-:Y:S02]  /*7b4b0*/  PRMT R38, R38, 0x7773, RZ ;  /* 0x0000777326267816 */ /* 0x000fe400000000ff */
[----:B0-----:R-:W-:-:S09]  /*7b4c0*/  PRMT R7, R35, 0x7770, RZ ;  /* 0x0000777023077816 */ /* 0x001fd200000000ff */
[----:B------:R-:W-:Y:S04]  /*7b4d0*/  @P6 STG.E.U8 desc[UR56][R228.64], R38 ;  /* 0x00000026e4006986 */ /* 0x000fe8000c101138 */
[----:B------:R0:W-:Y:S02]  /*7b4e0*/  @P1 STG.E.U8 desc[UR56][R28.64], R7 ;  /* 0x000000071c001986 */ /* 0x0001e4000c101138 */
[----:B0-----:R-:W-:-:S05]  /*7b4f0*/  PRMT R7, R35, 0x7771, RZ ;  /* 0x0000777123077816 */ /* 0x001fca00000000ff */
[----:B------:R0:W-:Y:S02]  /*7b500*/  @P4 STG.E.U8 desc[UR56][R224.64], R7 ;  /* 0x00000007e0004986 */ /* 0x0001e4000c101138 */
[C---:B0-----:R-:W-:Y:S02]  /*7b510*/  PRMT R7, R35.reuse, 0x7772, RZ ;  /* 0x0000777223077816 */ /* 0x041fe400000000ff */
[----:B------:R-:W-:-:S03]  /*7b520*/  PRMT R35, R35, 0x7773, RZ ;  /* 0x0000777323237816 */ /* 0x000fc600000000ff */
[----:B------:R0:W-:Y:S04]  /*7b530*/  @P3 STG.E.U8 desc[UR56][R226.64], R7 ;  /* 0x00000007e2003986 */ /* 0x0001e8000c101138 */
[----:B------:R-:W-:Y:S01]  /*7b540*/  @P0 STG.E.U8 desc[UR56][R58.64], R35 ;  /* 0x000000233a000986 */ /* 0x000fe2000c101138 */
[----:B0-----:R-:W-:-:S05]  /*7b550*/  PRMT R7, R39, 0x7770, RZ ;  /* 0x0000777027077816 */ /* 0x001fca00000000ff */
[----:B--2---:R0:W-:Y:S02]  /*7b560*/  @P2 STG.E.U8 desc[UR56][R54.64], R7 ;  /* 0x0000000736002986 */ /* 0x0041e4000c101138 */
[----:B0-----:R-:W-:-:S05]  /*7b570*/  PRMT R7, R39, 0x7771, RZ ;  /* 0x0000777127077816 */ /* 0x001fca00000000ff */
[----:B------:R0:W-:Y:S04]  /*7b580*/  @P5 STG.E.U8 desc[UR56][R52.64], R7 ;  /* 0x0000000734005986 */ /* 0x0001e8000c101138 */
[----:B0-----:R-:W2:Y:S04]  /*7b590*/  LDL.LU.64 R52, [R1+0x2420] ;  /* 0x0024200001347983 */ /* 0x001ea80000300a00 */
[----:B------:R-:W3:Y:S04]  /*7b5a0*/  LDL.LU.64 R58, [R1+0x1a38] ;  /* 0x001a3800013a7983 */ /* 0x000ee80000300a00 */
[----:B------:R-:W4:Y:S04]  /*7b5b0*/  LDL.LU.64 R54, [R1+0x1a30] ;  /* 0x001a300001367983 */ /* 0x000f280000300a00 */
[----:B------:R-:W2:Y:S01]  /*7b5c0*/  LDL.LU.64 R228, [R1+0x1a28] ;  /* 0x001a280001e47983 */ /* 0x000ea20000300a00 */
[----:B------:R-:W-:-:S03]  /*7b5d0*/  LOP3.LUT P3, RZ, R230, 0x8000000, RZ, 0xc0, !PT ;  /* 0x08000000e6ff7812 */ /* 0x000fc6000786c0ff */
[----:B------:R-:W2:Y:S01]  /*7b5e0*/  LDL.LU.64 R28, [R1+0x1a18] ;  /* 0x001a1800011c7983 */ /* 0x000ea20000300a00 */
[C---:B------:R-:W-:Y:S02]  /*7b5f0*/  LOP3.LUT P0, RZ, R230.reuse, 0x10000000, RZ, 0xc0, !PT ;  /* 0x10000000e6ff7812 */ /* 0x040fe4000780c0ff */
[C---:B------:R-:W-:Y:S01]  /*7b600*/  LOP3.LUT P2, RZ, R230.reuse, 0x20000000, RZ, 0xc0, !PT ;  /* 0x20000000e6ff7812 */ /* 0x040fe2000784c0ff */
[----:B------:R-:W2:Y:S01]  /*7b610*/  LDL.LU.64 R224, [R1+0x1a10] ;  /* 0x001a100001e07983 */ /* 0x000ea20000300a00 */
[C---:B------:R-:W-:Y:S02]  /*7b620*/  PRMT R7, R39.reuse, 0x7772, RZ ;  /* 0x0000777227077816 */ /* 0x040fe400000000ff */
[----:B------:R-:W-:Y:S01]  /*7b630*/  LOP3.LUT P5, RZ, R230, 0x40000000, RZ, 0xc0, !PT ;  /* 0x40000000e6ff7812 */ /* 0x000fe200078ac0ff */
[----:B------:R-:W2:Y:S01]  /*7b640*/  LDL.LU.64 R226, [R1+0x1a08] ;  /* 0x001a080001e27983 */ /* 0x000ea20000300a00 */
[----:B------:R-:W-:Y:S02]  /*7b650*/  PRMT R39, R39, 0x7773, RZ ;  /* 0x0000777327277816 */ /* 0x000fe400000000ff */
        /* <DEDUP_REMOVED lines=12> */
[----:B----4-:R0:W-:Y:S01]  /*7b720*/  @P0 STG.E.U8 desc[UR56][R54.64], R39 ;  /* 0x0000002736000986 */ /* 0x0101e2000c101138 */
[----:B--2---:R-:W-:-:S03]  /*7b730*/  PRMT R7, R52, 0x7770, RZ ;  /* 0x0000777034077816 */ /* 0x004fc600000000ff */
[----:B------:R-:W2:Y:S04]  /*7b740*/  LDL.LU.64 R58, [R1+0x1a00] ;  /* 0x001a0000013a7983 */ /* 0x000ea80000300a00 */
[----:B------:R1:W-:Y:S04]  /*7b750*/  @P2 STG.E.U8 desc[UR56][R228.64], R7 ;  /* 0x00000007e4002986 */ /* 0x0003e8000c101138 */
[----:B0-----:R-:W3:Y:S04]  /*7b760*/  LDL.LU.64 R54, [R1+0x19f8] ;  /* 0x0019f80001367983 */ /* 0x001ee80000300a00 */
[----:B------:R-:W4:Y:S01]  /*7b770*/  LDL.LU.64 R38, [R1+0x19f0] ;  /* 0x0019f00001267983 */ /* 0x000f220000300a00 */
[----:B-1----:R-:W-:-:S03]  /*7b780*/  PRMT R7, R52, 0x7771, RZ ;  /* 0x0000777134077816 */ /* 0x002fc600000000ff */
[----:B------:R-:W4:Y:S04]  /*7b790*/  LDL.LU.64 R34, [R1+0x19e8] ;  /* 0x0019e80001227983 */ /* 0x000f280000300a00 */
[----:B------:R-:W4:Y:S04]  /*7b7a0*/  LDL.LU.64 R36, [R1+0x19e0] ;  /* 0x0019e00001247983 */ /* 0x000f280000300a00 */
[----:B------:R0:W-:Y:S04]  /*7b7b0*/  @P5 STG.E.U8 desc[UR56][R56.64], R7 ;  /* 0x0000000738005986 */ /* 0x0001e8000c101138 */
[----:B0-----:R-:W2:Y:S01]  /*7b7c0*/  LDL.LU.64 R56, [R1+0x2418] ;  /* 0x0024180001387983 */ /* 0x001ea20000300a00 */
[----:B------:R-:W-:-:S02]  /*7b7d0*/  @P6 LOP3.LUT R9, R9, 0x80000000, RZ, 0xfc, !PT ;  /* 0x8000000009096812 */ /* 0x000fc400078efcff */
[C---:B------:R-:W-:Y:S01]  /*7b7e0*/  LOP3.LUT P6, RZ, R231.reuse, 0x8, RZ, 0xc0, !PT ;  /* 0x00000008e7ff7812 */ /* 0x040fe200078cc0ff */
[----:B------:R-:W4:Y:S01]  /*7b7f0*/  LDL.LU.64 R32, [R1+0x19d0] ;  /* 0x0019d00001207983 */ /* 0x000f220000300a00 */
[----:B------:R-:W-:Y:S02]  /*7b800*/  LOP3.LUT R8, R8, 0xfffffffe, RZ, 0xc0, !PT ;  /* 0xfffffffe08087812 */ /* 0x000fe400078ec0ff */
[----:B------:R-:W-:Y:S01]  /*7b810*/  PRMT R7, R52, 0x7772, RZ ;  /* 0x0000777234077816 */ /* 0x000fe200000000ff */
[----:B------:R-:W4:Y:S08]  /*7b820*/  LDL.LU.64 R30, [R1+0x19c8] ;  /* 0x0019c800011e7983 */ /* 0x000f300000300a00 */
[----:B------:R-:W-:Y:S01]  /*7b830*/  @P6 LOP3.LUT R8, R8, 0x1, RZ, 0xfc, !PT ;  /* 0x0000000108086812 */ /* 0x000fe200078efcff */
        /* <DEDUP_REMOVED lines=11> */
[----:B------:R-:W-:-:S11]  /*7b8f0*/  PRMT R52, R52, 0x7773, RZ ;  /* 0x0000777334347816 */ /* 0x000fd600000000ff */
[----:B------:R0:W-:Y:S01]  /*7b900*/  @P6 STG.E.U8 desc[UR56][R28.64], R7 ;  /* 0x000000071c006986 */ /* 0x0001e2000c101138 */
[----:B------:R-:W-:-:S03]  /*7b910*/  LOP3.LUT P6, RZ, R8, 0x8, RZ, 0xc0, !PT ;  /* 0x0000000808ff7812 */ /* 0x000fc600078cc0ff */
[----:B0-----:R-:W4:Y:S10]  /*7b920*/  LDL.LU.64 R28, [R1+0x19b8] ;  /* 0x0019b800011c7983 */ /* 0x001f340000300a00 */
[----:B------:R0:W-:Y:S01]  /*7b930*/  @P6 STG.E.U8 desc[UR56][R224.64], R52 ;  /* 0x00000034e0006986 */ /* 0x0001e2000c101138 */
[----:B------:R-:W-:-:S03]  /*7b940*/  LOP3.LUT P6, RZ, R8, 0x4, RZ, 0xc0, !PT ;  /* 0x0000000408ff7812 */ /* 0x000fc600078cc0ff */
[----:B0-----:R-:W4:Y:S01]  /*7b950*/  LDL.LU.64 R224, [R1+0x19b0] ;  /* 0x0019b00001e07983 */ /* 0x001f220000300a00 */
[----:B--2---:R-:W-:-:S09]  /*7b960*/  PRMT R7, R56, 0x7770, RZ ;  /* 0x0000777038077816 */ /* 0x004fd200000000ff */
        /* <DEDUP_REMOVED lines=8> */
[----:B---3--:R0:W-:Y:S04]  /*7b9f0*/  @P6 STG.E.U8 desc[UR56][R54.64], R7 ;  /* 0x0000000736006986 */ /* 0x0081e8000c101138 */
[----:B0-----:R-:W3:Y:S01]  /*7ba00*/  LDL.LU.64 R54, [R1+0x2408] ;  /* 0x0024080001367983 */ /* 0x001ee20000300a00 */
[----:B------:R-:W-:-:S02]  /*7ba10*/  LOP3.LUT P6, RZ, R9, 0x80000000, RZ, 0xc0, !PT ;  /* 0x8000000009ff7812 */ /* 0x000fc400078cc0ff */
[----:B------:R-:W-:Y:S02]  /*7ba20*/  PRMT R56, R56, 0x7773, RZ ;  /* 0x0000777338387816 */ /* 0x000fe400000000ff */
[----:B------:R-:W-:-:S09]  /*7ba30*/  PRMT R7, R53, 0x7770, RZ ;  /* 0x0000777035077816 */ /* 0x000fd200000000ff */
[----:B----4-:R-:W-:Y:S01]  /*7ba40*/  @P6 STG.E.U8 desc[UR56][R38.64], R56 ;  /* 0x0000003826006986 */ /* 0x010fe2000c101138 */
[----:B------:R-:W-:-:S13]  /*7ba50*/  LOP3.LUT P6, RZ, R9, 0x40000000, RZ, 0xc0, !PT ;  /* 0x4000000009ff7812 */ /* 0x000fda00078cc0ff */
[----:B------:R0:W-:Y:S01]  /*7ba60*/  @P6 STG.E.U8 desc[UR56][R34.64], R7 ;  /* 0x0000000722006986 */ /* 0x0001e2000c101138 */
[----:B------:R-:W-:Y:S02]  /*7ba70*/  LOP3.LUT P6, RZ, R9, 0x20000000, RZ, 0xc0, !PT ;  /* 0x2000000009ff7812 */ /* 0x000fe400078cc0ff */
[----:B0-----:R-:W-:-:S11]  /*7ba80*/  PRMT R7, R53, 0x7771, RZ ;  /* 0x0000777135077816 */ /* 0x001fd600000000ff */
[----:B------:R0:W-:Y:S01]  /*7ba90*/  @P6 STG.E.U8 desc[UR56][R36.64], R7 ;  /* 0x0000000724006986 */ /* 0x0001e2000c101138 */
[----:B------:R-:W-:Y:S02]  /*7baa0*/  LOP3.LUT P6, RZ, R9, 0x10000000, RZ, 0xc0, !PT ;  /* 0x1000000009ff7812 */ /* 0x000fe400078cc0ff */
[----:B0-----:R-:W-:-:S11]  /*7bab0*/  PRMT R7, R53, 0x7772, RZ ;  /* 0x0000777235077816 */ /* 0x001fd600000000ff */
[----:B---3--:R0:W-:Y:S04]  /*7bac0*/  @P6 STG.E.U8 desc[UR56][R54.64], R7 ;  /* 0x0000000736006986 */ /* 0x0081e8000c101138 */
[----:B0-----:R-:W3:Y:S01]  /*7bad0*/  LDL.LU.64 R54, [R1+0x2400] ;  /* 0x0024000001367983 */ /* 0x001ee20000300a00 */
[C---:B------:R-:W-:Y:S02]  /*7bae0*/  LOP3.LUT P1, RZ, R231.reuse, 0x100, RZ, 0xc0, !PT ;  /* 0x00000100e7ff7812 */ /* 0x040fe4000782c0ff */
[C---:B------:R-:W-:Y:S02]  /*7baf0*/  LOP3.LUT P4, RZ, R231.reuse, 0x200, RZ, 0xc0, !PT ;  /* 0x00000200e7ff7812 */ /* 0x040fe4000788c0ff */
[----:B------:R-:W-:Y:S02]  /*7bb00*/  LOP3.LUT P3, RZ, R231, 0x400, RZ, 0xc0, !PT ;  /* 0x00000400e7ff7812 */ /* 0x000fe4000786c0ff */
[----:B------:R-:W-:-:S02]  /*7bb10*/  PRMT R53, R53, 0x7773, RZ ;  /* 0x0000777335357816 */ /* 0x000fc400000000ff */
[----:B------:R-:W-:Y:S02]  /*7bb20*/  PRMT R7, R57, 0x7770, RZ ;  /* 0x0000777039077816 */ /* 0x000fe400000000ff */
[----:B------:R-:W-:-:S03]  /*7bb30*/  LOP3.LUT P0, RZ, R231, 0x800, RZ, 0xc0, !PT ;  /* 0x00000800e7ff7812 */ /* 0x000fc6000780c0ff */
[----:B------:R-:W-:Y:S04]  /*7bb40*/  @P1 STG.E.U8 desc[UR56][R32.64], R53 ;  /* 0x0000003520001986 */ /* 0x000fe8000c101138 */
[----:B------:R0:W-:Y:S01]  /*7bb50*/  @P4 STG.E.U8 desc[UR56][R30.64], R7 ;  /* 0x000000071e004986 */ /* 0x0001e2000c101138 */
[C---:B------:R-:W-:Y:S02]  /*7bb60*/  LOP3.LUT P2, RZ, R231.reuse, 0x1000, RZ, 0xc0, !PT ;  /* 0x00001000e7ff7812 */ /* 0x040fe4000784c0ff */
[----:B------:R-:W-:Y:S02]  /*7bb70*/  LOP3.LUT P5, RZ, R231, 0x2000, RZ, 0xc0, !PT ;  /* 0x00002000e7ff7812 */ /* 0x000fe400078ac0ff */
[----:B0-----:R-:W-:-:S05]  /*7bb80*/  PRMT R7, R57, 0x7771, RZ ;  /* 0x0000777139077816 */ /* 0x001fca00000000ff */
[----:B------:R0:W-:Y:S01]  /*7bb90*/  @P3 STG.E.U8 desc[UR56][R228.64], R7 ;  /* 0x00000007e4003986 */ /* 0x0001e2000c101138 */
[----:B------:R-:W-:Y:S02]  /*7bba0*/  LOP3.LUT P3, RZ, R231, 0x4000, RZ, 0xc0, !PT ;  /* 0x00004000e7ff7812 */ /* 0x000fe4000786c0ff */
[C---:B0-----:R-:W-:Y:S01]  /*7bbb0*/  PRMT R7, R57.reuse, 0x7772, RZ ;  /* 0x0000777239077816 */ /* 0x041fe200000000ff */
[----:B------:R-:W4:Y:S01]  /*7bbc0*/  LDL.LU.64 R228, [R1+0x1990] ;  /* 0x0019900001e47983 */ /* 0x000f220000300a00 */
[----:B------:R-:W-:-:S03]  /*7bbd0*/  PRMT R57, R57, 0x7773, RZ ;  /* 0x0000777339397816 */ /* 0x000fc600000000ff */
[----:B------:R0:W-:Y:S04]  /*7bbe0*/  @P0 STG.E.U8 desc[UR56][R28.64], R7 ;  /* 0x000000071c000986 */ /* 0x0001e8000c101138 */
[----:B------:R1:W-:Y:S04]  /*7bbf0*/  @P2 STG.E.U8 desc[UR56][R224.64], R57 ;  /* 0x00000039e0002986 */ /* 0x0003e8000c101138 */
[----:B0-----:R-:W4:Y:S04]  /*7bc00*/  LDL.LU.64 R28, [R1+0x1988] ;  /* 0x00198800011c7983 */ /* 0x001f280000300a00 */
[----:B-1----:R-:W4:Y:S01]  /*7bc10*/  LDL.LU.64 R224, [R1+0x1980] ;  /* 0x0019800001e07983 */ /* 0x002f220000300a00 */
[----:B------:R-:W-:-:S02]  /*7bc20*/  LOP3.LUT P0, RZ, R231, 0x8000, RZ, 0xc0, !PT ;  /* 0x00008000e7ff7812 */ /* 0x000fc4000780c0ff */
[----:B------:R-:W-:Y:S02]  /*7bc30*/  LOP3.LUT P6, RZ, R231, 0x4000000, RZ, 0xc0, !PT ;  /* 0x04000000e7ff7812 */ /* 0x000fe400078cc0ff */
[----:B------:R-:W-:-:S11]  /*7bc40*/  LOP3.LUT R9, R9, 0xffefffff, RZ, 0xc0, !PT ;  /* 0xffefffff09097812 */ /* 0x000fd600078ec0ff */
[----:B------:R-:W-:Y:S02]  /*7bc50*/  @P6 LOP3.LUT R9, R9, 0x100000, RZ, 0xfc, !PT ;  /* 0x0010000009096812 */ /* 0x000fe400078efcff */
[----:B------:R-:W-:Y:S02]  /*7bc60*/  LOP3.LUT P6, RZ, R231, 0x2000000, RZ, 0xc0, !PT ;  /* 0x02000000e7ff7812 */ /* 0x000fe400078cc0ff */
[----:B---3--:R-:W-:-:S05]  /*7bc70*/  PRMT R7, R54, 0x7770, RZ ;  /* 0x0000777036077816 */ /* 0x008fca00000000ff */
[----:B--2---:R0:W-:Y:S02]  /*7bc80*/  @P5 STG.E.U8 desc[UR56][R226.64], R7 ;  /* 0x00000007e2005986 */ /* 0x0041e4000c101138 */
[C---:B0-----:R-:W-:Y:S02]  /*7bc90*/  PRMT R7, R54.reuse, 0x7771, RZ ;  /* 0x0000777136077816 */ /* 0x041fe400000000ff */
[----:B------:R-:W2:Y:S04]  /*7bca0*/  LDL.LU.64 R226, [R1+0x1978] ;  /* 0x0019780001e27983 */ /* 0x000ea80000300a00 */
[----:B------:R-:W3:Y:S04]  /*7bcb0*/  LDL.LU.64 R56, [R1+0x1970] ;  /* 0x0019700001387983 */ /* 0x000ee80000300a00 */
[----:B------:R0:W-:Y:S04]  /*7bcc0*/  @P3 STG.E.U8 desc[UR56][R58.64], R7 ;  /* 0x000000073a003986 */ /* 0x0001e8000c101138 */
[----:B0-----:R-:W2:Y:S04]  /*7bcd0*/  LDL.LU.64 R58, [R1+0x23f8] ;  /* 0x0023f800013a7983 */ /* 0x001ea80000300a00 */
[----:B------:R-:W3:Y:S04]  /*7bce0*/  LDL.LU.64 R52, [R1+0x1968] ;  /* 0x0019680001347983 */ /* 0x000ee80000300a00 */
[----:B------:R-:W3:Y:S01]  /*7bcf0*/  LDL.LU.64 R38, [R1+0x1960] ;  /* 0x0019600001267983 */ /* 0x000ee20000300a00 */
[----:B------:R-:W-:-:S05]  /*7bd00*/  PRMT R7, R54, 0x7772, RZ ;  /* 0x0000777236077816 */ /* 0x000fca00000000ff */
[----:B------:R0:W-:Y:S04]  /*7bd10*/  @P0 STG.E.U8 desc[UR56][R220.64], R7 ;  /* 0x00000007dc000986 */ /* 0x0001e8000c101138 */
[----:B0-----:R-:W3:Y:S04]  /*7bd20*/  LDL.LU.64 R220, [R1+0x23f0] ;  /* 0x0023f00001dc7983 */ /* 0x001ee80000300a00 */
[----:B------:R-:W3:Y:S01]  /*7bd30*/  LDL.LU.64 R34, [R1+0x1958] ;  /* 0x0019580001227983 */ /* 0x000ee20000300a00 */
[----:B------:R-:W-:Y:S02]  /*7bd40*/  LOP3.LUT R9, R9, 0xffdfffff, RZ, 0xc0, !PT ;  /* 0xffdfffff09097812 */ /* 0x000fe400078ec0ff */
[----:B------:R-:W-:Y:S01]  /*7bd50*/  LOP3.LUT P2, RZ, R231, 0x10000, RZ, 0xc0, !PT ;  /* 0x00010000e7ff7812 */ /* 0x000fe2000784c0ff */
[----:B------:R-:W3:Y:S01]  /*7bd60*/  LDL.LU.64 R36, [R1+0x1948] ;  /* 0x0019480001247983 */ /* 0x000ee20000300a00 */
[----:B------:R-:W-:-:S02]  /*7bd70*/  @P6 LOP3.LUT R9, R9, 0x200000, RZ, 0xfc, !PT ;  /* 0x0020000009096812 */ /* 0x000fc400078efcff */
[----:B------:R-:W-:Y:S01]  /*7bd80*/  LOP3.LUT P6, RZ, R231, 0x1000000, RZ, 0xc0, !PT ;  /* 0x01000000e7ff7812 */ /* 0x000fe200078cc0ff */
[----:B------:R-:W3:Y:S01]  /*7bd90*/  LDL.LU.64 R32, [R1+0x1940] ;  /* 0x0019400001207983 */ /* 0x000ee20000300a00 */
[----:B------:R-:W-:Y:S02]  /*7bda0*/  LOP3.LUT R9, R9, 0xffbfffff, RZ, 0xc0, !PT ;  /* 0xffbfffff09097812 */ /* 0x000fe400078ec0ff */
[----:B------:R-:W-:Y:S01]  /*7bdb0*/  LOP3.LUT P5, RZ, R231, 0x20000, RZ, 0xc0, !PT ;  /* 0x00020000e7ff7812 */ /* 0x000fe200078ac0ff */
[----:B------:R-:W3:Y:S08]  /*7bdc0*/  LDL.LU.64 R30, [R1+0x1938] ;  /* 0x00193800011e7983 */ /* 0x000ef00000300a00 */
        /* <DEDUP_REMOVED lines=15> */
[----:B------:R-:W-:-:S09]  /*7bec0*/  PRMT R54, R54, 0x7773, RZ ;  /* 0x0000777336367816 */ /* 0x000fd200000000ff */
[----:B------:R-:W-:Y:S02]  /*7bed0*/  @P6 LOP3.LUT R9, R9, 0x8000000, RZ, 0xfc, !PT ;  /* 0x0800000009096812 */ /* 0x000fe400078efcff */
[----:B------:R-:W-:Y:S01]  /*7bee0*/  LOP3.LUT P6, RZ, R231, 0x40000, RZ, 0xc0, !PT ;  /* 0x00040000e7ff7812 */ /* 0x000fe200078cc0ff */
[----:B----4-:R0:W-:Y:S04]  /*7bef0*/  @P2 STG.E.U8 desc[UR56][R228.64], R54 ;  /* 0x00000036e4002986 */ /* 0x0101e8000c101138 */
[----:B0-----:R-:W4:Y:S01]  /*7bf00*/  LDL.LU.64 R228, [R1+0x1930] ;  /* 0x0019300001e47983 */ /* 0x001f220000300a00 */
[----:B--2---:R-:W-:-:S05]  /*7bf10*/  PRMT R7, R58, 0x7770, RZ ;  /* 0x000077703a077816 */ /* 0x004fca00000000ff */
[----:B------:R0:W-:Y:S02]  /*7bf20*/  @P5 STG.E.U8 desc[UR56][R28.64], R7 ;  /* 0x000000071c005986 */ /* 0x0001e4000c101138 */
[C---:B0-----:R-:W-:Y:S02]  /*7bf30*/  PRMT R7, R58.reuse, 0x7771, RZ ;  /* 0x000077713a077816 */ /* 0x041fe400000000ff */
[----:B------:R-:W2:Y:S04]  /*7bf40*/  LDL.LU.64 R28, [R1+0x1928] ;  /* 0x00192800011c7983 */ /* 0x000ea80000300a00 */
[----:B------:R0:W-:Y:S01]  /*7bf50*/  @P6 STG.E.U8 desc[UR56][R224.64], R7 ;  /* 0x00000007e0006986 */ /* 0x0001e2000c101138 */
[C---:B------:R-:W-:Y:S02]  /*7bf60*/  LOP3.LUT P6, RZ, R9.reuse, 0x8000000, RZ, 0xc0, !PT ;  /* 0x0800000009ff7812 */ /* 0x040fe400078cc0ff */
[----:B0-----:R-:W-:Y:S01]  /*7bf70*/  PRMT R7, R58, 0x7772, RZ ;  /* 0x000077723a077816 */ /* 0x001fe200000000ff */
[----:B------:R-:W2:Y:S10]  /*7bf80*/  LDL.LU.64 R224, [R1+0x1920] ;  /* 0x0019200001e07983 */ /* 0x000eb40000300a00 */
[----:B------:R0:W-:Y:S01]  /*7bf90*/  @P6 STG.E.U8 desc[UR56][R226.64], R7 ;  /* 0x00000007e2006986 */ /* 0x0001e2000c101138 */
[----:B------:R-:W-:-:S02]  /*7bfa0*/  LOP3.LUT P6, RZ, R9, 0x4000000, RZ, 0xc0, !PT ;  /* 0x0400000009ff7812 */ /* 0x000fc400078cc0ff */
[----:B------:R-:W-:Y:S02]  /*7bfb0*/  PRMT R58, R58, 0x7773, RZ ;  /* 0x000077733a3a7816 */ /* 0x000fe400000000ff */
[----:B0-----:R-:W-:Y:S01]  /*7bfc0*/  PRMT R7, R55, 0x7770, RZ ;  /* 0x0000777037077816 */ /* 0x001fe200000000ff */
[----:B------:R-:W2:Y:S08]  /*7bfd0*/  LDL.LU.64 R226, [R1+0x1918] ;  /* 0x0019180001e27983 */ /* 0x000eb00000300a00 */
[----:B---3--:R-:W-:Y:S01]  /*7bfe0*/  @P6 STG.E.U8 desc[UR56][R56.64], R58 ;  /* 0x0000003a38006986 */ /* 0x008fe2000c101138 */
[----:B------:R-:W-:-:S13]  /*7bff0*/  LOP3.LUT P6, RZ, R9, 0x2000000, RZ, 0xc0, !PT ;  /* 0x0200000009ff7812 */ /* 0x000fda00078cc0ff */
[----:B------:R0:W-:Y:S01]  /*7c000*/  @P6 STG.E.U8 desc[UR56][R52.64], R7 ;  /* 0x0000000734006986 */ /* 0x0001e2000c101138 */
[----:B------:R-:W-:Y:S02]  /*7c010*/  LOP3.LUT P6, RZ, R9, 0x1000000, RZ, 0xc0, !PT ;  /* 0x0100000009ff7812 */ /* 0x000fe400078cc0ff */
[----:B0-----:R-:W-:-:S11]  /*7c020*/  PRMT R7, R55, 0x7771, RZ ;  /* 0x0000777137077816 */ /* 0x001fd600000000ff */
[----:B------:R0:W-:Y:S01]  /*7c030*/  @P6 STG.E.U8 desc[UR56][R38.64], R7 ;  /* 0x0000000726006986 */ /* 0x0001e2000c101138 */
[----:B------:R-:W-:Y:S02]  /*7c040*/  LOP3.LUT P6, RZ, R9, 0x800000, RZ, 0xc0, !PT ;  /* 0x0080000009ff7812 */ /* 0x000fe400078cc0ff */
[----:B0-----:R-:W-:-:S11]  /*7c050*/  PRMT R7, R55, 0x7772, RZ ;  /* 0x0000777237077816 */ /* 0x001fd600000000ff */
[----:B------:R-:W-:Y:S01]  /*7c060*/  @P6 STG.E.U8 desc[UR56][R34.64], R7 ;  /* 0x0000000722006986 */ /* 0x000fe2000c101138 */
[----:B------:R-:W-:Y:S02]  /*7c070*/  LOP3.LUT P6, RZ, R9, 0x400000, RZ, 0xc0, !PT ;  /* 0x0040000009ff7812 */ /* 0x000fe400078cc0ff */
[----:B------:R-:W-:-:S11]  /*7c080*/  PRMT R55, R55, 0x7773, RZ ;  /* 0x0000777337377816 */ /* 0x000fd600000000ff */
[----:B------:R0:W-:Y:S04]  /*7c090*/  @P6 STG.E.U8 desc[UR56][R60.64], R55 ;  /* 0x000000373c006986 */ /* 0x0001e8000c101138 */
[----:B0-----:R-:W3:Y:S01]  /*7c0a0*/  LDL.LU.64 R60, [R1+0x23e8] ;  /* 0x0023e800013c7983 */ /* 0x001ee20000300a00 */
[----:B------:R-:W-:Y:S02]  /*7c0b0*/  LOP3.LUT P6, RZ, R9, 0x200000, RZ, 0xc0, !PT ;  /* 0x0020000009ff7812 */ /* 0x000fe400078cc0ff */
[----:B------:R-:W-:Y:S02]  /*7c0c0*/  PRMT R7, R59, 0x7770, RZ ;  /* 0x000077703b077816 */ /* 0x000fe400000000ff */
[----:B------:R-:W-:-:S09]  /*7c0d0*/  LOP3.LUT P1, RZ, R231, 0x8000000, RZ, 0xc0, !PT ;  /* 0x08000000e7ff7812 */ /* 0x000fd2000782c0ff */
[----:B------:R0:W-:Y:S01]  /*7c0e0*/  @P6 STG.E.U8 desc[UR56][R36.64], R7 ;  /* 0x0000000724006986 */ /* 0x0001e2000c101138 */
[----:B------:R-:W-:Y:S02]  /*7c0f0*/  LOP3.LUT P6, RZ, R9, 0x100000, RZ, 0xc0, !PT ;  /* 0x0010000009ff7812 */ /* 0x000fe400078cc0ff */
[C---:B------:R-:W-:Y:S02]  /*7c100*/  LOP3.LUT P4, RZ, R231.reuse, 0x10000000, RZ, 0xc0, !PT ;  /* 0x10000000e7ff7812 */ /* 0x040fe4000788c0ff */
[----:B------:R-:W-:Y:S02]  /*7c110*/  LOP3.LUT P3, RZ, R231, 0x20000000, RZ, 0xc0, !PT ;  /* 0x20000000e7ff7812 */ /* 0x000fe4000786c0ff */
[----:B0-----:R-:W-:-:S07]  /*7c120*/  PRMT R7, R59, 0x7771, RZ ;  /* 0x000077713b077816 */ /* 0x001fce00000000ff */
[----:B------:R0:W-:Y:S01]  /*7c130*/  @P6 STG.E.U8 desc[UR56][R32.64], R7 ;  /* 0x0000000720006986 */ /* 0x0001e2000c101138 */
[----:B------:R-:W-:Y:S02]  /*7c140*/  LOP3.LUT P0, RZ, R231, 0x40000000, RZ, 0xc0, !PT ;  /* 0x40000000e7ff7812 */ /* 0x000fe4000780c0ff */
[C---:B0-----:R-:W-:Y:S02]  /*7c150*/  PRMT R7, R59.reuse, 0x7772, RZ ;  /* 0x000077723b077816 */ /* 0x041fe400000000ff */
[----:B------:R-:W-:-:S03]  /*7c160*/  PRMT R59, R59, 0x7773, RZ ;  /* 0x000077733b3b7816 */ /* 0x000fc600000000ff */
[----:B------:R3:W-:Y:S01]  /*7c170*/  @P1 STG.E.U8 desc[UR56][R30.64], R7 ;  /* 0x000000071e001986 */ /* 0x0007e2000c101138 */
[----:B------:R-:W-:Y:S02]  /*7c180*/  LOP3.LUT P2, RZ, R231, 0x80000000, RZ, 0xc0, !PT ;  /* 0x80000000e7ff7812 */ /* 0x000fe4000784c0ff */
[----:B------:R-:W-:Y:S01]  /*7c190*/  LOP3.LUT P5, RZ, R220, 0x1, RZ, 0xc0, !PT ;  /* 0x00000001dcff7812 */ /* 0x000fe200078ac0ff */
[----:B----4-:R-:W-:Y:S01]  /*7c1a0*/  @P4 STG.E.U8 desc[UR56][R228.64], R59 ;  /* 0x0000003be4004986 */ /* 0x010fe2000c101138 */
[----:B---3--:R-:W-:-:S05]  /*7c1b0*/  PRMT R7, R60, 0x7770, RZ ;  /* 0x000077703c077816 */ /* 0x008fca00000000ff */
[----:B--2---:R0:W-:Y:S02]  /*7c1c0*/  @P3 STG.E.U8 desc[UR56][R28.64], R7 ;  /* 0x000000071c003986 */ /* 0x0041e4000c101138 */
[----:B0-----:R-:W-:-:S05]  /*7c1d0*/  PRMT R7, R60, 0x7771, RZ ;  /* 0x000077713c077816 */ /* 0x001fca00000000ff */
[----:B------:R0:W-:Y:S02]  /*7c1e0*/  @P0 STG.E.U8 desc[UR56][R224.64], R7 ;  /* 0x00000007e0000986 */ /* 0x0001e4000c101138 */
[C---:B0-----:R-:W-:Y:S02]  /*7c1f0*/  PRMT R7, R60.reuse, 0x7772, RZ ;  /* 0x000077723c077816 */ /* 0x041fe400000000ff */
[----:B------:R-:W-:-:S03]  /*7c200*/  PRMT R60, R60, 0x7773, RZ ;  /* 0x000077733c3c7816 */ /* 0x000fc600000000ff */
[----:B------:R-:W-:Y:S04]  /*7c210*/  @P2 STG.E.U8 desc[UR56][R226.64], R7 ;  /* 0x00000007e2002986 */ /* 0x000fe8000c101138 */
[----:B------:R0:W-:Y:S04]  /*7c220*/  @P5 STG.E.U8 desc[UR56][R16.64], R60 ;  /* 0x0000003c10005986 */ /* 0x0001e8000c101138 */
        /* <DEDUP_REMOVED lines=8> */
[----:B------:R-:W4:Y:S01]  /*7c2b0*/  LDL.LU.64 R38, [R1+0x18d0] ;  /* 0x0018d00001267983 */ /* 0x000f220000300a00 */
        /* <DEDUP_REMOVED lines=23> */
[----:B------:R-:W-:-:S07]  /*7c430*/  LOP3.LUT P2, RZ, R220, 0x8, RZ, 0xc0, !PT ;  /* 0x00000008dcff7812 */ /* 0x000fce000784c0ff */
[----:B------:R-:W-:Y:S02]  /*7c440*/  @P6 LOP3.LUT R9, R9, 0x40000, RZ, 0xfc, !PT ;  /* 0x0004000009096812 */ /* 0x000fe400078efcff */
[C---:B------:R-:W-:Y:S02]  /*7c450*/  LOP3.LUT P6, RZ, R220.reuse, 0x40, RZ, 0xc0, !PT ;  /* 0x00000040dcff7812 */ /* 0x040fe400078cc0ff */
[----:B------:R-:W-:Y:S02]  /*7c460*/  LOP3.LUT P5, RZ, R220, 0x10, RZ, 0xc0, !PT ;  /* 0x00000010dcff7812 */ /* 0x000fe400078ac0ff */
[----:B------:R-:W-:-:S09]  /*7c470*/  LOP3.LUT R9, R9, 0xfff7ffff, RZ, 0xc0, !PT ;  /* 0xfff7ffff09097812 */ /* 0x000fd200078ec0ff */
[----:B------:R-:W-:Y:S02]  /*7c480*/  @P6 LOP3.LUT R9, R9, 0x80000, RZ, 0xfc, !PT ;  /* 0x0008000009096812 */ /* 0x000fe400078efcff */
[----:B------:R-:W-:Y:S02]  /*7c490*/  LOP3.LUT P6, RZ, R220, 0x20, RZ, 0xc0, !PT ;  /* 0x00000020dcff7812 */ /* 0x000fe400078cc0ff */
[----:B--2---:R-:W-:-:S05]  /*7c4a0*/  PRMT R7, R16, 0x7770, RZ ;  /* 0x0000777010077816 */ /* 0x004fca00000000ff */
[----:B---3--:R0:W-:Y:S04]  /*7c4b0*/  @P3 STG.E.U8 desc[UR56][R36.64], R7 ;  /* 0x0000000724003986 */ /* 0x0081e8000c101138 */
[----:B0-----:R-:W2:Y:S01]  /*7c4c0*/  LDL.LU.64 R36, [R1+0x18b8] ;  /* 0x0018b80001247983 */ /* 0x001ea20000300a00 */
[----:B------:R-:W-:-:S05]  /*7c4d0*/  PRMT R7, R16, 0x7771, RZ ;  /* 0x0000777110077816 */ /* 0x000fca00000000ff */
[----:B----4-:R0:W-:Y:S02]  /*7c4e0*/  @P0 STG.E.U8 desc[UR56][R32.64], R7 ;  /* 0x0000000720000986 */ /* 0x0101e4000c101138 */
[C---:B0-----:R-:W-:Y:S02]  /*7c4f0*/  PRMT R7, R16.reuse, 0x7772, RZ ;  /* 0x0000777210077816 */ /* 0x041fe400000000ff */
[----:B------:R-:W3:Y:S04]  /*7c500*/  LDL.LU.64 R32, [R1+0x18a0] ;  /* 0x0018a00001207983 */ /* 0x000ee80000300a00 */
[----:B------:R0:W-:Y:S02]  /*7c510*/  @P2 STG.E.U8 desc[UR56][R30.64], R7 ;  /* 0x000000071e002986 */ /* 0x0001e4000c101138 */
[----:B0-----:R-:W-:-:S02]  /*7c520*/  PRMT R7, R16, 0x7773, RZ ;  /* 0x0000777310077816 */ /* 0x001fc400000000ff */
        /* <DEDUP_REMOVED lines=14> */
[----:B------:R-:W-:Y:S02]  /*7c610*/  PRMT R61, R61, 0x7773, RZ ;  /* 0x000077733d3d7816 */ /* 0x000fe400000000ff */
[----:B0-----:R-:W-:Y:S01]  /*7c620*/  PRMT R7, R17, 0x7770, RZ ;  /* 0x0000777011077816 */ /* 0x001fe200000000ff */
[----:B------:R-:W4:Y:S08]  /*7c630*/  LDL.LU.64 R226, [R1+0x1878] ;  /* 0x0018780001e27983 */ /* 0x000f300000300a00 */
[----:B------:R-:W-:Y:S01]  /*7c640*/  @P6 STG.E.U8 desc[UR56][R38.64], R61 ;  /* 0x0000003d26006986 */ /* 0x000fe2000c101138 */
[----:B------:R-:W-:-:S13]  /*7c650*/  LOP3.LUT P6, RZ, R9, 0x10000, RZ, 0xc0, !PT ;  /* 0x0001000009ff7812 */ /* 0x000fda00078cc0ff */
[----:B------:R0:W-:Y:S04]  /*7c660*/  @P6 STG.E.U8 desc[UR56][R62.64], R7 ;  /* 0x000000073e006986 */ /* 0x0001e8000c101138 */
[----:B0-----:R-:W3:Y:S01]  /*7c670*/  LDL.LU.64 R62, [R1+0x23d8] ;  /* 0x0023d800013e7983 */ /* 0x001ee20000300a00 */
[----:B------:R-:W-:Y:S02]  /*7c680*/  LOP3.LUT P6, RZ, R9, 0x8000, RZ, 0xc0, !PT ;  /* 0x0000800009ff7812 */ /* 0x000fe400078cc0ff */
[----:B------:R-:W-:-:S11]  /*7c690*/  PRMT R7, R17, 0x7771, RZ ;  /* 0x0000777111077816 */ /* 0x000fd600000000ff */
[----:B------:R0:W-:Y:S01]  /*7c6a0*/  @P6 STG.E.U8 desc[UR56][R34.64], R7 ;  /* 0x0000000722006986 */ /* 0x0001e2000c101138 */
[----:B------:R-:W-:Y:S02]  /*7c6b0*/  LOP3.LUT P6, RZ, R9, 0x4000, RZ, 0xc0, !PT ;  /* 0x0000400009ff7812 */ /* 0x000fe400078cc0ff */
[C---:B0-----:R-:W-:Y:S02]  /*7c6c0*/  PRMT R7, R17.reuse, 0x7772, RZ ;  /* 0x0000777211077816 */ /* 0x041fe400000000ff */
[----:B------:R-:W-:-:S09]  /*7c6d0*/  PRMT R17, R17, 0x7773, RZ ;  /* 0x0000777311117816 */ /* 0x000fd200000000ff */
[----:B--2---:R-:W-:Y:S01]  /*7c6e0*/  @P6 STG.E.U8 desc[UR56][R36.64], R7 ;  /* 0x0000000724006986 */ /* 0x004fe2000c101138 */
[----:B------:R-:W-:-:S13]  /*7c6f0*/  LOP3.LUT P6, RZ, R9, 0x2000, RZ, 0xc0, !PT ;  /* 0x0000200009ff7812 */ /* 0x000fda00078cc0ff */
[----:B------:R0:W-:Y:S04]  /*7c700*/  @P6 STG.E.U8 desc[UR56][R18.64], R17 ;  /* 0x0000001112006986 */ /* 0x0001e8000c101138 */
[----:B0-----:R-:W2:Y:S01]  /*7c710*/  LDL.LU.64 R18, [R1+0x23d0] ;  /* 0x0023d00001127983 */ /* 0x001ea20000300a00 */
[----:B------:R-:W-:Y:S02]  /*7c720*/  LOP3.LUT P6, RZ, R9, 0x1000, RZ, 0xc0, !PT ;  /* 0x0000100009ff7812 */ /* 0x000fe400078cc0ff */
[----:B------:R-:W-:Y:S02]  /*7c730*/  LOP3.LUT P1, RZ, R220, 0x1000000, RZ, 0xc0, !PT ;  /* 0x01000000dcff7812 */ /* 0x000fe4000782c0ff */
[----:B---3--:R-:W-:-:S09]  /*7c740*/  PRMT R7, R62, 0x7770, RZ ;  /* 0x000077703e077816 */ /* 0x008fd200000000ff */
[----:B------:R0:W-:Y:S04]  /*7c750*/  @P6 STG.E.U8 desc[UR56][R232.64], R7 ;  /* 0x00000007e8006986 */ /* 0x0001e8000c101138 */
[----:B0-----:R-:W3:Y:S01]  /*7c760*/  LDL.LU.64 R232, [R1+0x23c8] ;  /* 0x0023c80001e87983 */ /* 0x001ee20000300a00 */
[----:B------:R-:W-:Y:S02]  /*7c770*/  LOP3.LUT P4, RZ, R220, 0x2000000, RZ, 0xc0, !PT ;  /* 0x02000000dcff7812 */ /* 0x000fe4000788c0ff */
[----:B------:R-:W-:Y:S02]  /*7c780*/  PRMT R7, R62, 0x7771, RZ ;  /* 0x000077713e077816 */ /* 0x000fe400000000ff */
[C---:B------:R-:W-:Y:S02]  /*7c790*/  LOP3.LUT P3, RZ, R220.reuse, 0x4000000, RZ, 0xc0, !PT ;  /* 0x04000000dcff7812 */ /* 0x040fe4000786c0ff */
[C---:B------:R-:W-:Y:S01]  /*7c7a0*/  LOP3.LUT P0, RZ, R220.reuse, 0x8000000, RZ, 0xc0, !PT ;  /* 0x08000000dcff7812 */ /* 0x040fe2000780c0ff */
[----:B------:R0:W-:Y:S01]  /*7c7b0*/  @P1 STG.E.U8 desc[UR56][R32.64], R7 ;  /* 0x0000000720001986 */ /* 0x0001e2000c101138 */
[----:B------:R-:W-:-:S02]  /*7c7c0*/  LOP3.LUT P2, RZ, R220, 0x10000000, RZ, 0xc0, !PT ;  /* 0x10000000dcff7812 */ /* 0x000fc4000784c0ff */
[C---:B0-----:R-:W-:Y:S01]  /*7c7d0*/  PRMT R7, R62.reuse, 0x7772, RZ ;  /* 0x000077723e077816 */ /* 0x041fe200000000ff */
[----:B------:R-:W3:Y:S01]  /*7c7e0*/  LDL.LU.64 R32, [R1+0x1870] ;  /* 0x0018700001207983 */ /* 0x000ee20000300a00 */
[----:B------:R-:W-:-:S03]  /*7c7f0*/  PRMT R62, R62, 0x7773, RZ ;  /* 0x000077733e3e7816 */ /* 0x000fc600000000ff */
[----:B----4-:R0:W-:Y:S04]  /*7c800*/  @P4 STG.E.U8 desc[UR56][R30.64], R7 ;  /* 0x000000071e004986 */ /* 0x0101e8000c101138 */
[----:B------:R1:W-:Y:S04]  /*7c810*/  @P3 STG.E.U8 desc[UR56][R228.64], R62 ;  /* 0x0000003ee4003986 */ /* 0x0003e8000c101138 */
[----:B0-----:R-:W4:Y:S04]  /*7c820*/  LDL.LU.64 R30, [R1+0x1868] ;  /* 0x00186800011e7983 */ /* 0x001f280000300a00 */
[----:B-1----:R-:W4:Y:S01]  /*7c830*/  LDL.LU.64 R228, [R1+0x1860] ;  /* 0x0018600001e47983 */ /* 0x002f220000300a00 */
[----:B------:R-:W-:-:S02]  /*7c840*/  LOP3.LUT P5, RZ, R220, 0x20000000, RZ, 0xc0, !PT ;  /* 0x20000000dcff7812 */ /* 0x000fc400078ac0ff */
[----:B--2---:R-:W-:-:S05]  /*7c850*/  PRMT R7, R18, 0x7770, RZ ;  /* 0x0000777012077816 */ /* 0x004fca00000000ff */
[----:B------:R0:W-:Y:S02]  /*7c860*/  @P0 STG.E.U8 desc[UR56][R28.64], R7 ;  /* 0x000000071c000986 */ /* 0x0001e4000c101138 */
[C---:B0-----:R-:W-:Y:S02]  /*7c870*/  PRMT R7, R18.reuse, 0x7771, RZ ;  /* 0x0000777112077816 */ /* 0x041fe400000000ff */
[----:B------:R-:W2:Y:S04]  /*7c880*/  LDL.LU.64 R28, [R1+0x1858] ;  /* 0x00185800011c7983 */ /* 0x000ea80000300a00 */
[----:B------:R0:W-:Y:S04]  /*7c890*/  @P2 STG.E.U8 desc[UR56][R224.64], R7 ;  /* 0x00000007e0002986 */ /* 0x0001e8000c101138 */
[----:B0-----:R-:W2:Y:S01]  /*7c8a0*/  LDL.LU.64 R224, [R1+0x1850] ;  /* 0x0018500001e07983 */ /* 0x001ea20000300a00 */
[----:B------:R-:W-:-:S05]  /*7c8b0*/  PRMT R7, R18, 0x7772, RZ ;  /* 0x0000777212077816 */ /* 0x000fca00000000ff */
[----:B------:R0:W-:Y:S04]  /*7c8c0*/  @P5 STG.E.U8 desc[UR56][R226.64], R7 ;  /* 0x00000007e2005986 */ /* 0x0001e8000c101138 */
[----:B0-----:R-:W2:Y:S04]  /*7c8d0*/  LDL.LU.64 R226, [R1+0x1840] ;  /* 0x0018400001e27983 */ /* 0x001ea80000300a00 */
[----:B------:R-:W2:Y:S01]  /*7c8e0*/  LDL.LU.64 R56, [R1+0x1838] ;  /* 0x0018380001387983 */ /* 0x000ea20000300a00 */
[----:B------:R-:W-:Y:S02]  /*7c8f0*/  LOP3.LUT R9, R9, 0xffffffef, RZ, 0xc0, !PT ;  /* 0xffffffef09097812 */ /* 0x000fe400078ec0ff */
[----:B---3--:R-:W-:-:S02]  /*7c900*/  LOP3.LUT P6, RZ, R232, 0x1000, RZ, 0xc0, !PT ;  /* 0x00001000e8ff7812 */ /* 0x008fc400078cc0ff */
[C---:B------:R-:W-:Y:S02]  /*7c910*/  LOP3.LUT P3, RZ, R232.reuse, 0x1, RZ, 0xc0, !PT ;  /* 0x00000001e8ff7812 */ /* 0x040fe4000786c0ff */
[C---:B------:R-:W-:Y:S02]  /*7c920*/  LOP3.LUT P0, RZ, R232.reuse, 0x2, RZ, 0xc0, !PT ;  /* 0x00000002e8ff7812 */ /* 0x040fe4000780c0ff */
[----:B------:R-:W-:Y:S02]  /*7c930*/  LOP3.LUT P2, RZ, R232, 0x4, RZ, 0xc0, !PT ;  /* 0x00000004e8ff7812 */ /* 0x000fe4000784c0ff */
[----:B------:R-:W-:Y:S02]  /*7c940*/  PRMT R18, R18, 0x7773, RZ ;  /* 0x0000777312127816 */ /* 0x000fe400000000ff */
[----:B------:R-:W-:Y:S02]  /*7c950*/  PRMT R7, R63, 0x7770, RZ ;  /* 0x000077703f077816 */ /* 0x000fe400000000ff */
[----:B------:R-:W-:Y:S01]  /*7c960*/  LOP3.LUT P5, RZ, R232, 0x8, RZ, 0xc0, !PT ;  /* 0x00000008e8ff7812 */ /* 0x000fe200078ac0ff */
[----:B------:R-:W3:Y:S04]  /*7c970*/  LDL.LU.64 R52, [R1+0x1828] ;  /* 0x0018280001347983 */ /* 0x000ee80000300a00 */
[----:B------:R-:W3:Y:S04]  /*7c980*/  LDL.LU.64 R38, [R1+0x1820] ;  /* 0x0018200001267983 */ /* 0x000ee80000300a00 */
[----:B------:R-:W3:Y:S04]  /*7c990*/  LDL.LU.64 R34, [R1+0x1818] ;  /* 0x0018180001227983 */ /* 0x000ee80000300a00 */
[----:B------:R-:W3:Y:S01]  /*7c9a0*/  LDL.LU.64 R36, [R1+0x1810] ;  /* 0x0018100001247983 */ /* 0x000ee20000300a00 */
        /* <DEDUP_REMOVED lines=21> */
[----:B------:R0:W-:Y:S04]  /*7cb00*/  @P3 STG.E.U8 desc[UR56][R32.64], R18 ;  /* 0x0000001220003986 */ /* 0x0001e8000c101138 */
[----:B----4-:R1:W-:Y:S06]  /*7cb10*/  @P0 STG.E.U8 desc[UR56][R30.64], R7 ;  /* 0x000000071e000986 */ /* 0x0103ec000c101138 */
[----:B------:R-:W-:-:S02]  /*7cb20*/  @P6 LOP3.LUT R9, R9, 0x800, RZ, 0xfc, !PT ;  /* 0x0000080009096812 */ /* 0x000fc400078efcff */
[----:B------:R-:W-:Y:S01]  /*7cb30*/  LOP3.LUT P6, RZ, R232, 0x10, RZ, 0xc0, !PT ;  /* 0x00000010e8ff7812 */ /* 0x000fe200078cc0ff */
[----:B0-----:R-:W4:Y:S01]  /*7cb40*/  LDL.LU.64 R32, [R1+0x1808] ;  /* 0x0018080001207983 */ /* 0x001f220000300a00 */
[----:B-1----:R-:W-:-:S03]  /*7cb50*/  PRMT R7, R63, 0x7771, RZ ;  /* 0x000077713f077816 */ /* 0x002fc600000000ff */
[----:B------:R-:W4:Y:S04]  /*7cb60*/  LDL.LU.64 R30, [R1+0x1800] ;  /* 0x00180000011e7983 */ /* 0x000f280000300a00 */
[----:B------:R0:W-:Y:S02]  /*7cb70*/  @P2 STG.E.U8 desc[UR56][R228.64], R7 ;  /* 0x00000007e4002986 */ /* 0x0001e4000c101138 */
[C---:B0-----:R-:W-:Y:S02]  /*7cb80*/  PRMT R7, R63.reuse, 0x7772, RZ ;  /* 0x000077723f077816 */ /* 0x041fe400000000ff */
[----:B------:R-:W-:Y:S01]  /*7cb90*/  PRMT R63, R63, 0x7773, RZ ;  /* 0x000077733f3f7816 */ /* 0x000fe200000000ff */
[----:B------:R-:W4:Y:S04]  /*7cba0*/  LDL.LU.64 R228, [R1+0x17f8] ;  /* 0x0017f80001e47983 */ /* 0x000f280000300a00 */
[----:B--2---:R0:W-:Y:S04]  /*7cbb0*/  @P5 STG.E.U8 desc[UR56][R28.64], R7 ;  /* 0x000000071c005986 */ /* 0x0041e8000c101138 */
[----:B------:R-:W-:Y:S01]  /*7cbc0*/  @P6 STG.E.U8 desc[UR56][R224.64], R63 ;  /* 0x0000003fe0006986 */ /* 0x000fe2000c101138 */
[----:B------:R-:W-:-:S02]  /*7cbd0*/  LOP3.LUT P6, RZ, R9, 0x800, RZ, 0xc0, !PT ;  /* 0x0000080009ff7812 */ /* 0x000fc400078cc0ff */
[----:B0-----:R-:W-:-:S11]  /*7cbe0*/  PRMT R7, R19, 0x7770, RZ ;  /* 0x0000777013077816 */ /* 0x001fd600000000ff */
[----:B------:R0:W-:Y:S01]  /*7cbf0*/  @P6 STG.E.U8 desc[UR56][R24.64], R7 ;  /* 0x0000000718006986 */ /* 0x0001e2000c101138 */
[----:B------:R-:W-:-:S03]  /*7cc00*/  LOP3.LUT P6, RZ, R9, 0x400, RZ, 0xc0, !PT ;  /* 0x0000040009ff7812 */ /* 0x000fc600078cc0ff */
[----:B0-----:R-:W2:Y:S01]  /*7cc10*/  LDL.LU.64 R24, [R1+0x23c0] ;  /* 0x0023c00001187983 */ /* 0x001ea20000300a00 */
[----:B------:R-:W-:-:S03]  /*7cc20*/  PRMT R7, R19, 0x7771, RZ ;  /* 0x0000777113077816 */ /* 0x000fc600000000ff */
[----:B------:R-:W4:Y:S04]  /*7cc30*/  LDL.LU.64 R28, [R1+0x17f0] ;  /* 0x0017f000011c7983 */ /* 0x000f280000300a00 */
[----:B------:R-:W4:Y:S04]  /*7cc40*/  LDL.LU.64 R224, [R1+0x17e8] ;  /* 0x0017e80001e07983 */ /* 0x000f280000300a00 */
[----:B------:R0:W-:Y:S01]  /*7cc50*/  @P6 STG.E.U8 desc[UR56][R226.64], R7 ;  /* 0x00000007e2006986 */ /* 0x0001e2000c101138 */
[----:B------:R-:W-:Y:S02]  /*7cc60*/  LOP3.LUT P6, RZ, R9, 0x200, RZ, 0xc0, !PT ;  /* 0x0000020009ff7812 */ /* 0x000fe400078cc0ff */
[----:B0-----:R-:W-:Y:S01]  /*7cc70*/  PRMT R7, R19, 0x7772, RZ ;  /* 0x0000777213077816 */ /* 0x001fe200000000ff */
[----:B------:R-:W4:Y:S10]  /*7cc80*/  LDL.LU.64 R226, [R1+0x17e0] ;  /* 0x0017e00001e27983 */ /* 0x000f340000300a00 */
[----:B------:R-:W-:Y:S01]  /*7cc90*/  @P6 STG.E.U8 desc[UR56][R56.64], R7 ;  /* 0x0000000738006986 */ /* 0x000fe2000c101138 */
[----:B------:R-:W-:-:S02]  /*7cca0*/  LOP3.LUT P6, RZ, R9, 0x100, RZ, 0xc0, !PT ;  /* 0x0000010009ff7812 */ /* 0x000fc400078cc0ff */
[----:B------:R-:W-:-:S11]  /*7ccb0*/  PRMT R19, R19, 0x7773, RZ ;  /* 0x0000777313137816 */ /* 0x000fd600000000ff */
[----:B------:R0:W-:Y:S04]  /*7ccc0*/  @P6 STG.E.U8 desc[UR56][R20.64], R19 ;  /* 0x0000001314006986 */ /* 0x0001e8000c101138 */
[----:B0-----:R-:W4:Y:S01]  /*7ccd0*/  LDL.LU.64 R20, [R1+0x23b8] ;  /* 0x0023b80001147983 */ /* 0x001f220000300a00 */
[----:B------:R-:W-:Y:S02]  /*7cce0*/  LOP3.LUT P6, RZ, R9, 0x80, RZ, 0xc0, !PT ;  /* 0x0000008009ff7812 */ /* 0x000fe400078cc0ff */
[C---:B------:R-:W-:Y:S02]  /*7ccf0*/  LOP3.LUT P1, RZ, R232.reuse, 0x2000, RZ, 0xc0, !PT ;  /* 0x00002000e8ff7812 */ /* 0x040fe4000782c0ff */
[C---:B------:R-:W-:Y:S02]  /*7cd00*/  LOP3.LUT P4, RZ, R232.reuse, 0x4000, RZ, 0xc0, !PT ;  /* 0x00004000e8ff7812 */ /* 0x040fe4000788c0ff */
[----:B------:R-:W-:-:S02]  /*7cd10*/  LOP3.LUT P3, RZ, R232, 0x8000, RZ, 0xc0, !PT ;  /* 0x00008000e8ff7812 */ /* 0x000fc4000786c0ff */
[----:B------:R-:W-:Y:S02]  /*7cd20*/  LOP3.LUT P0, RZ, R232, 0x10000, RZ, 0xc0, !PT ;  /* 0x00010000e8ff7812 */ /* 0x000fe4000780c0ff */
[----:B--2---:R-:W-:-:S05]  /*7cd30*/  PRMT R7, R24, 0x7770, RZ ;  /* 0x0000777018077816 */ /* 0x004fca00000000ff */
[----:B---3--:R0:W-:Y:S01]  /*7cd40*/  @P6 STG.E.U8 desc[UR56][R52.64], R7 ;  /* 0x0000000734006986 */ /* 0x0081e2000c101138 */
[----:B------:R-:W-:Y:S02]  /*7cd50*/  LOP3.LUT P6, RZ, R9, 0x40, RZ, 0xc0, !PT ;  /* 0x0000004009ff7812 */ /* 0x000fe400078cc0ff */
[----:B0-----:R-:W-:-:S11]  /*7cd60*/  PRMT R7, R24, 0x7771, RZ ;  /* 0x0000777118077816 */ /* 0x001fd600000000ff */
[----:B------:R0:W-:Y:S01]  /*7cd70*/  @P6 STG.E.U8 desc[UR56][R38.64], R7 ;  /* 0x0000000726006986 */ /* 0x0001e2000c101138 */
[----:B------:R-:W-:Y:S02]  /*7cd80*/  LOP3.LUT P6, RZ, R9, 0x20, RZ, 0xc0, !PT ;  /* 0x0000002009ff7812 */ /* 0x000fe400078cc0ff */
[----:B0-----:R-:W-:-:S11]  /*7cd90*/  PRMT R7, R24, 0x7772, RZ ;  /* 0x0000777218077816 */ /* 0x001fd600000000ff */
[----:B------:R4:W-:Y:S01]  /*7cda0*/  @P6 STG.E.U8 desc[UR56][R34.64], R7 ;  /* 0x0000000722006986 */ /* 0x0009e2000c101138 */
[----:B------:R-:W-:Y:S02]  /*7cdb0*/  LOP3.LUT P6, RZ, R9, 0x10, RZ, 0xc0, !PT ;  /* 0x0000001009ff7812 */ /* 0x000fe400078cc0ff */
[----:B------:R-:W-:Y:S02]  /*7cdc0*/  PRMT R24, R24, 0x7773, RZ ;  /* 0x0000777318187816 */ /* 0x000fe400000000ff */
[----:B----4-:R-:W-:-:S09]  /*7cdd0*/  PRMT R7, R20, 0x7770, RZ ;  /* 0x0000777014077816 */ /* 0x010fd200000000ff */
[----:B------:R-:W-:Y:S04]  /*7cde0*/  @P6 STG.E.U8 desc[UR56][R36.64], R24 ;  /* 0x0000001824006986 */ /* 0x000fe8000c101138 */
[----:B------:R0:W-:Y:S02]  /*7cdf0*/  @P1 STG.E.U8 desc[UR56][R32.64], R7 ;  /* 0x0000000720001986 */ /* 0x0001e4000c101138 */
[----:B0-----:R-:W-:-:S05]  /*7ce00*/  PRMT R7, R20, 0x7771, RZ ;  /* 0x0000777114077816 */ /* 0x001fca00000000ff */
[----:B------:R0:W-:Y:S02]  /*7ce10*/  @P4 STG.E.U8 desc[UR56][R30.64], R7 ;  /* 0x000000071e004986 */ /* 0x0001e4000c101138 */
[C---:B0-----:R-:W-:Y:S02]  /*7ce20*/  PRMT R7, R20.reuse, 0x7772, RZ ;  /* 0x0000777214077816 */ /* 0x041fe400000000ff */
[----:B------:R-:W-:Y:S01]  /*7ce30*/  PRMT R20, R20, 0x7773, RZ ;  /* 0x0000777314147816 */ /* 0x000fe200000000ff */
[----:B------:R-:W2:Y:S04]  /*7ce40*/  LDL.LU.64 R30, [R1+0x17d8] ;  /* 0x0017d800011e7983 */ /* 0x000ea80000300a00 */
[----:B------:R0:W-:Y:S04]  /*7ce50*/  @P3 STG.E.U8 desc[UR56][R228.64], R7 ;  /* 0x00000007e4003986 */ /* 0x0001e8000c101138 */
[----:B------:R1:W-:Y:S04]  /*7ce60*/  @P0 STG.E.U8 desc[UR56][R28.64], R20 ;  /* 0x000000141c000986 */ /* 0x0003e8000c101138 */
[----:B0-----:R-:W3:Y:S04]  /*7ce70*/  LDL.LU.64 R228, [R1+0x17d0] ;  /* 0x0017d00001e47983 */ /* 0x001ee80000300a00 */
[----:B-1----:R-:W4:Y:S01]  /*7ce80*/  LDL.LU.64 R28, [R1+0x17c8] ;  /* 0x0017c800011c7983 */ /* 0x002f220000300a00 */
[----:B------:R-:W-:-:S02]  /*7ce90*/  LOP3.LUT P2, RZ, R232, 0x20000, RZ, 0xc0, !PT ;  /* 0x00020000e8ff7812 */ /* 0x000fc4000784c0ff */
[C---:B------:R-:W-:Y:S02]  /*7cea0*/  LOP3.LUT P5, RZ, R232.reuse, 0x40000, RZ, 0xc0, !PT ;  /* 0x00040000e8ff7812 */ /* 0x040fe400078ac0ff */
[----:B------:R-:W-:Y:S02]  /*7ceb0*/  PRMT R7, R25, 0x7770, RZ ;  /* 0x0000777019077816 */ /* 0x000fe400000000ff */
[C---:B------:R-:W-:Y:S02]  /*7cec0*/  LOP3.LUT P3, RZ, R232.reuse, 0x80000, RZ, 0xc0, !PT ;  /* 0x00080000e8ff7812 */ /* 0x040fe4000786c0ff */
[----:B------:R-:W-:-:S05]  /*7ced0*/  LOP3.LUT P0, RZ, R232, 0x100000, RZ, 0xc0, !PT ;  /* 0x00100000e8ff7812 */ /* 0x000fca000780c0ff */
[----:B------:R0:W-:Y:S01]  /*7cee0*/  @P2 STG.E.U8 desc[UR56][R224.64], R7 ;  /* 0x00000007e0002986 */ /* 0x0001e2000c101138 */
[C---:B------:R-:W-:Y:S02]  /*7cef0*/  LOP3.LUT P2, RZ, R232.reuse, 0x200000, RZ, 0xc0, !PT ;  /* 0x00200000e8ff7812 */ /* 0x040fe4000784c0ff */
[C---:B0-----:R-:W-:Y:S01]  /*7cf00*/  PRMT R7, R25.reuse, 0x7771, RZ ;  /* 0x0000777119077816 */ /* 0x041fe200000000ff */
[----:B------:R-:W4:Y:S04]  /*7cf10*/  LDL.LU.64 R224, [R1+0x17b8] ;  /* 0x0017b80001e07983 */ /* 0x000f280000300a00 */
[----:B------:R0:W-:Y:S01]  /*7cf20*/  @P5 STG.E.U8 desc[UR56][R226.64], R7 ;  /* 0x00000007e2005986 */ /* 0x0001e2000c101138 */
[----:B------:R-:W-:Y:S02]  /*7cf30*/  LOP3.LUT P5, RZ, R232, 0x400000, RZ, 0xc0, !PT ;  /* 0x00400000e8ff7812 */ /* 0x000fe400078ac0ff */
[----:B0-----:R-:W-:-:S02]  /*7cf40*/  PRMT R7, R25, 0x7772, RZ ;  /* 0x0000777219077816 */ /* 0x001fc400000000ff */
[----:B------:R-:W-:Y:S01]  /*7cf50*/  PRMT R25, R25, 0x7773, RZ ;  /* 0x0000777319197816 */ /* 0x000fe200000000ff */
[----:B------:R-:W4:Y:S04]  /*7cf60*/  LDL.LU.64 R226, [R1+0x17b0] ;  /* 0x0017b00001e27983 */ /* 0x000f280000300a00 */
[----:B------:R-:W4:Y:S04]  /*7cf70*/  LDL.LU.64 R230, [R1+0x17a0] ;  /* 0x0017a00001e67983 */ /* 0x000f280000300a00 */
[----:B------:R-:W4:Y:S04]  /*7cf80*/  LDL.LU.64 R56, [R1+0x1798] ;  /* 0x0017980001387983 */ /* 0x000f280000300a00 */
[----:B------:R-:W4:Y:S04]  /*7cf90*/  LDL.LU.64 R52, [R1+0x1790] ;  /* 0x0017900001347983 */ /* 0x000f280000300a00 */
        /* <DEDUP_REMOVED lines=8> */
[----:B------:R-:W-:Y:S01]  /*7d020*/  LOP3.LUT R10, R10, 0xbfffffff, RZ, 0xc0, !PT ;  /* 0xbfffffff0a0a7812 */ /* 0x000fe200078ec0ff */
[----:B--2---:R0:W-:Y:S02]  /*7d030*/  @P3 STG.E.U8 desc[UR56][R30.64], R7 ;  /* 0x000000071e003986 */ /* 0x0041e4000c101138 */
[C---:B0-----:R-:W-:Y:S02]  /*7d040*/  PRMT R7, R21.reuse, 0x7770, RZ ;  /* 0x0000777015077816 */ /* 0x041fe400000000ff */
[----:B---3--:R-:W-:Y:S04]  /*7d050*/  @P0 STG.E.U8 desc[UR56][R228.64], R25 ;  /* 0x00000019e4000986 */ /* 0x008fe8000c101138 */
[----:B----4-:R0:W-:Y:S02]  /*7d060*/  @P2 STG.E.U8 desc[UR56][R28.64], R7 ;  /* 0x000000071c002986 */ /* 0x0101e4000c101138 */
[----:B0-----:R-:W-:-:S05]  /*7d070*/  PRMT R7, R21, 0x7771, RZ ;  /* 0x0000777115077816 */ /* 0x001fca00000000ff */
[----:B------:R0:W-:Y:S04]  /*7d080*/  @P5 STG.E.U8 desc[UR56][R26.64], R7 ;  /* 0x000000071a005986 */ /* 0x0001e8000c101138 */
[----:B0-----:R-:W2:Y:S01]  /*7d090*/  LDL.LU.64 R26, [R1+0x23b0] ;  /* 0x0023b000011a7983 */ /* 0x001ea20000300a00 */
[----:B------:R-:W-:Y:S02]  /*7d0a0*/  @P6 LOP3.LUT R10, R10, 0x40000000, RZ, 0xfc, !PT ;  /* 0x400000000a0a6812 */ /* 0x000fe400078efcff */
[----:B------:R-:W-:Y:S02]  /*7d0b0*/  LOP3.LUT P6, RZ, R232, 0x10000000, RZ, 0xc0, !PT ;  /* 0x10000000e8ff7812 */ /* 0x000fe400078cc0ff */
[----:B------:R-:W-:Y:S02]  /*7d0c0*/  LOP3.LUT R9, R9, 0xfffffffe, RZ, 0xc0, !PT ;  /* 0xfffffffe09097812 */ /* 0x000fe400078ec0ff */
[----:B------:R-:W-:-:S02]  /*7d0d0*/  PRMT R7, R21, 0x7772, RZ ;  /* 0x0000777215077816 */ /* 0x000fc400000000ff */
[----:B------:R-:W-:Y:S01]  /*7d0e0*/  LOP3.LUT R10, R10, 0x7fffffff, RZ, 0xc0, !PT ;  /* 0x7fffffff0a0a7812 */ /* 0x000fe200078ec0ff */
[----:B------:R-:W3:Y:S01]  /*7d0f0*/  LDL.LU.64 R34, [R1+0x1780] ;  /* 0x0017800001227983 */ /* 0x000ee20000300a00 */
[----:B------:R-:W-:-:S03]  /*7d100*/  PRMT R21, R21, 0x7773, RZ ;  /* 0x0000777315157816 */ /* 0x000fc600000000ff */
[----:B------:R-:W4:Y:S04]  /*7d110*/  LDL.LU.64 R36, [R1+0x1778] ;  /* 0x0017780001247983 */ /* 0x000f280000300a00 */
[----:B------:R-:W4:Y:S04]  /*7d120*/  LDL.LU.64 R32, [R1+0x1770] ;  /* 0x0017700001207983 */ /* 0x000f280000300a00 */
[----:B------:R-:W4:Y:S04]  /*7d130*/  LDL.LU.64 R30, [R1+0x1768] ;  /* 0x00176800011e7983 */ /* 0x000f280000300a00 */
[----:B------:R-:W4:Y:S04]  /*7d140*/  LDL.LU.64 R228, [R1+0x1760] ;  /* 0x0017600001e47983 */ /* 0x000f280000300a00 */
[----:B------:R-:W4:Y:S01]  /*7d150*/  LDL.LU.64 R28, [R1+0x1758] ;  /* 0x00175800011c7983 */ /* 0x000f220000300a00 */
[----:B------:R-:W-:-:S02]  /*7d160*/  @P6 LOP3.LUT R10, R10, 0x80000000, RZ, 0xfc, !PT ;  /* 0x800000000a0a6812 */ /* 0x000fc400078efcff */
[----:B------:R-:W-:-:S13]  /*7d170*/  LOP3.LUT P6, RZ, R232, 0x8000000, RZ, 0xc0, !PT ;  /* 0x08000000e8ff7812 */ /* 0x000fda00078cc0ff */
        /* <DEDUP_REMOVED lines=13> */
[----:B0-----:R-:W4:Y:S10]  /*7d250*/  LDL.LU.64 R224, [R1+0x1750] ;  /* 0x0017500001e07983 */ /* 0x001f340000300a00 */
[----:B------:R-:W-:Y:S01]  /*7d260*/  @P6 STG.E.U8 desc[UR56][R226.64], R21 ;  /* 0x00000015e2006986 */ /* 0x000fe2000c101138 */
[----:B------:R-:W-:-:S02]  /*7d270*/  LOP3.LUT P6, RZ, R9, 0x4, RZ, 0xc0, !PT ;  /* 0x0000000409ff7812 */ /* 0x000fc400078cc0ff */
[----:B--2---:R-:W-:-:S11]  /*7d280*/  PRMT R7, R26, 0x7770, RZ ;  /* 0x000077701a077816 */ /* 0x004fd600000000ff */
[----:B------:R0:W-:Y:S04]  /*7d290*/  @P6 STG.E.U8 desc[UR56][R22.64], R7 ;  /* 0x0000000716006986 */ /* 0x0001e8000c101138 */
[----:B0-----:R-:W2:Y:S04]  /*7d2a0*/  LDL.LU.64 R22, [R1+0x23a8] ;  /* 0x0023a80001167983 */ /* 0x001ea80000300a00 */
[----:B------:R-:W4:Y:S01]  /*7d2b0*/  LDL.LU.64 R226, [R1+0x1748] ;  /* 0x0017480001e27983 */ /* 0x000f220000300a00 */
[----:B------:R-:W-:Y:S02]  /*7d2c0*/  LOP3.LUT P6, RZ, R9, 0x2, RZ, 0xc0, !PT ;  /* 0x0000000209ff7812 */ /* 0x000fe400078cc0ff */
[----:B------:R-:W-:-:S11]  /*7d2d0*/  PRMT R7, R26, 0x7771, RZ ;  /* 0x000077711a077816 */ /* 0x000fd600000000ff */
[----:B------:R0:W-:Y:S01]  /*7d2e0*/  @P6 STG.E.U8 desc[UR56][R230.64], R7 ;  /* 0x00000007e6006986 */ /* 0x0001e2000c101138 */
[----:B------:R-:W-:Y:S02]  /*7d2f0*/  LOP3.LUT P6, RZ, R9, 0x1, RZ, 0xc0, !PT ;  /* 0x0000000109ff7812 */ /* 0x000fe400078cc0ff */
[----:B0-----:R-:W-:-:S11]  /*7d300*/  PRMT R7, R26, 0x7772, RZ ;  /* 0x000077721a077816 */ /* 0x001fd600000000ff */
[----:B------:R2:W-:Y:S01]  /*7d310*/  @P6 STG.E.U8 desc[UR56][R56.64], R7 ;  /* 0x0000000738006986 */ /* 0x0005e2000c101138 */
[----:B------:R-:W-:Y:S02]  /*7d320*/  LOP3.LUT P6, RZ, R10, 0x80000000, RZ, 0xc0, !PT ;  /* 0x800000000aff7812 */ /* 0x000fe400078cc0ff */
[----:B------:R-:W-:-:S11]  /*7d330*/  PRMT R26, R26, 0x7773, RZ ;  /* 0x000077731a1a7816 */ /* 0x000fd600000000ff */
[----:B------:R-:W-:Y:S01]  /*7d340*/  @P6 STG.E.U8 desc[UR56][R52.64], R26 ;  /* 0x0000001a34006986 */ /* 0x000fe2000c101138 */
[----:B------:R-:W-:Y:S02]  /*7d350*/  LOP3.LUT P6, RZ, R10, 0x40000000, RZ, 0xc0, !PT ;  /* 0x400000000aff7812 */ /* 0x000fe400078cc0ff */
[C---:B------:R-:W-:Y:S02]  /*7d360*/  LOP3.LUT P1, RZ, R233.reuse, 0x1, RZ, 0xc0, !PT ;  /* 0x00000001e9ff7812 */ /* 0x040fe4000782c0ff */
[C---:B------:R-:W-:Y:S02]  /*7d370*/  LOP3.LUT P4, RZ, R233.reuse, 0x2, RZ, 0xc0, !PT ;  /* 0x00000002e9ff7812 */ /* 0x040fe4000788c0ff */
[C---:B------:R-:W-:Y:S02]  /*7d380*/  LOP3.LUT P3, RZ, R233.reuse, 0x4, RZ, 0xc0, !PT ;  /* 0x00000004e9ff7812 */ /* 0x040fe4000786c0ff */
[C---:B------:R-:W-:Y:S02]  /*7d390*/  LOP3.LUT P0, RZ, R233.reuse, 0x8, RZ, 0xc0, !PT ;  /* 0x00000008e9ff7812 */ /* 0x040fe4000780c0ff */
[----:B------:R-:W-:-:S02]  /*7d3a0*/  LOP3.LUT P2, RZ, R233, 0x10, RZ, 0xc0, !PT ;  /* 0x00000010e9ff7812 */ /* 0x000fc4000784c0ff */
[----:B------:R-:W-:Y:S02]  /*7d3b0*/  LOP3.LUT P5, RZ, R233, 0x20, RZ, 0xc0, !PT ;  /* 0x00000020e9ff7812 */ /* 0x000fe400078ac0ff */
[----:B--2---:R-:W-:-:S05]  /*7d3c0*/  PRMT R7, R22, 0x7770, RZ ;  /* 0x0000777016077816 */ /* 0x004fca00000000ff */
[----:B------:R0:W-:Y:S01]  /*7d3d0*/  @P6 STG.E.U8 desc[UR56][R38.64], R7 ;  /* 0x0000000726006986 */ /* 0x0001e2000c101138 */
[----:B------:R-:W-:Y:S02]  /*7d3e0*/  LOP3.LUT P6, RZ, R10, 0x20000000, RZ, 0xc0, !PT ;  /* 0x200000000aff7812 */ /* 0x000fe400078cc0ff */
[----:B0-----:R-:W-:-:S11]  /*7d3f0*/  PRMT R7, R22, 0x7771, RZ ;  /* 0x0000777116077816 */ /* 0x001fd600000000ff */
[----:B---3--:R0:W-:Y:S01]  /*7d400*/  @P6 STG.E.U8 desc[UR56][R34.64], R7 ;  /* 0x0000000722006986 */ /* 0x0081e2000c101138 */
[----:B------:R-:W-:Y:S02]  /*7d410*/  LOP3.LUT P6, RZ, R10, 0x10000000, RZ, 0xc0, !PT ;  /* 0x100000000aff7812 */ /* 0x000fe400078cc0ff */
[C---:B0-----:R-:W-:Y:S02]  /*7d420*/  PRMT R7, R22.reuse, 0x7772, RZ ;  /* 0x0000777216077816 */ /* 0x041fe400000000ff */
[----:B------:R-:W-:-:S09]  /*7d430*/  PRMT R22, R22, 0x7773, RZ ;  /* 0x0000777316167816 */ /* 0x000fd200000000ff */
[----:B----4-:R0:W-:Y:S04]  /*7d440*/  @P6 STG.E.U8 desc[UR56][R36.64], R7 ;  /* 0x0000000724006986 */ /* 0x0101e8000c101138 */
[----:B------:R-:W-:Y:S01]  /*7d450*/  @P1 STG.E.U8 desc[UR56][R32.64], R22 ;  /* 0x0000001620001986 */ /* 0x000fe2000c101138 */
[----:B0-----:R-:W-:-:S05]  /*7d460*/  PRMT R7, R27, 0x7770, RZ ;  /* 0x000077701b077816 */ /* 0x001fca00000000ff */
[----:B------:R0:W-:Y:S02]  /*7d470*/  @P4 STG.E.U8 desc[UR56][R30.64], R7 ;  /* 0x000000071e004986 */ /* 0x0001e4000c101138 */
[----:B0-----:R-:W-:-:S05]  /*7d480*/  PRMT R7, R27, 0x7771, RZ ;  /* 0x000077711b077816 */ /* 0x001fca00000000ff */
[----:B------:R0:W-:Y:S01]  /*7d490*/  @P3 STG.E.U8 desc[UR56][R228.64], R7 ;  /* 0x00000007e4003986 */ /* 0x0001e2000c101138 */
[----:B------:R-:W-:Y:S02]  /*7d4a0*/  LOP3.LUT P3, RZ, R233, 0x40, RZ, 0xc0, !PT ;  /* 0x00000040e9ff7812 */ /* 0x000fe4000786c0ff */
[C---:B0-----:R-:W-:Y:S02]  /*7d4b0*/  PRMT R7, R27.reuse, 0x7772, RZ ;  /* 0x000077721b077816 */ /* 0x041fe400000000ff */
[----:B------:R-:W-:-:S03]  /*7d4c0*/  PRMT R27, R27, 0x7773, RZ ;  /* 0x000077731b1b7816 */ /* 0x000fc600000000ff */
[----:B------:R0:W-:Y:S04]  /*7d4d0*/  @P0 STG.E.U8 desc[UR56][R28.64], R7 ;  /* 0x000000071c000986 */ /* 0x0001e8000c101138 */
[----:B------:R1:W-:Y:S01]  /*7d4e0*/  @P2 STG.E.U8 desc[UR56][R224.64], R27 ;  /* 0x0000001be0002986 */ /* 0x0003e2000c101138 */
[----:B0-----:R-:W-:-:S03]  /*7d4f0*/  PRMT R7, R23, 0x7770, RZ ;  /* 0x0000777017077816 */ /* 0x001fc600000000ff */
[----:B------:R-:W2:Y:S04]  /*7d500*/  LDL.LU.64 R28, [R1+0x1738] ;  /* 0x00173800011c7983 */ /* 0x000ea80000300a00 */
[----:B-1----:R-:W3:Y:S04]  /*7d510*/  LDL.LU.64 R224, [R1+0x1730] ;  /* 0x0017300001e07983 */ /* 0x002ee80000300a00 */
[----:B------:R0:W-:Y:S02]  /*7d520*/  @P5 STG.E.U8 desc[UR56][R226.64], R7 ;  /* 0x00000007e2005986 */ /* 0x0001e4000c101138 */
[----:B0-----:R-:W-:-:S02]  /*7d530*/  PRMT R7, R23, 0x7771, RZ ;  /* 0x0000777117077816 */ /* 0x001fc400000000ff */
[----:B------:R-:W4:Y:S04]  /*7d540*/  LDL.LU.64 R226, [R1+0x1720] ;  /* 0x0017200001e27983 */ /* 0x000f280000300a00 */
[----:B------:R-:W4:Y:S04]  /*7d550*/  LDL.LU.64 R230, [R1+0x1718] ;  /* 0x0017180001e67983 */ /* 0x000f280000300a00 */
[----:B------:R-:W4:Y:S04]  /*7d560*/  LDL.LU.64 R56, [R1+0x1710] ;  /* 0x0017100001387983 */ /* 0x000f280000300a00 */
[----:B------:R0:W-:Y:S04]  /*7d570*/  @P3 STG.E.U8 desc[UR56][R40.64], R7 ;  /* 0x0000000728003986 */ /* 0x0001e8000c101138 */
[----:B0-----:R-:W4:Y:S01]  /*7d580*/  LDL.LU.64 R40, [R1+0x23a0] ;  /* 0x0023a00001287983 */ /* 0x001f220000300a00 */
[----:B------:R-:W-:-:S02]  /*7d590*/  LOP3.LUT P6, RZ, R233, 0x40000, RZ, 0xc0, !PT ;  /* 0x00040000e9ff7812 */ /* 0x000fc400078cc0ff */
[----:B------:R-:W-:Y:S02]  /*7d5a0*/  LOP3.LUT R10, R10, 0xffefffff, RZ, 0xc0, !PT ;  /* 0xffefffff0a0a7812 */ /* 0x000fe400078ec0ff */
[C---:B------:R-:W-:Y:S02]  /*7d5b0*/  LOP3.LUT P0, RZ, R233.reuse, 0x80, RZ, 0xc0, !PT ;  /* 0x00000080e9ff7812 */ /* 0x040fe4000780c0ff */
[C---:B------:R-:W-:Y:S02]  /*7d5c0*/  LOP3.LUT P2, RZ, R233.reuse, 0x100, RZ, 0xc0, !PT ;  /* 0x00000100e9ff7812 */ /* 0x040fe4000784c0ff */
[----:B------:R-:W-:Y:S02]  /*7d5d0*/  LOP3.LUT P5, RZ, R233, 0x200, RZ, 0xc0, !PT ;  /* 0x00000200e9ff7812 */ /* 0x000fe400078ac0ff */
[----:B------:R-:W-:Y:S01]  /*7d5e0*/  PRMT R7, R23, 0x7772, RZ ;  /* 0x0000777217077816 */ /* 0x000fe200000000ff */
[----:B------:R-:W4:Y:S02]  /*7d5f0*/  LDL.LU.64 R52, [R1+0x1708] ;  /* 0x0017080001347983 */ /* 0x000f240000300a00 */
[----:B------:R-:W-:-:S02]  /*7d600*/  @P6 LOP3.LUT R10, R10, 0x100000, RZ, 0xfc, !PT ;  /* 0x001000000a0a6812 */ /* 0x000fc400078efcff */
[----:B------:R-:W-:Y:S02]  /*7d610*/  LOP3.LUT P6, RZ, R233, 0x20000, RZ, 0xc0, !PT ;  /* 0x00020000e9ff7812 */ /* 0x000fe400078cc0ff */
[----:B------:R-:W-:Y:S01]  /*7d620*/  PRMT R23, R23, 0x7773, RZ ;  /* 0x0000777317177816 */ /* 0x000fe200000000ff */
[----:B------:R-:W4:Y:S01]  /*7d630*/  LDL.LU.64 R38, [R1+0x1700] ;  /* 0x0017000001267983 */ /* 0x000f220000300a00 */
[----:B------:R-:W-:-:S03]  /*7d640*/  LOP3.LUT R10, R10, 0xffdfffff, RZ, 0xc0, !PT ;  /* 0xffdfffff0a0a7812 */ /* 0x000fc600078ec0ff */
[----:B------:R-:W4:Y:S04]  /*7d650*/  LDL.LU.64 R34, [R1+0x16f8] ;  /* 0x0016f80001227983 */ /* 0x000f280000300a00 */
[----:B------:R-:W4:Y:S04]  /*7d660*/  LDL.LU.64 R36, [R1+0x16f0] ;  /* 0x0016f00001247983 */ /* 0x000f280000300a00 */
[----:B------:R-:W4:Y:S01]  /*7d670*/  LDL.LU.64 R32, [R1+0x16e8] ;  /* 0x0016e80001207983 */ /* 0x000f220000300a00 */
[----:B------:R-:W-:Y:S02]  /*7d680*/  @P6 LOP3.LUT R10, R10, 0x200000, RZ, 0xfc, !PT ;  /* 0x002000000a0a6812 */ /* 0x000fe400078efcff */
        /* <DEDUP_REMOVED lines=19> */
[----:B--2---:R4:W-:Y:S04]  /*7d7c0*/  @P0 STG.E.U8 desc[UR56][R28.64], R7 ;  /* 0x000000071c000986 */ /* 0x0049e8000c101138 */
[----:B---3--:R-:W-:Y:S01]  /*7d7d0*/  @P2 STG.E.U8 desc[UR56][R224.64], R23 ;  /* 0x00000017e0002986 */ /* 0x008fe2000c101138 */
[----:B----4-:R-:W-:-:S05]  /*7d7e0*/  PRMT R7, R40, 0x7770, RZ ;  /* 0x0000777028077816 */ /* 0x010fca00000000ff */
[----:B------:R0:W-:Y:S04]  /*7d7f0*/  @P5 STG.E.U8 desc[UR56][R48.64], R7 ;  /* 0x0000000730005986 */ /* 0x0001e8000c101138 */
[----:B0-----:R-:W2:Y:S04]  /*7d800*/  LDL.LU.64 R48, [R1+0x2398] ;  /* 0x0023980001307983 */ /* 0x001ea80000300a00 */
[----:B------:R-:W3:Y:S04]  /*7d810*/  LDL.LU.64 R30, [R1+0x16e0] ;  /* 0x0016e000011e7983 */ /* 0x000ee80000300a00 */
[----:B------:R-:W4:Y:S04]  /*7d820*/  LDL.LU.64 R228, [R1+0x16d8] ;  /* 0x0016d80001e47983 */ /* 0x000f280000300a00 */
[----:B------:R-:W4:Y:S01]  /*7d830*/  LDL.LU.64 R28, [R1+0x16d0] ;  /* 0x0016d000011c7983 */ /* 0x000f220000300a00 */
[----:B------:R-:W-:-:S03]  /*7d840*/  PRMT R7, R40, 0x7771, RZ ;  /* 0x0000777128077816 */ /* 0x000fc600000000ff */
[----:B------:R-:W4:Y:S04]  /*7d850*/  LDL.LU.64 R224, [R1+0x16c8] ;  /* 0x0016c80001e07983 */ /* 0x000f280000300a00 */
[----:B------:R0:W-:Y:S04]  /*7d860*/  @P6 STG.E.U8 desc[UR56][R226.64], R7 ;  /* 0x00000007e2006986 */ /* 0x0001e8000c101138 */
[----:B0-----:R-:W4:Y:S01]  /*7d870*/  LDL.LU.64 R226, [R1+0x16c0] ;  /* 0x0016c00001e27983 */ /* 0x001f220000300a00 */
[----:B------:R-:W-:Y:S02]  /*7d880*/  LOP3.LUT P6, RZ, R10, 0x8000000, RZ, 0xc0, !PT ;  /* 0x080000000aff7812 */ /* 0x000fe400078cc0ff */
[----:B------:R-:W-:-:S02]  /*7d890*/  PRMT R7, R40, 0x7772, RZ ;  /* 0x0000777228077816 */ /* 0x000fc400000000ff */
[----:B------:R-:W-:-:S09]  /*7d8a0*/  PRMT R40, R40, 0x7773, RZ ;  /* 0x0000777328287816 */ /* 0x000fd200000000ff */
[----:B------:R2:W-:Y:S01]  /*7d8b0*/  @P6 STG.E.U8 desc[UR56][R230.64], R7 ;  /* 0x00000007e6006986 */ /* 0x0005e2000c101138 */
[----:B------:R-:W-:-:S13]  /*7d8c0*/  LOP3.LUT P6, RZ, R10, 0x4000000, RZ, 0xc0, !PT ;  /* 0x040000000aff7812 */ /* 0x000fda00078cc0ff */
        /* <DEDUP_REMOVED lines=20> */
[----:B0-----:R-:W-:-:S11]  /*7da10*/  PRMT R7, R41, 0x7770, RZ ;  /* 0x0000777029077816 */ /* 0x001fd600000000ff */
[----:B------:R0:W-:Y:S01]  /*7da20*/  @P6 STG.E.U8 desc[UR56][R32.64], R7 ;  /* 0x0000000720006986 */ /* 0x0001e2000c101138 */
[----:B------:R-:W-:Y:S02]  /*7da30*/  LOP3.LUT P6, RZ, R10, 0x100000, RZ, 0xc0, !PT ;  /* 0x001000000aff7812 */ /* 0x000fe400078cc0ff */
[----:B0-----:R-:W-:-:S11]  /*7da40*/  PRMT R7, R41, 0x7771, RZ ;  /* 0x0000777129077816 */ /* 0x001fd600000000ff */
[----:B---3--:R0:W-:Y:S02]  /*7da50*/  @P6 STG.E.U8 desc[UR56][R30.64], R7 ;  /* 0x000000071e006986 */ /* 0x0081e4000c101138 */
[C---:B0-----:R-:W-:Y:S02]  /*7da60*/  PRMT R7, R41.reuse, 0x7772, RZ ;  /* 0x0000777229077816 */ /* 0x041fe400000000ff */
[----:B------:R-:W-:-:S03]  /*7da70*/  PRMT R41, R41, 0x7773, RZ ;  /* 0x0000777329297816 */ /* 0x000fc600000000ff */
[----:B----4-:R0:W-:Y:S04]  /*7da80*/  @P1 STG.E.U8 desc[UR56][R228.64], R7 ;  /* 0x00000007e4001986 */ /* 0x0101e8000c101138 */
[----:B------:R-:W-:Y:S01]  /*7da90*/  @P4 STG.E.U8 desc[UR56][R28.64], R41 ;  /* 0x000000291c004986 */ /* 0x000fe2000c101138 */
[----:B0-----:R-:W-:-:S05]  /*7daa0*/  PRMT R7, R49, 0x7770, RZ ;  /* 0x0000777031077816 */ /* 0x001fca00000000ff */
[----:B------:R0:W-:Y:S02]  /*7dab0*/  @P3 STG.E.U8 desc[UR56][R224.64], R7 ;  /* 0x00000007e0003986 */ /* 0x0001e4000c101138 */
[----:B0-----:R-:W-:-:S05]  /*7dac0*/  PRMT R7, R49, 0x7771, RZ ;  /* 0x0000777131077816 */ /* 0x001fca00000000ff */
[----:B------:R0:W-:Y:S02]  /*7dad0*/  @P0 STG.E.U8 desc[UR56][R226.64], R7 ;  /* 0x00000007e2000986 */ /* 0x0001e4000c101138 */
[C---:B0-----:R-:W-:Y:S02]  /*7dae0*/  PRMT R7, R49.reuse, 0x7772, RZ ;  /* 0x0000777231077816 */ /* 0x041fe400000000ff */
[----:B------:R-:W-:-:S03]  /*7daf0*/  PRMT R49, R49, 0x7773, RZ ;  /* 0x0000777331317816 */ /* 0x000fc600000000ff */
[----:B------:R0:W-:Y:S04]  /*7db00*/  @P2 STG.E.U8 desc[UR56][R234.64], R7 ;  /* 0x00000007ea002986 */ /* 0x0001e8000c101138 */
[----:B------:R1:W-:Y:S04]  /*7db10*/  @P5 STG.E.U8 desc[UR56][R42.64], R49 ;  /* 0x000000312a005986 */ /* 0x0003e8000c101138 */
[----:B0-----:R-:W2:Y:S04]  /*7db20*/  LDL.LU.64 R234, [R1+0x2390] ;  /* 0x0023900001ea7983 */ /* 0x001ea80000300a00 */
[----:B-1----:R-:W3:Y:S04]  /*7db30*/  LDL.LU.64 R42, [R1+0x2388] ;  /* 0x00238800012a7983 */ /* 0x002ee80000300a00 */
[----:B------:R-:W4:Y:S01]  /*7db40*/  LDL.LU.64 R30, [R1+0x16a8] ;  /* 0x0016a800011e7983 */ /* 0x000f220000300a00 */
[----:B------:R-:W-:-:S02]  /*7db50*/  LOP3.LUT P3, RZ, R233, 0x2000000, RZ, 0xc0, !PT ;  /* 0x02000000e9ff7812 */ /* 0x000fc4000786c0ff */
[----:B------:R-:W-:Y:S01]  /*7db60*/  LOP3.LUT P0, RZ, R233, 0x4000000, RZ, 0xc0, !PT ;  /* 0x04000000e9ff7812 */ /* 0x000fe2000780c0ff */
[----:B------:R-:W2:Y:S04]  /*7db70*/  LDL.LU.64 R228, [R1+0x1698] ;  /* 0x0016980001e47983 */ /* 0x000ea80000300a00 */
[----:B------:R-:W2:Y:S04]  /*7db80*/  LDL.LU.64 R28, [R1+0x1690] ;  /* 0x00169000011c7983 */ /* 0x000ea80000300a00 */
[----:B------:R-:W2:Y:S04]  /*7db90*/  LDL.LU.64 R224, [R1+0x1688] ;  /* 0x0016880001e07983 */ /* 0x000ea80000300a00 */
[----:B------:R-:W2:Y:S04]  /*7dba0*/  LDL.LU.64 R226, [R1+0x1680] ;  /* 0x0016800001e27983 */ /* 0x000ea80000300a00 */
[----:B------:R-:W2:Y:S04]  /*7dbb0*/  LDL.LU.64 R56, [R1+0x1678] ;  /* 0x0016780001387983 */ /* 0x000ea80000300a00 */
[----:B------:R-:W2:Y:S04]  /*7dbc0*/  LDL.LU.64 R52, [R1+0x1670] ;  /* 0x0016700001347983 */ /* 0x000ea80000300a00 */
[----:B------:R-:W2:Y:S01]  /*7dbd0*/  LDL.LU.64 R38, [R1+0x1668] ;  /* 0x0016680001267983 */ /* 0x000ea20000300a00 */
[----:B------:R-:W-:-:S02]  /*7dbe0*/  LOP3.LUT R10, R10, 0xffffefff, RZ, 0xc0, !PT ;  /* 0xffffefff0a0a7812 */ /* 0x000fc400078ec0ff */
[----:B---3--:R-:W-:-:S05]  /*7dbf0*/  PRMT R7, R42, 0x7770, RZ ;  /* 0x000077702a077816 */ /* 0x008fca00000000ff */
[----:B----4-:R0:W-:Y:S02]  /*7dc00*/  @P3 STG.E.U8 desc[UR56][R30.64], R7 ;  /* 0x000000071e003986 */ /* 0x0101e4000c101138 */
[----:B0-----:R-:W-:-:S05]  /*7dc10*/  PRMT R7, R42, 0x7771, RZ ;  /* 0x000077712a077816 */ /* 0x001fca00000000ff */
[----:B------:R0:W-:Y:S04]  /*7dc20*/  @P0 STG.E.U8 desc[UR56][R50.64], R7 ;  /* 0x0000000732000986 */ /* 0x0001e8000c101138 */
[----:B0-----:R-:W3:Y:S04]  /*7dc30*/  LDL.LU.64 R50, [R1+0x2380] ;  /* 0x0023800001327983 */ /* 0x001ee80000300a00 */
[----:B------:R-:W4:Y:S01]  /*7dc40*/  LDL.LU.64 R34, [R1+0x1660] ;  /* 0x0016600001227983 */ /* 0x000f220000300a00 */
[----:B--2---:R-:W-:Y:S02]  /*7dc50*/  LOP3.LUT P6, RZ, R234, 0x20, RZ, 0xc0, !PT ;  /* 0x00000020eaff7812 */ /* 0x004fe400078cc0ff */
[----:B------:R-:W-:-:S02]  /*7dc60*/  LOP3.LUT P2, RZ, R233, 0x8000000, RZ, 0xc0, !PT ;  /* 0x08000000e9ff7812 */ /* 0x000fc4000784c0ff */
[----:B------:R-:W-:Y:S02]  /*7dc70*/  LOP3.LUT P5, RZ, R233, 0x10000000, RZ, 0xc0, !PT ;  /* 0x10000000e9ff7812 */ /* 0x000fe400078ac0ff */
[----:B------:R-:W-:Y:S01]  /*7dc80*/  PRMT R7, R42, 0x7772, RZ ;  /* 0x000077722a077816 */ /* 0x000fe200000000ff */
[----:B------:R-:W2:Y:S06]  /*7dc90*/  LDL.LU.64 R36, [R1+0x1650] ;  /* 0x0016500001247983 */ /* 0x000eac0000300a00 */
[----:B------:R-:W-:Y:S02]  /*7dca0*/  @P6 LOP3.LUT R10, R10, 0x1000, RZ, 0xfc, !PT ;  /* 0x000010000a0a6812 */ /* 0x000fe400078efcff */
[----:B------:R-:W-:Y:S01]  /*7dcb0*/  LOP3.LUT P6, RZ, R234, 0x10, RZ, 0xc0, !PT ;  /* 0x00000010eaff7812 */ /* 0x000fe200078cc0ff */
[----:B------:R0:W-:Y:S01]  /*7dcc0*/  @P2 STG.E.U8 desc[UR56][R228.64], R7 ;  /* 0x00000007e4002986 */ /* 0x0001e2000c101138 */
[----:B------:R-:W-:-:S02]  /*7dcd0*/  PRMT R42, R42, 0x7773, RZ ;  /* 0x000077732a2a7816 */ /* 0x000fc400000000ff */
[----:B------:R-:W-:Y:S01]  /*7dce0*/  LOP3.LUT R10, R10, 0xffffdfff, RZ, 0xc0, !PT ;  /* 0xffffdfff0a0a7812 */ /* 0x000fe200078ec0ff */
[----:B------:R-:W2:Y:S04]  /*7dcf0*/  LDL.LU.64 R32, [R1+0x1648] ;  /* 0x0016480001207983 */ /* 0x000ea80000300a00 */
[----:B------:R1:W-:Y:S04]  /*7dd00*/  @P5 STG.E.U8 desc[UR56][R28.64], R42 ;  /* 0x0000002a1c005986 */ /* 0x0003e8000c101138 */
[----:B------:R-:W2:Y:S01]  /*7dd10*/  LDL.LU.64 R30, [R1+0x1640] ;  /* 0x00164000011e7983 */ /* 0x000ea20000300a00 */
[----:B------:R-:W-:-:S02]  /*7dd20*/  @P6 LOP3.LUT R10, R10, 0x2000, RZ, 0xfc, !PT ;  /* 0x000020000a0a6812 */ /* 0x000fc400078efcff */
[----:B------:R-:W-:Y:S01]  /*7dd30*/  LOP3.LUT P6, RZ, R234, 0x8, RZ, 0xc0, !PT ;  /* 0x00000008eaff7812 */ /* 0x000fe200078cc0ff */
[----:B0-----:R-:W2:Y:S04]  /*7dd40*/  LDL.LU.64 R228, [R1+0x1638] ;  /* 0x0016380001e47983 */ /* 0x001ea80000300a00 */
[----:B-1----:R-:W2:Y:S01]  /*7dd50*/  LDL.LU.64 R28, [R1+0x1630] ;  /* 0x00163000011c7983 */ /* 0x002ea20000300a00 */
[----:B------:R-:W-:-:S07]  /*7dd60*/  LOP3.LUT R10, R10, 0xffffbfff, RZ, 0xc0, !PT ;  /* 0xffffbfff0a0a7812 */ /* 0x000fce00078ec0ff */
        /* <DEDUP_REMOVED lines=17> */
[----:B---3--:R-:W-:-:S11]  /*7de80*/  PRMT R7, R50, 0x7770, RZ ;  /* 0x0000777032077816 */ /* 0x008fd600000000ff */
[----:B------:R0:W-:Y:S01]  /*7de90*/  @P6 STG.E.U8 desc[UR56][R224.64], R7 ;  /* 0x00000007e0006986 */ /* 0x0001e2000c101138 */
[----:B------:R-:W-:Y:S02]  /*7dea0*/  LOP3.LUT P6, RZ, R10, 0x80000, RZ, 0xc0, !PT ;  /* 0x000800000aff7812 */ /* 0x000fe400078cc0ff */
[----:B0-----:R-:W-:Y:S01]  /*7deb0*/  PRMT R7, R50, 0x7771, RZ ;  /* 0x0000777132077816 */ /* 0x001fe200000000ff */
[----:B------:R-:W3:Y:S10]  /*7dec0*/  LDL.LU.64 R224, [R1+0x1628] ;  /* 0x0016280001e07983 */ /* 0x000ef40000300a00 */
[----:B------:R0:W-:Y:S01]  /*7ded0*/  @P6 STG.E.U8 desc[UR56][R226.64], R7 ;  /* 0x00000007e2006986 */ /* 0x0001e2000c101138 */
[----:B------:R-:W-:-:S02]  /*7dee0*/  LOP3.LUT P6, RZ, R10, 0x40000, RZ, 0xc0, !PT ;  /* 0x000400000aff7812 */ /* 0x000fc400078cc0ff */
[----:B0-----:R-:W-:Y:S01]  /*7def0*/  PRMT R7, R50, 0x7772, RZ ;  /* 0x0000777232077816 */ /* 0x001fe200000000ff */
[----:B------:R-:W3:Y:S10]  /*7df00*/  LDL.LU.64 R226, [R1+0x1620] ;  /* 0x0016200001e27983 */ /* 0x000ef40000300a00 */
[----:B------:R0:W-:Y:S01]  /*7df10*/  @P6 STG.E.U8 desc[UR56][R56.64], R7 ;  /* 0x0000000738006986 */ /* 0x0001e2000c101138 */
[----:B------:R-:W-:-:S02]  /*7df20*/  LOP3.LUT P6, RZ, R10, 0x20000, RZ, 0xc0, !PT ;  /* 0x000200000aff7812 */ /* 0x000fc400078cc0ff */
[----:B------:R-:W-:-:S11]  /*7df30*/  PRMT R50, R50, 0x7773, RZ ;  /* 0x0000777332327816 */ /* 0x000fd600000000ff */
[----:B------:R-:W-:Y:S01]  /*7df40*/  @P6 STG.E.U8 desc[UR56][R52.64], R50 ;  /* 0x0000003234006986 */ /* 0x000fe2000c101138 */
[----:B------:R-:W-:Y:S02]  /*7df50*/  LOP3.LUT P6, RZ, R10, 0x10000, RZ, 0xc0, !PT ;  /* 0x000100000aff7812 */ /* 0x000fe400078cc0ff */
[----:B0-----:R-:W-:-:S11]  /*7df60*/  PRMT R7, R43, 0x7770, RZ ;  /* 0x000077702b077816 */ /* 0x001fd600000000ff */
[----:B------:R0:W-:Y:S01]  /*7df70*/  @P6 STG.E.U8 desc[UR56][R38.64], R7 ;  /* 0x0000000726006986 */ /* 0x0001e2000c101138 */
[----:B------:R-:W-:Y:S02]  /*7df80*/  LOP3.LUT P6, RZ, R10, 0x8000, RZ, 0xc0, !PT ;  /* 0x000080000aff7812 */ /* 0x000fe400078cc0ff */
[----:B0-----:R-:W-:-:S11]  /*7df90*/  PRMT R7, R43, 0x7771, RZ ;  /* 0x000077712b077816 */ /* 0x001fd600000000ff */
[----:B----4-:R0:W-:Y:S01]  /*7dfa0*/  @P6 STG.E.U8 desc[UR56][R34.64], R7 ;  /* 0x0000000722006986 */ /* 0x0101e2000c101138 */
[----:B------:R-:W-:Y:S02]  /*7dfb0*/  LOP3.LUT P6, RZ, R10, 0x4000, RZ, 0xc0, !PT ;  /* 0x000040000aff7812 */ /* 0x000fe400078cc0ff */
[----:B0-----:R-:W-:-:S11]  /*7dfc0*/  PRMT R7, R43, 0x7772, RZ ;  /* 0x000077722b077816 */ /* 0x001fd600000000ff */
[----:B------:R0:W-:Y:S04]  /*7dfd0*/  @P6 STG.E.U8 desc[UR56][R44.64], R7 ;  /* 0x000000072c006986 */ /* 0x0001e8000c101138 */
[----:B0-----:R-:W4:Y:S01]  /*7dfe0*/  LDL.LU.64 R44, [R1+0x2378] ;  /* 0x00237800012c7983 */ /* 0x001f220000300a00 */
[----:B------:R-:W-:Y:S02]  /*7dff0*/  LOP3.LUT P6, RZ, R10, 0x2000, RZ, 0xc0, !PT ;  /* 0x000020000aff7812 */ /* 0x000fe400078cc0ff */
[----:B------:R-:W-:Y:S02]  /*7e000*/  PRMT R43, R43, 0x7773, RZ ;  /* 0x000077732b2b7816 */ /* 0x000fe400000000ff */
[----:B------:R-:W-:Y:S02]  /*7e010*/  LOP3.LUT P1, RZ, R234, 0x40, RZ, 0xc0, !PT ;  /* 0x00000040eaff7812 */ /* 0x000fe4000782c0ff */
[----:B------:R-:W-:-:S07]  /*7e020*/  PRMT R7, R51, 0x7770, RZ ;  /* 0x0000777033077816 */ /* 0x000fce00000000ff */
[----:B--2---:R-:W-:Y:S01]  /*7e030*/  @P6 STG.E.U8 desc[UR56][R36.64], R43 ;  /* 0x0000002b24006986 */ /* 0x004fe2000c101138 */
[----:B------:R-:W-:Y:S02]  /*7e040*/  LOP3.LUT P6, RZ, R10, 0x1000, RZ, 0xc0, !PT ;  /* 0x000010000aff7812 */ /* 0x000fe400078cc0ff */
[C---:B------:R-:W-:Y:S02]  /*7e050*/  LOP3.LUT P4, RZ, R234.reuse, 0x80, RZ, 0xc0, !PT ;  /* 0x00000080eaff7812 */ /* 0x040fe4000788c0ff */
[C---:B------:R-:W-:Y:S02]  /*7e060*/  LOP3.LUT P3, RZ, R234.reuse, 0x100, RZ, 0xc0, !PT ;  /* 0x00000100eaff7812 */ /* 0x040fe4000786c0ff */
[----:B------:R-:W-:-:S07]  /*7e070*/  LOP3.LUT P0, RZ, R234, 0x200, RZ, 0xc0, !PT ;  /* 0x00000200eaff7812 */ /* 0x000fce000780c0ff */
[----:B------:R0:W-:Y:S01]  /*7e080*/  @P6 STG.E.U8 desc[UR56][R32.64], R7 ;  /* 0x0000000720006986 */ /* 0x0001e2000c101138 */
[----:B------:R-:W-:Y:S02]  /*7e090*/  LOP3.LUT P2, RZ, R234, 0x400, RZ, 0xc0, !PT ;  /* 0x00000400eaff7812 */ /* 0x000fe4000784c0ff */
[----:B0-----:R-:W-:-:S05]  /*7e0a0*/  PRMT R7, R51, 0x7771, RZ ;  /* 0x0000777133077816 */ /* 0x001fca00000000ff */
[----:B------:R0:W-:Y:S01]  /*7e0b0*/  @P1 STG.E.U8 desc[UR56][R30.64], R7 ;  /* 0x000000071e001986 */ /* 0x0001e2000c101138 */
[----:B------:R-:W-:Y:S02]  /*7e0c0*/  LOP3.LUT P5, RZ, R234, 0x800, RZ, 0xc0, !PT ;  /* 0x00000800eaff7812 */ /* 0x000fe400078ac0ff */
[C---:B0-----:R-:W-:Y:S02]  /*7e0d0*/  PRMT R7, R51.reuse, 0x7772, RZ ;  /* 0x0000777233077816 */ /* 0x041fe400000000ff */
[----:B------:R-:W-:-:S03]  /*7e0e0*/  PRMT R51, R51, 0x7773, RZ ;  /* 0x0000777333337816 */ /* 0x000fc600000000ff */
[----:B------:R4:W-:Y:S04]  /*7e0f0*/  @P4 STG.E.U8 desc[UR56][R228.64], R7 ;  /* 0x00000007e4004986 */ /* 0x0009e8000c101138 */
[----:B------:R-:W-:Y:S01]  /*7e100*/  @P3 STG.E.U8 desc[UR56][R28.64], R51 ;  /* 0x000000331c003986 */ /* 0x000fe2000c101138 */
[----:B------:R-:W-:Y:S02]  /*7e110*/  LOP3.LUT P6, RZ, R234, 0x1000000, RZ, 0xc0, !PT ;  /* 0x01000000eaff7812 */ /* 0x000fe400078cc0ff */
[----:B------:R-:W-:Y:S02]  /*7e120*/  LOP3.LUT R10, R10, 0xffffffef, RZ, 0xc0, !PT ;  /* 0xffffffef0a0a7812 */ /* 0x000fe400078ec0ff */
[----:B----4-:R-:W-:-:S05]  /*7e130*/  PRMT R7, R44, 0x7770, RZ ;  /* 0x000077702c077816 */ /* 0x010fca00000000ff */
[----:B---3--:R0:W-:Y:S02]  /*7e140*/  @P0 STG.E.U8 desc[UR56][R224.64], R7 ;  /* 0x00000007e0000986 */ /* 0x0081e4000c101138 */
        /* <DEDUP_REMOVED lines=14> */
[----:B------:R-:W4:Y:S01]  /*7e230*/  LDL.LU.64 R34, [R1+0x15c0] ;  /* 0x0015c00001227983 */ /* 0x000f220000300a00 */
        /* <DEDUP_REMOVED lines=18> */
[C---:B------:R-:W-:Y:S02]  /*7e360*/  LOP3.LUT P3, RZ, R234.reuse, 0x1000, RZ, 0xc0, !PT ;  /* 0x00001000eaff7812 */ /* 0x040fe4000786c0ff */
[----:B------:R-:W-:-:S07]  /*7e370*/  LOP3.LUT P0, RZ, R234, 0x2000, RZ, 0xc0, !PT ;  /* 0x00002000eaff7812 */ /* 0x000fce000780c0ff */
[----:B------:R-:W-:Y:S02]  /*7e380*/  @P6 LOP3.LUT R10, R10, 0x400, RZ, 0xfc, !PT ;  /* 0x000004000a0a6812 */ /* 0x000fe400078efcff */
[C---:B------:R-:W-:Y:S02]  /*7e390*/  LOP3.LUT P6, RZ, R234.reuse, 0x20000, RZ, 0xc0, !PT ;  /* 0x00020000eaff7812 */ /* 0x040fe400078cc0ff */
[----:B------:R-:W-:Y:S02]  /*7e3a0*/  LOP3.LUT P2, RZ, R234, 0x4000, RZ, 0xc0, !PT ;  /* 0x00004000eaff7812 */ /* 0x000fe4000784c0ff */
[----:B------:R-:W-:Y:S02]  /*7e3b0*/  PRMT R44, R44, 0x7773, RZ ;  /* 0x000077732c2c7816 */ /* 0x000fe400000000ff */
[----:B------:R-:W-:Y:S02]  /*7e3c0*/  LOP3.LUT R10, R10, 0xfffff7ff, RZ, 0xc0, !PT ;  /* 0xfffff7ff0a0a7812 */ /* 0x000fe400078ec0ff */
[----:B------:R-:W-:-:S05]  /*7e3d0*/  LOP3.LUT P5, RZ, R234, 0x8000, RZ, 0xc0, !PT ;  /* 0x00008000eaff7812 */ /* 0x000fca00078ac0ff */
[----:B------:R-:W-:Y:S02]  /*7e3e0*/  @P6 LOP3.LUT R10, R10, 0x800, RZ, 0xfc, !PT ;  /* 0x000008000a0a6812 */ /* 0x000fe400078efcff */
[----:B------:R-:W-:Y:S02]  /*7e3f0*/  LOP3.LUT P6, RZ, R234, 0x10000, RZ, 0xc0, !PT ;  /* 0x00010000eaff7812 */ /* 0x000fe400078cc0ff */
[C---:B--2---:R-:W-:Y:S01]  /*7e400*/  PRMT R7, R64.reuse, 0x7770, RZ ;  /* 0x0000777040077816 */ /* 0x044fe200000000ff */
[----:B---3--:R0:W-:Y:S04]  /*7e410*/  @P3 STG.E.U8 desc[UR56][R36.64], R44 ;  /* 0x0000002c24003986 */ /* 0x0081e8000c101138 */
[----:B----4-:R1:W-:Y:S04]  /*7e420*/  @P0 STG.E.U8 desc[UR56][R32.64], R7 ;  /* 0x0000000720000986 */ /* 0x0103e8000c101138 */
[----:B0-----:R-:W2:Y:S01]  /*7e430*/  LDL.LU.64 R36, [R1+0x15b0] ;  /* 0x0015b00001247983 */ /* 0x001ea20000300a00 */
[----:B-1----:R-:W-:-:S03]  /*7e440*/  PRMT R7, R64, 0x7771, RZ ;  /* 0x0000777140077816 */ /* 0x002fc600000000ff */
[----:B------:R-:W3:Y:S04]  /*7e450*/  LDL.LU.64 R32, [R1+0x15a8] ;  /* 0x0015a80001207983 */ /* 0x000ee80000300a00 */
[----:B------:R0:W-:Y:S02]  /*7e460*/  @P2 STG.E.U8 desc[UR56][R30.64], R7 ;  /* 0x000000071e002986 */ /* 0x0001e4000c101138 */
[C---:B0-----:R-:W-:Y:S02]  /*7e470*/  PRMT R7, R64.reuse, 0x7772, RZ ;  /* 0x0000777240077816 */ /* 0x041fe400000000ff */
[----:B------:R-:W-:Y:S01]  /*7e480*/  PRMT R64, R64, 0x7773, RZ ;  /* 0x0000777340407816 */ /* 0x000fe200000000ff */
[----:B------:R-:W4:Y:S04]  /*7e490*/  LDL.LU.64 R30, [R1+0x15a0] ;  /* 0x0015a000011e7983 */ /* 0x000f280000300a00 */
[----:B------:R0:W-:Y:S04]  /*7e4a0*/  @P5 STG.E.U8 desc[UR56][R228.64], R7 ;  /* 0x00000007e4005986 */ /* 0x0001e8000c101138 */
[----:B------:R1:W-:Y:S01]  /*7e4b0*/  @P6 STG.E.U8 desc[UR56][R28.64], R64 ;  /* 0x000000401c006986 */ /* 0x0003e2000c101138 */
[----:B------:R-:W-:-:S02]  /*7e4c0*/  LOP3.LUT P6, RZ, R10, 0x800, RZ, 0xc0, !PT ;  /* 0x000008000aff7812 */ /* 0x000fc400078cc0ff */
[----:B0-----:R-:W-:Y:S01]  /*7e4d0*/  PRMT R7, R45, 0x7770, RZ ;  /* 0x000077702d077816 */ /* 0x001fe200000000ff */
[----:B------:R-:W4:Y:S04]  /*7e4e0*/  LDL.LU.64 R228, [R1+0x1598] ;  /* 0x0015980001e47983 */ /* 0x000f280000300a00 */
[----:B-1----:R-:W4:Y:S06]  /*7e4f0*/  LDL.LU.64 R28, [R1+0x1590] ;  /* 0x00159000011c7983 */ /* 0x002f2c0000300a00 */
        /* <DEDUP_REMOVED lines=10> */
[----:B------:R-:W-:-:S11]  /*7e5a0*/  PRMT R45, R45, 0x7773, RZ ;  /* 0x000077732d2d7816 */ /* 0x000fd600000000ff */
[----:B------:R-:W-:Y:S01]  /*7e5b0*/  @P6 STG.E.U8 desc[UR56][R38.64], R45 ;  /* 0x0000002d26006986 */ /* 0x000fe2000c101138 */
[----:B------:R-:W-:Y:S02]  /*7e5c0*/  LOP3.LUT P6, RZ, R10, 0x80, RZ, 0xc0, !PT ;  /* 0x000000800aff7812 */ /* 0x000fe400078cc0ff */
[----:B0-----:R-:W-:-:S11]  /*7e5d0*/  PRMT R7, R65, 0x7770, RZ ;  /* 0x0000777041077816 */ /* 0x001fd600000000ff */
[----:B------:R0:W-:Y:S01]  /*7e5e0*/  @P6 STG.E.U8 desc[UR56][R46.64], R7 ;  /* 0x000000072e006986 */ /* 0x0001e2000c101138 */
[----:B------:R-:W-:-:S03]  /*7e5f0*/  LOP3.LUT P6, RZ, R10, 0x40, RZ, 0xc0, !PT ;  /* 0x000000400aff7812 */ /* 0x000fc600078cc0ff */
[----:B0-----:R-:W3:Y:S01]  /*7e600*/  LDL.LU.64 R46, [R1+0x2368] ;  /* 0x00236800012e7983 */ /* 0x001ee20000300a00 */
[----:B------:R-:W-:-:S09]  /*7e610*/  PRMT R7, R65, 0x7771, RZ ;  /* 0x0000777141077816 */ /* 0x000fd200000000ff */
[----:B------:R0:W-:Y:S01]  /*7e620*/  @P6 STG.E.U8 desc[UR56][R34.64], R7 ;  /* 0x0000000722006986 */ /* 0x0001e2000c101138 */
[----:B------:R-:W-:Y:S02]  /*7e630*/  LOP3.LUT P6, RZ, R10, 0x20, RZ, 0xc0, !PT ;  /* 0x000000200aff7812 */ /* 0x000fe400078cc0ff */
[----:B0-----:R-:W-:-:S11]  /*7e640*/  PRMT R7, R65, 0x7772, RZ ;  /* 0x0000777241077816 */ /* 0x001fd600000000ff */
[----:B------:R0:W-:Y:S04]  /*7e650*/  @P6 STG.E.U8 desc[UR56][R66.64], R7 ;  /* 0x0000000742006986 */ /* 0x0001e8000c101138 */
[----:B0-----:R-:W4:Y:S01]  /*7e660*/  LDL.LU.64 R66, [R1+0x2360] ;  /* 0x0023600001427983 */ /* 0x001f220000300a00 */
[----:B------:R-:W-:Y:S02]  /*7e670*/  LOP3.LUT P6, RZ, R10, 0x10, RZ, 0xc0, !PT ;  /* 0x000000100aff7812 */ /* 0x000fe400078cc0ff */
[C---:B------:R-:W-:Y:S02]  /*7e680*/  LOP3.LUT P1, RZ, R234.reuse, 0x2000000, RZ, 0xc0, !PT ;  /* 0x02000000eaff7812 */ /* 0x040fe4000782c0ff */
[----:B------:R-:W-:Y:S02]  /*7e690*/  LOP3.LUT P4, RZ, R234, 0x4000000, RZ, 0xc0, !PT ;  /* 0x04000000eaff7812 */ /* 0x000fe4000788c0ff */
[----:B------:R-:W-:-:S02]  /*7e6a0*/  PRMT R65, R65, 0x7773, RZ ;  /* 0x0000777341417816 */ /* 0x000fc400000000ff */
[C---:B------:R-:W-:Y:S02]  /*7e6b0*/  LOP3.LUT P3, RZ, R234.reuse, 0x8000000, RZ, 0xc0, !PT ;  /* 0x08000000eaff7812 */ /* 0x040fe4000786c0ff */
[C---:B------:R-:W-:Y:S02]  /*7e6c0*/  LOP3.LUT P0, RZ, R234.reuse, 0x10000000, RZ, 0xc0, !PT ;  /* 0x10000000eaff7812 */ /* 0x040fe4000780c0ff */
[C---:B------:R-:W-:Y:S02]  /*7e6d0*/  LOP3.LUT P2, RZ, R234.reuse, 0x20000000, RZ, 0xc0, !PT ;  /* 0x20000000eaff7812 */ /* 0x040fe4000784c0ff */
[----:B------:R-:W-:Y:S01]  /*7e6e0*/  LOP3.LUT P5, RZ, R234, 0x40000000, RZ, 0xc0, !PT ;  /* 0x40000000eaff7812 */ /* 0x000fe200078ac0ff */
[----:B--2---:R-:W-:Y:S01]  /*7e6f0*/  @P6 STG.E.U8 desc[UR56][R36.64], R65 ;  /* 0x0000004124006986 */ /* 0x004fe2000c101138 */
[----:B---3--:R-:W-:-:S05]  /*7e700*/  PRMT R7, R46, 0x7770, RZ ;  /* 0x000077702e077816 */ /* 0x008fca00000000ff */
[----:B------:R0:W-:Y:S02]  /*7e710*/  @P1 STG.E.U8 desc[UR56][R32.64], R7 ;  /* 0x0000000720001986 */ /* 0x0001e4000c101138 */
[C---:B0-----:R-:W-:Y:S02]  /*7e720*/  PRMT R7, R46.reuse, 0x7771, RZ ;  /* 0x000077712e077816 */ /* 0x041fe400000000ff */
[----:B------:R-:W2:Y:S04]  /*7e730*/  LDL.LU.64 R32, [R1+0x1578] ;  /* 0x0015780001207983 */ /* 0x000ea80000300a00 */
[----:B----4-:R0:W-:Y:S02]  /*7e740*/  @P4 STG.E.U8 desc[UR56][R30.64], R7 ;  /* 0x000000071e004986 */ /* 0x0101e4000c101138 */
[----:B0-----:R-:W-:-:S02]  /*7e750*/  PRMT R7, R46, 0x7772, RZ ;  /* 0x000077722e077816 */ /* 0x001fc400000000ff */
[----:B------:R-:W3:Y:S01]  /*7e760*/  LDL.LU.64 R30, [R1+0x1570] ;  /* 0x00157000011e7983 */ /* 0x000ee20000300a00 */
[----:B------:R-:W-:-:S03]  /*7e770*/  PRMT R46, R46, 0x7773, RZ ;  /* 0x000077732e2e7816 */ /* 0x000fc600000000ff */
[----:B------:R0:W-:Y:S04]  /*7e780*/  @P3 STG.E.U8 desc[UR56][R228.64], R7 ;  /* 0x00000007e4003986 */ /* 0x0001e8000c101138 */
[----:B------:R1:W-:Y:S04]  /*7e790*/  @P0 STG.E.U8 desc[UR56][R28.64], R46 ;  /* 0x0000002e1c000986 */ /* 0x0003e8000c101138 */
[----:B0-----:R-:W4:Y:S01]  /*7e7a0*/  LDL.LU.64 R228, [R1+0x1568] ;  /* 0x0015680001e47983 */ /* 0x001f220000300a00 */
[----:B------:R-:W-:-:S03]  /*7e7b0*/  PRMT R7, R66, 0x7770, RZ ;  /* 0x0000777042077816 */ /* 0x000fc600000000ff */
[----:B-1----:R-:W4:Y:S04]  /*7e7c0*/  LDL.LU.64 R28, [R1+0x1560] ;  /* 0x00156000011c7983 */ /* 0x002f280000300a00 */
[----:B------:R0:W-:Y:S04]  /*7e7d0*/  @P2 STG.E.U8 desc[UR56][R224.64], R7 ;  /* 0x00000007e0002986 */ /* 0x0001e8000c101138 */
[----:B0-----:R-:W4:Y:S01]  /*7e7e0*/  LDL.LU.64 R224, [R1+0x1558] ;  /* 0x0015580001e07983 */ /* 0x001f220000300a00 */
[----:B------:R-:W-:-:S05]  /*7e7f0*/  PRMT R7, R66, 0x7771, RZ ;  /* 0x0000777142077816 */ /* 0x000fca00000000ff */
[----:B------:R0:W-:Y:S04]  /*7e800*/  @P5 STG.E.U8 desc[UR56][R226.64], R7 ;  /* 0x00000007e2005986 */ /* 0x0001e8000c101138 */
[----:B0-----:R-:W4:Y:S04]  /*7e810*/  LDL.LU.64 R226, [R1+0x1550] ;  /* 0x0015500001e27983 */ /* 0x001f280000300a00 */
[----:B------:R-:W4:Y:S04]  /*7e820*/  LDL.LU.64 R52, [R1+0x1540] ;  /* 0x0015400001347983 */ /* 0x000f280000300a00 */
[----:B------:R-:W4:Y:S01]  /*7e830*/  LDL.LU.64 R38, [R1+0x1538] ;  /* 0x0015380001267983 */ /* 0x000f220000300a00 */
[----:B------:R-:W-:-:S02]  /*7e840*/  LOP3.LUT P6, RZ, R235, 0x800, RZ, 0xc0, !PT ;  /* 0x00000800ebff7812 */ /* 0x000fc400078cc0ff */
[----:B------:R-:W-:Y:S02]  /*7e850*/  LOP3.LUT R11, R11, 0xefffffff, RZ, 0xc0, !PT ;  /* 0xefffffff0b0b7812 */ /* 0x000fe400078ec0ff */
[----:B------:R-:W-:Y:S02]  /*7e860*/  LOP3.LUT R10, R10, 0xfffffffe, RZ, 0xc0, !PT ;  /* 0xfffffffe0a0a7812 */ /* 0x000fe400078ec0ff */
[----:B------:R-:W-:Y:S02]  /*7e870*/  LOP3.LUT P3, RZ, R234, 0x80000000, RZ, 0xc0, !PT ;  /* 0x80000000eaff7812 */ /* 0x000fe4000786c0ff */
[C---:B------:R-:W-:Y:S02]  /*7e880*/  LOP3.LUT P0, RZ, R235.reuse, 0x1, RZ, 0xc0, !PT ;  /* 0x00000001ebff7812 */ /* 0x040fe4000780c0ff */
[----:B------:R-:W-:Y:S02]  /*7e890*/  LOP3.LUT P2, RZ, R235, 0x2, RZ, 0xc0, !PT ;  /* 0x00000002ebff7812 */ /* 0x000fe4000784c0ff */
[----:B------:R-:W-:-:S02]  /*7e8a0*/  PRMT R7, R66, 0x7772, RZ ;  /* 0x0000777242077816 */ /* 0x000fc400000000ff */
[----:B------:R-:W-:Y:S01]  /*7e8b0*/  LOP3.LUT P5, RZ, R235, 0x4, RZ, 0xc0, !PT ;  /* 0x00000004ebff7812 */ /* 0x000fe200078ac0ff */
[----:B------:R-:W4:Y:S01]  /*7e8c0*/  LDL.LU.64 R34, [R1+0x1520] ;  /* 0x0015200001227983 */ /* 0x000f220000300a00 */
[----:B------:R-:W-:Y:S02]  /*7e8d0*/  @P6 LOP3.LUT R11, R11, 0x10000000, RZ, 0xfc, !PT ;  /* 0x100000000b0b6812 */ /* 0x000fe400078efcff */
[----:B------:R-:W-:Y:S02]  /*7e8e0*/  LOP3.LUT P6, RZ, R235, 0x400, RZ, 0xc0, !PT ;  /* 0x00000400ebff7812 */ /* 0x000fe400078cc0ff */
[----:B------:R-:W-:Y:S01]  /*7e8f0*/  PRMT R66, R66, 0x7773, RZ ;  /* 0x0000777342427816 */ /* 0x000fe200000000ff */
[----:B------:R-:W4:Y:S01]  /*7e900*/  LDL.LU.64 R36, [R1+0x1518] ;  /* 0x0015180001247983 */ /* 0x000f220000300a00 */
[----:B------:R-:W-:-:S09]  /*7e910*/  LOP3.LUT R11, R11, 0xdfffffff, RZ, 0xc0, !PT ;  /* 0xdfffffff0b0b7812 */ /* 0x000fd200078ec0ff */
        /* <DEDUP_REMOVED lines=19> */
[----:B--2---:R0:W-:Y:S02]  /*7ea50*/  @P3 STG.E.U8 desc[UR56][R32.64], R7 ;  /* 0x0000000720003986 */ /* 0x0041e4000c101138 */
[C---:B0-----:R-:W-:Y:S02]  /*7ea60*/  PRMT R7, R47.reuse, 0x7770, RZ ;  /* 0x000077702f077816 */ /* 0x041fe400000000ff */
[----:B------:R-:W2:Y:S04]  /*7ea70*/  LDL.LU.64 R32, [R1+0x1510] ;  /* 0x0015100001207983 */ /* 0x000ea80000300a00 */
[----:B---3--:R0:W-:Y:S04]  /*7ea80*/  @P0 STG.E.U8 desc[UR56][R30.64], R66 ;  /* 0x000000421e000986 */ /* 0x0081e8000c101138 */
[----:B0-----:R-:W3:Y:S04]  /*7ea90*/  LDL.LU.64 R30, [R1+0x1508] ;  /* 0x00150800011e7983 */ /* 0x001ee80000300a00 */
[----:B----4-:R0:W-:Y:S02]  /*7eaa0*/  @P2 STG.E.U8 desc[UR56][R228.64], R7 ;  /* 0x00000007e4002986 */ /* 0x0101e4000c101138 */
[----:B0-----:R-:W-:-:S02]  /*7eab0*/  PRMT R7, R47, 0x7771, RZ ;  /* 0x000077712f077816 */ /* 0x001fc400000000ff */
[----:B------:R-:W4:Y:S04]  /*7eac0*/  LDL.LU.64 R228, [R1+0x1500] ;  /* 0x0015000001e47983 */ /* 0x000f280000300a00 */
[----:B------:R0:W-:Y:S02]  /*7ead0*/  @P5 STG.E.U8 desc[UR56][R28.64], R7 ;  /* 0x000000071c005986 */ /* 0x0001e4000c101138 */
[----:B0-----:R-:W-:Y:S02]  /*7eae0*/  PRMT R7, R47, 0x7772, RZ ;  /* 0x000077722f077816 */ /* 0x001fe400000000ff */
[----:B------:R-:W4:Y:S04]  /*7eaf0*/  LDL.LU.64 R28, [R1+0x14f8] ;  /* 0x0014f800011c7983 */ /* 0x000f280000300a00 */
[----:B------:R0:W-:Y:S01]  /*7eb00*/  @P6 STG.E.U8 desc[UR56][R224.64], R7 ;  /* 0x00000007e0006986 */ /* 0x0001e2000c101138 */
[----:B------:R-:W-:-:S02]  /*7eb10*/  LOP3.LUT P6, RZ, R10, 0x8, RZ, 0xc0, !PT ;  /* 0x000000080aff7812 */ /* 0x000fc400078cc0ff */
[----:B------:R-:W-:Y:S02]  /*7eb20*/  PRMT R47, R47, 0x7773, RZ ;  /* 0x000077732f2f7816 */ /* 0x000fe400000000ff */
[----:B0-----:R-:W-:Y:S01]  /*7eb30*/  PRMT R7, R67, 0x7770, RZ ;  /* 0x0000777043077816 */ /* 0x001fe200000000ff */
[----:B------:R-:W4:Y:S08]  /*7eb40*/  LDL.LU.64 R224, [R1+0x14f0] ;  /* 0x0014f00001e07983 */ /* 0x000f300000300a00 */
[----:B------:R0:W-:Y:S01]  /*7eb50*/  @P6 STG.E.U8 desc[UR56][R226.64], R47 ;  /* 0x0000002fe2006986 */ /* 0x0001e2000c101138 */
[----:B------:R-:W-:-:S03]  /*7eb60*/  LOP3.LUT P6, RZ, R10, 0x4, RZ, 0xc0, !PT ;  /* 0x000000040aff7812 */ /* 0x000fc600078cc0ff */
[----:B0-----:R-:W4:Y:S10]  /*7eb70*/  LDL.LU.64 R226, [R1+0x14e8] ;  /* 0x0014e80001e27983 */ /* 0x001f340000300a00 */
[----:B------:R0:W-:Y:S01]  /*7eb80*/  @P6 STG.E.U8 desc[UR56][R68.64], R7 ;  /* 0x0000000744006986 */ /* 0x0001e2000c101138 */
[----:B------:R-:W-:-:S03]  /*7eb90*/  LOP3.LUT P6, RZ, R10, 0x2, RZ, 0xc0, !PT ;  /* 0x000000020aff7812 */ /* 0x000fc600078cc0ff */
[----:B0-----:R-:W2:Y:S01]  /*7eba0*/  LDL.LU.64 R68, [R1+0x2358] ;  /* 0x0023580001447983 */ /* 0x001ea20000300a00 */
[----:B------:R-:W-:-:S09]  /*7ebb0*/  PRMT R7, R67, 0x7771, RZ ;  /* 0x0000777143077816 */ /* 0x000fd200000000ff */
[----:B------:R0:W-:Y:S01]  /*7ebc0*/  @P6 STG.E.U8 desc[UR56][R52.64], R7 ;  /* 0x0000000734006986 */ /* 0x0001e2000c101138 */
[----:B------:R-:W-:Y:S02]  /*7ebd0*/  LOP3.LUT P6, RZ, R10, 0x1, RZ, 0xc0, !PT ;  /* 0x000000010aff7812 */ /* 0x000fe400078cc0ff */
[----:B0-----:R-:W-:-:S11]  /*7ebe0*/  PRMT R7, R67, 0x7772, RZ ;  /* 0x0000777243077816 */ /* 0x001fd600000000ff */
[----:B------:R-:W-:Y:S01]  /*7ebf0*/  @P6 STG.E.U8 desc[UR56][R38.64], R7 ;  /* 0x0000000726006986 */ /* 0x000fe2000c101138 */
[----:B------:R-:W-:Y:S02]  /*7ec00*/  LOP3.LUT P6, RZ, R11, 0x80000000, RZ, 0xc0, !PT ;  /* 0x800000000bff7812 */ /* 0x000fe400078cc0ff */
[----:B------:R-:W-:-:S11]  /*7ec10*/  PRMT R67, R67, 0x7773, RZ ;  /* 0x0000777343437816 */ /* 0x000fd600000000ff */
[----:B------:R0:W-:Y:S04]  /*7ec20*/  @P6 STG.E.U8 desc[UR56][R72.64], R67 ;  /* 0x0000004348006986 */ /* 0x0001e8000c101138 */
[----:B0-----:R-:W4:Y:S01]  /*7ec30*/  LDL.LU.64 R72, [R1+0x2350] ;  /* 0x0023500001487983 */ /* 0x001f220000300a00 */
[----:B------:R-:W-:Y:S02]  /*7ec40*/  LOP3.LUT P6, RZ, R11, 0x40000000, RZ, 0xc0, !PT ;  /* 0x400000000bff7812 */ /* 0x000fe400078cc0ff */
[C---:B------:R-:W-:Y:S02]  /*7ec50*/  LOP3.LUT P1, RZ, R235.reuse, 0x1000, RZ, 0xc0, !PT ;  /* 0x00001000ebff7812 */ /* 0x040fe4000782c0ff */
[C---:B------:R-:W-:Y:S02]  /*7ec60*/  LOP3.LUT P4, RZ, R235.reuse, 0x2000, RZ, 0xc0, !PT ;  /* 0x00002000ebff7812 */ /* 0x040fe4000788c0ff */
[----:B------:R-:W-:-:S02]  /*7ec70*/  LOP3.LUT P3, RZ, R235, 0x4000, RZ, 0xc0, !PT ;  /* 0x00004000ebff7812 */ /* 0x000fc4000786c0ff */
[C---:B------:R-:W-:Y:S02]  /*7ec80*/  LOP3.LUT P0, RZ, R235.reuse, 0x8000, RZ, 0xc0, !PT ;  /* 0x00008000ebff7812 */ /* 0x040fe4000780c0ff */
[C---:B------:R-:W-:Y:S02]  /*7ec90*/  LOP3.LUT P2, RZ, R235.reuse, 0x10000, RZ, 0xc0, !PT ;  /* 0x00010000ebff7812 */ /* 0x040fe4000784c0ff */
[----:B------:R-:W-:Y:S02]  /*7eca0*/  LOP3.LUT P5, RZ, R235, 0x20000, RZ, 0xc0, !PT ;  /* 0x00020000ebff7812 */ /* 0x000fe400078ac0ff */
[----:B--2---:R-:W-:-:S05]  /*7ecb0*/  PRMT R7, R68, 0x7770, RZ ;  /* 0x0000777044077816 */ /* 0x004fca00000000ff */
[----:B------:R0:W-:Y:S01]  /*7ecc0*/  @P6 STG.E.U8 desc[UR56][R34.64], R7 ;  /* 0x0000000722006986 */ /* 0x0001e2000c101138 */
[----:B------:R-:W-:Y:S02]  /*7ecd0*/  LOP3.LUT P6, RZ, R11, 0x20000000, RZ, 0xc0, !PT ;  /* 0x200000000bff7812 */ /* 0x000fe400078cc0ff */
[----:B0-----:R-:W-:-:S11]  /*7ece0*/  PRMT R7, R68, 0x7771, RZ ;  /* 0x0000777144077816 */ /* 0x001fd600000000ff */
[----:B------:R0:W-:Y:S01]  /*7ecf0*/  @P6 STG.E.U8 desc[UR56][R36.64], R7 ;  /* 0x0000000724006986 */ /* 0x0001e2000c101138 */
[----:B------:R-:W-:Y:S02]  /*7ed00*/  LOP3.LUT P6, RZ, R11, 0x10000000, RZ, 0xc0, !PT ;  /* 0x100000000bff7812 */ /* 0x000fe400078cc0ff */
[C---:B0-----:R-:W-:Y:S02]  /*7ed10*/  PRMT R7, R68.reuse, 0x7772, RZ ;  /* 0x0000777244077816 */ /* 0x041fe400000000ff */
[----:B------:R-:W-:-:S09]  /*7ed20*/  PRMT R68, R68, 0x7773, RZ ;  /* 0x0000777344447816 */ /* 0x000fd200000000ff */
[----:B------:R4:W-:Y:S04]  /*7ed30*/  @P6 STG.E.U8 desc[UR56][R32.64], R7 ;  /* 0x0000000720006986 */ /* 0x0009e8000c101138 */
[----:B---3--:R-:W-:Y:S01]  /*7ed40*/  @P1 STG.E.U8 desc[UR56][R30.64], R68 ;  /* 0x000000441e001986 */ /* 0x008fe2000c101138 */
[----:B----4-:R-:W-:-:S05]  /*7ed50*/  PRMT R7, R72, 0x7770, RZ ;  /* 0x0000777048077816 */ /* 0x010fca00000000ff */
        /* <DEDUP_REMOVED lines=8> */
[----:B------:R0:W-:Y:S04]  /*7ede0*/  @P5 STG.E.U8 desc[UR56][R236.64], R7 ;  /* 0x00000007ec005986 */ /* 0x0001e8000c101138 */
[----:B0-----:R-:W2:Y:S04]  /*7edf0*/  LDL.LU.64 R236, [R1+0x2348] ;  /* 0x0023480001ec7983 */ /* 0x001ea80000300a00 */
[----:B------:R-:W3:Y:S04]  /*7ee00*/  LDL.LU.64 R32, [R1+0x14d8] ;  /* 0x0014d80001207983 */ /* 0x000ee80000300a00 */
[----:B------:R-:W4:Y:S04]  /*7ee10*/  LDL.LU.64 R30, [R1+0x14d0] ;  /* 0x0014d000011e7983 */ /* 0x000f280000300a00 */
[----:B------:R-:W2:Y:S04]  /*7ee20*/  LDL.LU.64 R228, [R1+0x14c8] ;  /* 0x0014c80001e47983 */ /* 0x000ea80000300a00 */
[----:B------:R-:W2:Y:S01]  /*7ee30*/  LDL.LU.64 R28, [R1+0x14b8] ;  /* 0x0014b800011c7983 */ /* 0x000ea20000300a00 */
[----:B------:R-:W-:-:S02]  /*7ee40*/  LOP3.LUT P6, RZ, R235, 0x40000000, RZ, 0xc0, !PT ;  /* 0x40000000ebff7812 */ /* 0x000fc400078cc0ff */
[----:B------:R-:W-:Y:S02]  /*7ee50*/  LOP3.LUT R11, R11, 0xffefffff, RZ, 0xc0, !PT ;  /* 0xffefffff0b0b7812 */ /* 0x000fe400078ec0ff */
[C---:B------:R-:W-:Y:S02]  /*7ee60*/  LOP3.LUT P3, RZ, R235.reuse, 0x40000, RZ, 0xc0, !PT ;  /* 0x00040000ebff7812 */ /* 0x040fe4000786c0ff */
[----:B------:R-:W-:Y:S02]  /*7ee70*/  LOP3.LUT P0, RZ, R235, 0x80000, RZ, 0xc0, !PT ;  /* 0x00080000ebff7812 */ /* 0x000fe4000780c0ff */
[----:B------:R-:W-:Y:S01]  /*7ee80*/  PRMT R7, R69, 0x7771, RZ ;  /* 0x0000777145077816 */ /* 0x000fe200000000ff */
[----:B------:R-:W2:Y:S01]  /*7ee90*/  LDL.LU.64 R224, [R1+0x14a8] ;  /* 0x0014a80001e07983 */ /* 0x000ea20000300a00 */
[C---:B------:R-:W-:Y:S02]  /*7eea0*/  LOP3.LUT P2, RZ, R235.reuse, 0x100000, RZ, 0xc0, !PT ;  /* 0x00100000ebff7812 */ /* 0x040fe4000784c0ff */
[----:B------:R-:W-:Y:S01]  /*7eeb0*/  LOP3.LUT P5, RZ, R235, 0x200000, RZ, 0xc0, !PT ;  /* 0x00200000ebff7812 */ /* 0x000fe200078ac0ff */
[----:B------:R-:W2:Y:S04]  /*7eec0*/  LDL.LU.64 R226, [R1+0x14a0] ;  /* 0x0014a00001e27983 */ /* 0x000ea80000300a00 */
[----:B------:R-:W2:Y:S04]  /*7eed0*/  LDL.LU.64 R56, [R1+0x1490] ;  /* 0x0014900001387983 */ /* 0x000ea80000300a00 */
[----:B------:R-:W2:Y:S04]  /*7eee0*/  LDL.LU.64 R52, [R1+0x1488] ;  /* 0x0014880001347983 */ /* 0x000ea80000300a00 */
[----:B------:R-:W2:Y:S04]  /*7eef0*/  LDL.LU.64 R38, [R1+0x1480] ;  /* 0x0014800001267983 */ /* 0x000ea80000300a00 */
[----:B------:R-:W2:Y:S01]  /*7ef00*/  LDL.LU.64 R34, [R1+0x1478] ;  /* 0x0014780001227983 */ /* 0x000ea20000300a00 */
[----:B------:R-:W-:-:S02]  /*7ef10*/  @P6 LOP3.LUT R11, R11, 0x100000, RZ, 0xfc, !PT ;  /* 0x001000000b0b6812 */ /* 0x000fc400078efcff */
[----:B------:R-:W-:Y:S01]  /*7ef20*/  LOP3.LUT P6, RZ, R235, 0x20000000, RZ, 0xc0, !PT ;  /* 0x20000000ebff7812 */ /* 0x000fe200078cc0ff */
[----:B------:R-:W2:Y:S01]  /*7ef30*/  LDL.LU.64 R36, [R1+0x1470] ;  /* 0x0014700001247983 */ /* 0x000ea20000300a00 */
        /* <DEDUP_REMOVED lines=21> */
[----:B---3--:R0:W-:Y:S02]  /*7f090*/  @P3 STG.E.U8 desc[UR56][R32.64], R7 ;  /* 0x0000000720003986 */ /* 0x0081e4000c101138 */
[C---:B0-----:R-:W-:Y:S02]  /*7f0a0*/  PRMT R7, R69.reuse, 0x7772, RZ ;  /* 0x0000777245077816 */ /* 0x041fe400000000ff */
[----:B------:R-:W-:-:S03]  /*7f0b0*/  PRMT R69, R69, 0x7773, RZ ;  /* 0x0000777345457816 */ /* 0x000fc600000000ff */
[----:B----4-:R0:W-:Y:S04]  /*7f0c0*/  @P0 STG.E.U8 desc[UR56][R30.64], R7 ;  /* 0x000000071e000986 */ /* 0x0101e8000c101138 */
[----:B--2---:R-:W-:Y:S01]  /*7f0d0*/  @P2 STG.E.U8 desc[UR56][R228.64], R69 ;  /* 0x00000045e4002986 */ /* 0x004fe2000c101138 */
[----:B0-----:R-:W-:-:S05]  /*7f0e0*/  PRMT R7, R73, 0x7770, RZ ;  /* 0x0000777049077816 */ /* 0x001fca00000000ff */
[----:B------:R0:W-:Y:S02]  /*7f0f0*/  @P5 STG.E.U8 desc[UR56][R28.64], R7 ;  /* 0x000000071c005986 */ /* 0x0001e4000c101138 */
[----:B0-----:R-:W-:-:S05]  /*7f100*/  PRMT R7, R73, 0x7771, RZ ;  /* 0x0000777149077816 */ /* 0x001fca00000000ff */
[----:B------:R0:W-:Y:S04]  /*7f110*/  @P6 STG.E.U8 desc[UR56][R70.64], R7 ;  /* 0x0000000746006986 */ /* 0x0001e8000c101138 */
[----:B0-----:R-:W2:Y:S01]  /*7f120*/  LDL.LU.64 R70, [R1+0x2340] ;  /* 0x0023400001467983 */ /* 0x001ea20000300a00 */
[----:B------:R-:W-:Y:S02]  /*7f130*/  LOP3.LUT P6, RZ, R11, 0x8000000, RZ, 0xc0, !PT ;  /* 0x080000000bff7812 */ /* 0x000fe400078cc0ff */
[C---:B------:R-:W-:Y:S02]  /*7f140*/  PRMT R7, R73.reuse, 0x7772, RZ ;  /* 0x0000777249077816 */ /* 0x040fe400000000ff */
[----:B------:R-:W-:Y:S01]  /*7f150*/  PRMT R73, R73, 0x7773, RZ ;  /* 0x0000777349497816 */ /* 0x000fe200000000ff */
[----:B------:R-:W3:Y:S04]  /*7f160*/  LDL.LU.64 R32, [R1+0x1468] ;  /* 0x0014680001207983 */ /* 0x000ee80000300a00 */
[----:B------:R-:W4:Y:S04]  /*7f170*/  LDL.LU.64 R30, [R1+0x1458] ;  /* 0x00145800011e7983 */ /* 0x000f280000300a00 */
[----:B------:R-:W4:Y:S04]  /*7f180*/  LDL.LU.64 R228, [R1+0x1450] ;  /* 0x0014500001e47983 */ /* 0x000f280000300a00 */
[----:B------:R-:W4:Y:S04]  /*7f190*/  LDL.LU.64 R28, [R1+0x1448] ;  /* 0x00144800011c7983 */ /* 0x000f280000300a00 */
[----:B------:R0:W-:Y:S01]  /*7f1a0*/  @P6 STG.E.U8 desc[UR56][R224.64], R7 ;  /* 0x00000007e0006986 */ /* 0x0001e2000c101138 */
[----:B------:R-:W-:-:S03]  /*7f1b0*/  LOP3.LUT P6, RZ, R11, 0x4000000, RZ, 0xc0, !PT ;  /* 0x040000000bff7812 */ /* 0x000fc600078cc0ff */
[----:B0-----:R-:W4:Y:S10]  /*7f1c0*/  LDL.LU.64 R224, [R1+0x1440] ;  /* 0x0014400001e07983 */ /* 0x001f340000300a00 */
[----:B------:R0:W-:Y:S01]  /*7f1d0*/  @P6 STG.E.U8 desc[UR56][R226.64], R73 ;  /* 0x00000049e2006986 */ /* 0x0001e2000c101138 */
[----:B------:R-:W-:-:S03]  /*7f1e0*/  LOP3.LUT P6, RZ, R11, 0x2000000, RZ, 0xc0, !PT ;  /* 0x020000000bff7812 */ /* 0x000fc600078cc0ff */
[----:B0-----:R-:W4:Y:S01]  /*7f1f0*/  LDL.LU.64 R226, [R1+0x1438] ;  /* 0x0014380001e27983 */ /* 0x001f220000300a00 */
[----:B--2---:R-:W-:-:S09]  /*7f200*/  PRMT R7, R70, 0x7770, RZ ;  /* 0x0000777046077816 */ /* 0x004fd200000000ff */
[----:B------:R0:W-:Y:S04]  /*7f210*/  @P6 STG.E.U8 desc[UR56][R74.64], R7 ;  /* 0x000000074a006986 */ /* 0x0001e8000c101138 */
        /* <DEDUP_REMOVED lines=11> */
[----:B------:R-:W-:Y:S02]  /*7f2d0*/  LOP3.LUT P1, RZ, R235, 0x80000000, RZ, 0xc0, !PT ;  /* 0x80000000ebff7812 */ /* 0x000fe4000782c0ff */
[C---:B------:R-:W-:Y:S02]  /*7f2e0*/  LOP3.LUT P4, RZ, R236.reuse, 0x1, RZ, 0xc0, !PT ;  /* 0x00000001ecff7812 */ /* 0x040fe4000788c0ff */
[----:B------:R-:W-:Y:S02]  /*7f2f0*/  LOP3.LUT P3, RZ, R236, 0x2, RZ, 0xc0, !PT ;  /* 0x00000002ecff7812 */ /* 0x000fe4000786c0ff */
[----:B--2---:R-:W-:-:S05]  /*7f300*/  PRMT R7, R74, 0x7770, RZ ;  /* 0x000077704a077816 */ /* 0x004fca00000000ff */
[----:B------:R0:W-:Y:S01]  /*7f310*/  @P6 STG.E.U8 desc[UR56][R34.64], R7 ;  /* 0x0000000722006986 */ /* 0x0001e2000c101138 */
[----:B------:R-:W-:Y:S02]  /*7f320*/  LOP3.LUT P6, RZ, R11, 0x100000, RZ, 0xc0, !PT ;  /* 0x001000000bff7812 */ /* 0x000fe400078cc0ff */
[----:B0-----:R-:W-:-:S11]  /*7f330*/  PRMT R7, R74, 0x7771, RZ ;  /* 0x000077714a077816 */ /* 0x001fd600000000ff */
[----:B------:R0:W-:Y:S02]  /*7f340*/  @P6 STG.E.U8 desc[UR56][R36.64], R7 ;  /* 0x0000000724006986 */ /* 0x0001e4000c101138 */
[C---:B0-----:R-:W-:Y:S02]  /*7f350*/  PRMT R7, R74.reuse, 0x7772, RZ ;  /* 0x000077724a077816 */ /* 0x041fe400000000ff */
[----:B------:R-:W-:-:S03]  /*7f360*/  PRMT R74, R74, 0x7773, RZ ;  /* 0x000077734a4a7816 */ /* 0x000fc600000000ff */
[----:B---3--:R0:W-:Y:S04]  /*7f370*/  @P1 STG.E.U8 desc[UR56][R32.64], R7 ;  /* 0x0000000720001986 */ /* 0x0081e8000c101138 */
[----:B----4-:R-:W-:Y:S01]  /*7f380*/  @P4 STG.E.U8 desc[UR56][R30.64], R74 ;  /* 0x0000004a1e004986 */ /* 0x010fe2000c101138 */
[----:B0-----:R-:W-:-:S05]  /*7f390*/  PRMT R7, R71, 0x7770, RZ ;  /* 0x0000777047077816 */ /* 0x001fca00000000ff */
[----:B------:R0:W-:Y:S04]  /*7f3a0*/  @P3 STG.E.U8 desc[UR56][R228.64], R7 ;  /* 0x00000007e4003986 */ /* 0x0001e8000c101138 */
[----:B0-----:R-:W2:Y:S01]  /*7f3b0*/  LDL.LU.64 R228, [R1+0x1430] ;  /* 0x0014300001e47983 */ /* 0x001ea20000300a00 */
[C---:B------:R-:W-:Y:S02]  /*7f3c0*/  LOP3.LUT P0, RZ, R236.reuse, 0x4, RZ, 0xc0, !PT ;  /* 0x00000004ecff7812 */ /* 0x040fe4000780c0ff */
[C---:B------:R-:W-:Y:S02]  /*7f3d0*/  LOP3.LUT P2, RZ, R236.reuse, 0x8, RZ, 0xc0, !PT ;  /* 0x00000008ecff7812 */ /* 0x040fe4000784c0ff */
[----:B------:R-:W-:Y:S02]  /*7f3e0*/  PRMT R7, R71, 0x7771, RZ ;  /* 0x0000777147077816 */ /* 0x000fe400000000ff */
[----:B------:R-:W-:-:S02]  /*7f3f0*/  LOP3.LUT P5, RZ, R236, 0x10, RZ, 0xc0, !PT ;  /* 0x00000010ecff7812 */ /* 0x000fc400078ac0ff */
[----:B------:R-:W-:-:S05]  /*7f400*/  LOP3.LUT P3, RZ, R236, 0x20, RZ, 0xc0, !PT ;  /* 0x00000020ecff7812 */ /* 0x000fca000786c0ff */
[----:B------:R0:W-:Y:S01]  /*7f410*/  @P0 STG.E.U8 desc[UR56][R28.64], R7 ;  /* 0x000000071c000986 */ /* 0x0001e2000c101138 */
[----:B------:R-:W-:Y:S02]  /*7f420*/  LOP3.LUT P0, RZ, R236, 0x40, RZ, 0xc0, !PT ;  /* 0x00000040ecff7812 */ /* 0x000fe4000780c0ff */
[C---:B0-----:R-:W-:Y:S02]  /*7f430*/  PRMT R7, R71.reuse, 0x7772, RZ ;  /* 0x0000777247077816 */ /* 0x041fe400000000ff */
[----:B------:R-:W-:Y:S01]  /*7f440*/  PRMT R71, R71, 0x7773, RZ ;  /* 0x0000777347477816 */ /* 0x000fe200000000ff */
[----:B------:R-:W3:Y:S04]  /*7f450*/  LDL.LU.64 R28, [R1+0x1420] ;  /* 0x00142000011c7983 */ /* 0x000ee80000300a00 */
[----:B------:R0:W-:Y:S04]  /*7f460*/  @P2 STG.E.U8 desc[UR56][R224.64], R7 ;  /* 0x00000007e0002986 */ /* 0x0001e8000c101138 */
[----:B------:R1:W-:Y:S01]  /*7f470*/  @P5 STG.E.U8 desc[UR56][R226.64], R71 ;  /* 0x00000047e2005986 */ /* 0x0003e2000c101138 */
[----:B0-----:R-:W-:-:S03]  /*7f480*/  PRMT R7, R75, 0x7770, RZ ;  /* 0x000077704b077816 */ /* 0x001fc600000000ff */
[----:B------:R-:W4:Y:S04]  /*7f490*/  LDL.LU.64 R224, [R1+0x1418] ;  /* 0x0014180001e07983 */ /* 0x000f280000300a00 */
[----:B-1----:R-:W4:Y:S04]  /*7f4a0*/  LDL.LU.64 R226, [R1+0x1408] ;  /* 0x0014080001e27983 */ /* 0x002f280000300a00 */
        /* <DEDUP_REMOVED lines=8> */
[----:B------:R-:W-:Y:S01]  /*7f530*/  LOP3.LUT P6, RZ, R236, 0x8000, RZ, 0xc0, !PT ;  /* 0x00008000ecff7812 */ /* 0x000fe200078cc0ff */
[----:B--2---:R0:W-:Y:S02]  /*7f540*/  @P3 STG.E.U8 desc[UR56][R228.64], R7 ;  /* 0x00000007e4003986 */ /* 0x0041e4000c101138 */
[----:B0-----:R-:W-:-:S05]  /*7f550*/  PRMT R7, R75, 0x7771, RZ ;  /* 0x000077714b077816 */ /* 0x001fca00000000ff */
[----:B------:R0:W-:Y:S04]  /*7f560*/  @P0 STG.E.U8 desc[UR56][R76.64], R7 ;  /* 0x000000074c000986 */ /* 0x0001e8000c101138 */
[----:B0-----:R-:W2:Y:S01]  /*7f570*/  LDL.LU.64 R76, [R1+0x2330] ;  /* 0x00233000014c7983 */ /* 0x001ea20000300a00 */
[----:B------:R-:W-:Y:S02]  /*7f580*/  LOP3.LUT R11, R11, 0xffffbfff, RZ, 0xc0, !PT ;  /* 0xffffbfff0b0b7812 */ /* 0x000fe400078ec0ff */
[C---:B------:R-:W-:Y:S02]  /*7f590*/  LOP3.LUT P2, RZ, R236.reuse, 0x80, RZ, 0xc0, !PT ;  /* 0x00000080ecff7812 */ /* 0x040fe4000784c0ff */
[----:B------:R-:W-:Y:S02]  /*7f5a0*/  LOP3.LUT P5, RZ, R236, 0x100, RZ, 0xc0, !PT ;  /* 0x00000100ecff7812 */ /* 0x000fe400078ac0ff */
[----:B------:R-:W-:-:S02]  /*7f5b0*/  PRMT R7, R75, 0x7772, RZ ;  /* 0x000077724b077816 */ /* 0x000fc400000000ff */
[----:B------:R-:W-:Y:S02]  /*7f5c0*/  @P6 LOP3.LUT R11, R11, 0x4000, RZ, 0xfc, !PT ;  /* 0x000040000b0b6812 */ /* 0x000fe400078efcff */
[----:B------:R-:W-:Y:S01]  /*7f5d0*/  LOP3.LUT P6, RZ, R236, 0x4000, RZ, 0xc0, !PT ;  /* 0x00004000ecff7812 */ /* 0x000fe200078cc0ff */
[----:B------:R-:W2:Y:S01]  /*7f5e0*/  LDL.LU.64 R52, [R1+0x13e8] ;  /* 0x0013e80001347983 */ /* 0x000ea20000300a00 */
[----:B------:R-:W-:Y:S02]  /*7f5f0*/  PRMT R75, R75, 0x7773, RZ ;  /* 0x000077734b4b7816 */ /* 0x000fe400000000ff */
[----:B------:R-:W-:Y:S01]  /*7f600*/  LOP3.LUT R11, R11, 0xffff7fff, RZ, 0xc0, !PT ;  /* 0xffff7fff0b0b7812 */ /* 0x000fe200078ec0ff */
[----:B------:R-:W2:Y:S04]  /*7f610*/  LDL.LU.64 R38, [R1+0x13e0] ;  /* 0x0013e00001267983 */ /* 0x000ea80000300a00 */
[----:B------:R-:W2:Y:S04]  /*7f620*/  LDL.LU.64 R34, [R1+0x13d8] ;  /* 0x0013d80001227983 */ /* 0x000ea80000300a00 */
[----:B------:R-:W2:Y:S04]  /*7f630*/  LDL.LU.64 R36, [R1+0x13d0] ;  /* 0x0013d00001247983 */ /* 0x000ea80000300a00 */
[----:B------:R-:W2:Y:S04]  /*7f640*/  LDL.LU.64 R32, [R1+0x13c8] ;  /* 0x0013c80001207983 */ /* 0x000ea80000300a00 */
[----:B------:R-:W2:Y:S01]  /*7f650*/  LDL.LU.64 R30, [R1+0x13c0] ;  /* 0x0013c000011e7983 */ /* 0x000ea20000300a00 */
        /* <DEDUP_REMOVED lines=12> */
[----:B---3--:R2:W-:Y:S10]  /*7f720*/  @P2 STG.E.U8 desc[UR56][R28.64], R7 ;  /* 0x000000071c002986 */ /* 0x0085f4000c101138 */
[----:B------:R-:W-:-:S02]  /*7f730*/  @P6 LOP3.LUT R11, R11, 0x80000, RZ, 0xfc, !PT ;  /* 0x000800000b0b6812 */ /* 0x000fc400078efcff */
[----:B------:R-:W-:Y:S01]  /*7f740*/  LOP3.LUT P6, RZ, R236, 0x200, RZ, 0xc0, !PT ;  /* 0x00000200ecff7812 */ /* 0x000fe200078cc0ff */
[----:B----4-:R-:W-:Y:S01]  /*7f750*/  @P5 STG.E.U8 desc[UR56][R224.64], R75 ;  /* 0x0000004be0005986 */ /* 0x010fe2000c101138 */
[----:B--2---:R-:W-:-:S11]  /*7f760*/  PRMT R7, R76, 0x7770, RZ ;  /* 0x000077704c077816 */ /* 0x004fd600000000ff */
[----:B------:R0:W-:Y:S04]  /*7f770*/  @P6 STG.E.U8 desc[UR56][R80.64], R7 ;  /* 0x0000000750006986 */ /* 0x0001e8000c101138 */
[----:B0-----:R-:W2:Y:S01]  /*7f780*/  LDL.LU.64 R80, [R1+0x2328] ;  /* 0x0023280001507983 */ /* 0x001ea20000300a00 */
[----:B------:R-:W-:-:S03]  /*7f790*/  LOP3.LUT P6, RZ, R11, 0x80000, RZ, 0xc0, !PT ;  /* 0x000800000bff7812 */ /* 0x000fc600078cc0ff */
[----:B------:R-:W3:Y:S04]  /*7f7a0*/  LDL.LU.64 R228, [R1+0x13b8] ;  /* 0x0013b80001e47983 */ /* 0x000ee80000300a00 */
[----:B------:R-:W4:Y:S04]  /*7f7b0*/  LDL.LU.64 R28, [R1+0x13b0] ;  /* 0x0013b000011c7983 */ /* 0x000f280000300a00 */
[----:B------:R-:W4:Y:S01]  /*7f7c0*/  LDL.LU.64 R224, [R1+0x13a8] ;  /* 0x0013a80001e07983 */ /* 0x000f220000300a00 */
[----:B------:R-:W-:-:S05]  /*7f7d0*/  PRMT R7, R76, 0x7771, RZ ;  /* 0x000077714c077816 */ /* 0x000fca00000000ff */
[----:B------:R0:W-:Y:S04]  /*7f7e0*/  @P6 STG.E.U8 desc[UR56][R226.64], R7 ;  /* 0x00000007e2006986 */ /* 0x0001e8000c101138 */
[----:B0-----:R-:W4:Y:S01]  /*7f7f0*/  LDL.LU.64 R226, [R1+0x13a0] ;  /* 0x0013a00001e27983 */ /* 0x001f220000300a00 */
[----:B------:R-:W-:Y:S02]  /*7f800*/  LOP3.LUT P6, RZ, R11, 0x40000, RZ, 0xc0, !PT ;  /* 0x000400000bff7812 */ /* 0x000fe400078cc0ff */
[C---:B------:R-:W-:Y:S02]  /*7f810*/  PRMT R7, R76.reuse, 0x7772, RZ ;  /* 0x000077724c077816 */ /* 0x040fe400000000ff */
        /* <DEDUP_REMOVED lines=24> */
[----:B------:R0:W-:Y:S02]  /*7f9a0*/  @P6 STG.E.U8 desc[UR56][R32.64], R7 ;  /* 0x0000000720006986 */ /* 0x0001e4000c101138 */
[----:B0-----:R-:W-:-:S05]  /*7f9b0*/  PRMT R7, R77, 0x7771, RZ ;  /* 0x000077714d077816 */ /* 0x001fca00000000ff */
[----:B------:R0:W-:Y:S02]  /*7f9c0*/  @P1 STG.E.U8 desc[UR56][R30.64], R7 ;  /* 0x000000071e001986 */ /* 0x0001e4000c101138 */
[C---:B0-----:R-:W-:Y:S02]  /*7f9d0*/  PRMT R7, R77.reuse, 0x7772, RZ ;  /* 0x000077724d077816 */ /* 0x041fe400000000ff */
[----:B------:R-:W-:-:S03]  /*7f9e0*/  PRMT R77, R77, 0x7773, RZ ;  /* 0x000077734d4d7816 */ /* 0x000fc600000000ff */
[----:B---3--:R0:W-:Y:S04]  /*7f9f0*/  @P4 STG.E.U8 desc[UR56][R228.64], R7 ;  /* 0x00000007e4004986 */ /* 0x0081e8000c101138 */
[----:B----4-:R-:W-:Y:S01]  /*7fa00*/  @P3 STG.E.U8 desc[UR56][R28.64], R77 ;  /* 0x0000004d1c003986 */ /* 0x010fe2000c101138 */
        /* <DEDUP_REMOVED lines=10> */
[C---:B------:R-:W-:Y:S02]  /*7fab0*/  LOP3.LUT P0, RZ, R236.reuse, 0x2000000, RZ, 0xc0, !PT ;  /* 0x02000000ecff7812 */ /* 0x040fe4000780c0ff */
[----:B------:R-:W-:Y:S02]  /*7fac0*/  LOP3.LUT P2, RZ, R236, 0x4000000, RZ, 0xc0, !PT ;  /* 0x04000000ecff7812 */ /* 0x000fe4000784c0ff */
[----:B------:R-:W-:Y:S01]  /*7fad0*/  PRMT R81, R81, 0x7773, RZ ;  /* 0x0000777351517816 */ /* 0x000fe200000000ff */
        /* <DEDUP_REMOVED lines=19> */
[C---:B--2---:R-:W-:Y:S01]  /*7fc10*/  PRMT R7, R78.reuse, 0x7770, RZ ;  /* 0x000077704e077816 */ /* 0x044fe200000000ff */
[----:B---3--:R-:W-:Y:S04]  /*7fc20*/  @P3 STG.E.U8 desc[UR56][R30.64], R81 ;  /* 0x000000511e003986 */ /* 0x008fe8000c101138 */
[----:B----4-:R0:W-:Y:S02]  /*7fc30*/  @P0 STG.E.U8 desc[UR56][R228.64], R7 ;  /* 0x00000007e4000986 */ /* 0x0101e4000c101138 */
[----:B0-----:R-:W-:-:S05]  /*7fc40*/  PRMT R7, R78, 0x7771, RZ ;  /* 0x000077714e077816 */ /* 0x001fca00000000ff */
[----:B------:R0:W-:Y:S04]  /*7fc50*/  @P2 STG.E.U8 desc[UR56][R82.64], R7 ;  /* 0x0000000752002986 */ /* 0x0001e8000c101138 */
[----:B0-----:R-:W2:Y:S01]  /*7fc60*/  LDL.LU.64 R82, [R1+0x2318] ;  /* 0x0023180001527983 */ /* 0x001ea20000300a00 */
[----:B------:R-:W-:Y:S02]  /*7fc70*/  @P6 LOP3.LUT R11, R11, 0x80, RZ, 0xfc, !PT ;  /* 0x000000800b0b6812 */ /* 0x000fe400078efcff */
[----:B------:R-:W-:Y:S02]  /*7fc80*/  LOP3.LUT P6, RZ, R237, 0x1, RZ, 0xc0, !PT ;  /* 0x00000001edff7812 */ /* 0x000fe400078cc0ff */
[----:B------:R-:W-:Y:S02]  /*7fc90*/  LOP3.LUT P5, RZ, R236, 0x8000000, RZ, 0xc0, !PT ;  /* 0x08000000ecff7812 */ /* 0x000fe400078ac0ff */
[----:B------:R-:W-:-:S02]  /*7fca0*/  PRMT R7, R78, 0x7772, RZ ;  /* 0x000077724e077816 */ /* 0x000fc400000000ff */
[----:B------:R-:W-:Y:S01]  /*7fcb0*/  LOP3.LUT R11, R11, 0xfffffeff, RZ, 0xc0, !PT ;  /* 0xfffffeff0b0b7812 */ /* 0x000fe200078ec0ff */
[----:B------:R-:W3:Y:S01]  /*7fcc0*/  LDL.LU.64 R32, [R1+0x1328] ;  /* 0x0013280001207983 */ /* 0x000ee20000300a00 */
[----:B------:R-:W-:-:S03]  /*7fcd0*/  PRMT R78, R78, 0x7773, RZ ;  /* 0x000077734e4e7816 */ /* 0x000fc600000000ff */
[----:B------:R-:W4:Y:S04]  /*7fce0*/  LDL.LU.64 R30, [R1+0x1318] ;  /* 0x00131800011e7983 */ /* 0x000f280000300a00 */
[----:B------:R-:W4:Y:S01]  /*7fcf0*/  LDL.LU.64 R228, [R1+0x1310] ;  /* 0x0013100001e47983 */ /* 0x000f220000300a00 */
        /* <DEDUP_REMOVED lines=11> */
[----:B------:R0:W-:-:S12]  /*7fdb0*/  @P5 STG.E.U8 desc[UR56][R28.64], R7 ;  /* 0x000000071c005986 */ /* 0x0001d8000c101138 */
[----:B------:R1:W-:Y:S01]  /*7fdc0*/  @P6 STG.E.U8 desc[UR56][R224.64], R78 ;  /* 0x0000004ee0006986 */ /* 0x0003e2000c101138 */
[----:B------:R-:W-:-:S03]  /*7fdd0*/  LOP3.LUT P6, RZ, R11, 0x800, RZ, 0xc0, !PT ;  /* 0x000008000bff7812 */ /* 0x000fc600078cc0ff */
[----:B0-----:R-:W4:Y:S04]  /*7fde0*/  LDL.LU.64 R28, [R1+0x1308] ;  /* 0x00130800011c7983 */ /* 0x001f280000300a00 */
[----:B-1----:R-:W4:Y:S01]  /*7fdf0*/  LDL.LU.64 R224, [R1+0x1300] ;  /* 0x0013000001e07983 */ /* 0x002f220000300a00 */
[----:B--2---:R-:W-:-:S05]  /*7fe00*/  PRMT R7, R82, 0x7770, RZ ;  /* 0x0000777052077816 */ /* 0x004fca00000000ff */
[----:B------:R0:W-:Y:S01]  /*7fe10*/  @P6 STG.E.U8 desc[UR56][R226.64], R7 ;  /* 0x00000007e2006986 */ /* 0x0001e2000c101138 */
[C---:B------:R-:W-:Y:S02]  /*7fe20*/  LOP3.LUT P6, RZ, R11.reuse, 0x400, RZ, 0xc0, !PT ;  /* 0x000004000bff7812 */ /* 0x040fe400078cc0ff */
[----:B0-----:R-:W-:Y:S01]  /*7fe30*/  PRMT R7, R82, 0x7771, RZ ;  /* 0x0000777152077816 */ /* 0x001fe200000000ff */
[----:B------:R-:W2:Y:S10]  /*7fe40*/  LDL.LU.64 R226, [R1+0x12f8] ;  /* 0x0012f80001e27983 */ /* 0x000eb40000300a00 */
[----:B------:R0:W-:Y:S01]  /*7fe50*/  @P6 STG.E.U8 desc[UR56][R56.64], R7 ;  /* 0x0000000738006986 */ /* 0x0001e2000c101138 */
[----:B------:R-:W-:-:S02]  /*7fe60*/  LOP3.LUT P6, RZ, R11, 0x200, RZ, 0xc0, !PT ;  /* 0x000002000bff7812 */ /* 0x000fc400078cc0ff */
        /* <DEDUP_REMOVED lines=13> */
[----:B------:R0:W-:Y:S04]  /*7ff40*/  @P6 STG.E.U8 desc[UR56][R84.64], R7 ;  /* 0x0000000754006986 */ /* 0x0001e8000c101138 */
[----:B0-----:R-:W2:Y:S01]  /*7ff50*/  LDL.LU.64 R84, [R1+0x2310] ;  /* 0x0023100001547983 */ /* 0x001ea20000300a00 */
[----:B------:R-:W-:Y:S02]  /*7ff60*/  LOP3.LUT P6, RZ, R11, 0x10, RZ, 0xc0, !PT ;  /* 0x000000100bff7812 */ /* 0x000fe400078cc0ff */
[C---:B------:R-:W-:Y:S02]  /*7ff70*/  LOP3.LUT P1, RZ, R237.reuse, 0x20, RZ, 0xc0, !PT ;  /* 0x00000020edff7812 */ /* 0x040fe4000782c0ff */
[----:B------:R-:W-:Y:S02]  /*7ff80*/  LOP3.LUT P4, RZ, R237, 0x40, RZ, 0xc0, !PT ;  /* 0x00000040edff7812 */ /* 0x000fe4000788c0ff */
[----:B------:R-:W-:-:S02]  /*7ff90*/  PRMT R79, R79, 0x7773, RZ ;  /* 0x000077734f4f7816 */ /* 0x000fc400000000ff */
[----:B------:R-:W-:Y:S02]  /*7ffa0*/  PRMT R7, R83, 0x7770, RZ ;  /* 0x0000777053077816 */ /* 0x000fe400000000ff */
[C---:B------:R-:W-:Y:S02]  /*7ffb0*/  LOP3.LUT P3, RZ, R237.reuse, 0x80, RZ, 0xc0, !PT ;  /* 0x00000080edff7812 */ /* 0x040fe4000786c0ff */
[C---:B------:R-:W-:Y:S02]  /*7ffc0*/  LOP3.LUT P0, RZ, R237.reuse, 0x100, RZ, 0xc0, !PT ;  /* 0x00000100edff7812 */ /* 0x040fe4000780c0ff */
[C---:B------:R-:W-:Y:S01]  /*7ffd0*/  LOP3.LUT P2, RZ, R237.reuse, 0x200, RZ, 0xc0, !PT ;  /* 0x00000200edff7812 */ /* 0x040fe2000784c0ff */
[----:B---3--:R-:W-:Y:S04]  /*7ffe0*/  @P6 STG.E.U8 desc[UR56][R32.64], R79 ;  /* 0x0000004f20006986 */ /* 0x008fe8000c101138 */
[----:B----4-:R0:W-:Y:S01]  /*7fff0*/  @P1 STG.E.U8 desc[UR56][R30.64], R7 ;  /* 0x000000071e001986 */ /* 0x0101e2000c101138 */
[----:B------:R-:W-:-:S02]  /*80000*/  LOP3.LUT P5, RZ, R237, 0x400, RZ, 0xc0, !PT ;  /* 0x00000400edff7812 */ /* 0x000fc400078ac0ff */
[----:B0-----:R-:W-:-:S05]  /*80010*/  PRMT R7, R83, 0x7771, RZ ;  /* 0x0000777153077816 */ /* 0x001fca00000000ff */
[----:B------:R0:W-:Y:S02]  /*80020*/  @P4 STG.E.U8 desc[UR56][R228.64], R7 ;  /* 0x00000007e4004986 */ /* 0x0001e4000c101138 */
[C---:B0-----:R-:W-:Y:S02]  /*80030*/  PRMT R7, R83.reuse, 0x7772, RZ ;  /* 0x0000777253077816 */ /* 0x041fe400000000ff */
[----:B------:R-:W-:-:S03]  /*80040*/  PRMT R83, R83, 0x7773, RZ ;  /* 0x0000777353537816 */ /* 0x000fc600000000ff */
[----:B------:R2:W-:Y:S04]  /*80050*/  @P3 STG.E.U8 desc[UR56][R28.64], R7 ;  /* 0x000000071c003986 */ /* 0x0005e8000c101138 */
[----:B------:R-:W-:Y:S01]  /*80060*/  @P0 STG.E.U8 desc[UR56][R224.64], R83 ;  /* 0x00000053e0000986 */ /* 0x000fe2000c101138 */
[----:B--2---:R-:W-:-:S05]  /*80070*/  PRMT R7, R84, 0x7770, RZ ;  /* 0x0000777054077816 */ /* 0x004fca00000000ff */
[----:B------:R0:W-:Y:S02]  /*80080*/  @P2 STG.E.U8 desc[UR56][R226.64], R7 ;  /* 0x00000007e2002986 */ /* 0x0001e4000c101138 */
[----:B0-----:R-:W-:-:S05]  /*80090*/  PRMT R7, R84, 0x7771, RZ ;  /* 0x0000777154077816 */ /* 0x001fca00000000ff */
[----:B------:R0:W-:Y:S04]  /*800a0*/  @P5 STG.E.U8 desc[UR56][R88.64], R7 ;  /* 0x0000000758005986 */ /* 0x0001e8000c101138 */
[----:B0-----:R-:W2:Y:S04]  /*800b0*/  LDL.LU.64 R88, [R1+0x2308] ;  /* 0x0023080001587983 */ /* 0x001ea80000300a00 */
[----:B------:R-:W3:Y:S04]  /*800c0*/  LDL.LU.64 R32, [R1+0x12e8] ;  /* 0x0012e80001207983 */ /* 0x000ee80000300a00 */
[----:B------:R-:W4:Y:S04]  /*800d0*/  LDL.LU.64 R30, [R1+0x12e0] ;  /* 0x0012e000011e7983 */ /* 0x000f280000300a00 */
[----:B------:R-:W2:Y:S04]  /*800e0*/  LDL.LU.64 R228, [R1+0x12d8] ;  /* 0x0012d80001e47983 */ /* 0x000ea80000300a00 */
[----:B------:R-:W2:Y:S04]  /*800f0*/  LDL.LU.64 R28, [R1+0x12d0] ;  /* 0x0012d000011c7983 */ /* 0x000ea80000300a00 */
[----:B------:R-:W2:Y:S04]  /*80100*/  LDL.LU.64 R224, [R1+0x12c8] ;  /* 0x0012c80001e07983 */ /* 0x000ea80000300a00 */
[----:B------:R-:W2:Y:S04]  /*80110*/  LDL.LU.64 R52, [R1+0x12c0] ;  /* 0x0012c00001347983 */ /* 0x000ea80000300a00 */
[----:B------:R-:W2:Y:S04]  /*80120*/  LDL.LU.64 R226, [R1+0x12b0] ;  /* 0x0012b00001e27983 */ /* 0x000ea80000300a00 */
[----:B------:R-:W2:Y:S04]  /*80130*/  LDL.LU.64 R38, [R1+0x12a8] ;  /* 0x0012a80001267983 */ /* 0x000ea80000300a00 */
[----:B------:R-:W2:Y:S01]  /*80140*/  LDL.LU.64 R34, [R1+0x12a0] ;  /* 0x0012a00001227983 */ /* 0x000ea20000300a00 */
[----:B------:R-:W-:-:S02]  /*80150*/  LOP3.LUT P6, RZ, R237, 0x800000, RZ, 0xc0, !PT ;  /* 0x00800000edff7812 */ /* 0x000fc400078cc0ff */
[----:B------:R-:W-:Y:S02]  /*80160*/  LOP3.LUT R12, R12, 0xefffffff, RZ, 0xc0, !PT ;  /* 0xefffffff0c0c7812 */ /* 0x000fe400078ec0ff */
[----:B------:R-:W-:Y:S01]  /*80170*/  LOP3.LUT P3, RZ, R237, 0x800, RZ, 0xc0, !PT ;  /* 0x00000800edff7812 */ /* 0x000fe2000786c0ff */
[----:B------:R-:W2:Y:S08]  /*80180*/  LDL.LU.64 R36, [R1+0x1290] ;  /* 0x0012900001247983 */ /* 0x000eb00000300a00 */
[----:B------:R-:W-:-:S02]  /*80190*/  @P6 LOP3.LUT R12, R12, 0x10000000, RZ, 0xfc, !PT ;  /* 0x100000000c0c6812 */ /* 0x000fc400078efcff */
[----:B------:R-:W-:Y:S02]  /*801a0*/  LOP3.LUT P6, RZ, R237, 0x400000, RZ, 0xc0, !PT ;  /* 0x00400000edff7812 */ /* 0x000fe400078cc0ff */
[----:B------:R-:W-:-:S11]  /*801b0*/  LOP3.LUT R12, R12, 0xdfffffff, RZ, 0xc0, !PT ;  /* 0xdfffffff0c0c7812 */ /* 0x000fd600078ec0ff */
[----:B------:R-:W-:Y:S02]  /*801c0*/  @P6 LOP3.LUT R12, R12, 0x20000000, RZ, 0xfc, !PT ;  /* 0x200000000c0c6812 */ /* 0x000fe400078efcff */
[C---:B------:R-:W-:Y:S02]  /*801d0*/  LOP3.LUT P6, RZ, R237.reuse, 0x200000, RZ, 0xc0, !PT ;  /* 0x00200000edff7812 */ /* 0x040fe400078cc0ff */
[----:B------:R-:W-:Y:S02]  /*801e0*/  LOP3.LUT R12, R12, 0xbfffffff, RZ, 0xc0, !PT ;  /* 0xbfffffff0c0c7812 */ /* 0x000fe400078ec0ff */
[----:B------:R-:W-:Y:S02]  /*801f0*/  PRMT R7, R84, 0x7772, RZ ;  /* 0x0000777254077816 */ /* 0x000fe400000000ff */
[----:B------:R-:W-:-:S07]  /*80200*/  LOP3.LUT P0, RZ, R237, 0x1000, RZ, 0xc0, !PT ;  /* 0x00001000edff7812 */ /* 0x000fce000780c0ff */
[----:B------:R-:W-:Y:S02]  /*80210*/  @P6 LOP3.LUT R12, R12, 0x40000000, RZ, 0xfc, !PT ;  /* 0x400000000c0c6812 */ /* 0x000fe400078efcff */
[----:B------:R-:W-:Y:S02]  /*80220*/  LOP3.LUT P6, RZ, R237, 0x100000, RZ, 0xc0, !PT ;  /* 0x00100000edff7812 */ /* 0x000fe400078cc0ff */
[----:B------:R-:W-:Y:S02]  /*80230*/  LOP3.LUT R12, R12, 0x7fffffff, RZ, 0xc0, !PT ;  /* 0x7fffffff0c0c7812 */ /* 0x000fe400078ec0ff */
[----:B------:R-:W-:-:S09]  /*80240*/  PRMT R84, R84, 0x7773, RZ ;  /* 0x0000777354547816 */ /* 0x000fd200000000ff */
        /* <DEDUP_REMOVED lines=11> */
[C---:B------:R-:W-:Y:S02]  /*80300*/  LOP3.LUT P6, RZ, R237.reuse, 0x10000, RZ, 0xc0, !PT ;  /* 0x00010000edff7812 */ /* 0x040fe400078cc0ff */
[----:B------:R-:W-:Y:S02]  /*80310*/  LOP3.LUT P5, RZ, R237, 0x4000, RZ, 0xc0, !PT ;  /* 0x00004000edff7812 */ /* 0x000fe400078ac0ff */
[----:B------:R-:W-:-:S09]  /*80320*/  LOP3.LUT R11, R11, 0xfffffff7, RZ, 0xc0, !PT ;  /* 0xfffffff70b0b7812 */ /* 0x000fd200078ec0ff */
[----:B------:R-:W-:Y:S02]  /*80330*/  @P6 LOP3.LUT R11, R11, 0x8, RZ, 0xfc, !PT ;  /* 0x000000080b0b6812 */ /* 0x000fe400078efcff */
[----:B------:R-:W-:Y:S01]  /*80340*/  LOP3.LUT P6, RZ, R237, 0x8000, RZ, 0xc0, !PT ;  /* 0x00008000edff7812 */ /* 0x000fe200078cc0ff */
[----:B---3--:R0:W-:Y:S04]  /*80350*/  @P3 STG.E.U8 desc[UR56][R32.64], R7 ;  /* 0x0000000720003986 */ /* 0x0081e8000c101138 */
[----:B0-----:R-:W3:Y:S04]  /*80360*/  LDL.LU.64 R32, [R1+0x1288] ;  /* 0x0012880001207983 */ /* 0x001ee80000300a00 */
[----:B----4-:R0:W-:Y:S04]  /*80370*/  @P0 STG.E.U8 desc[UR56][R30.64], R84 ;  /* 0x000000541e000986 */ /* 0x0101e8000c101138 */
[----:B0-----:R-:W4:Y:S01]  /*80380*/  LDL.LU.64 R30, [R1+0x1280] ;  /* 0x00128000011e7983 */ /* 0x001f220000300a00 */
[----:B--2---:R-:W-:-:S05]  /*80390*/  PRMT R7, R88, 0x7770, RZ ;  /* 0x0000777058077816 */ /* 0x004fca00000000ff */
[----:B------:R0:W-:Y:S02]  /*803a0*/  @P2 STG.E.U8 desc[UR56][R228.64], R7 ;  /* 0x00000007e4002986 */ /* 0x0001e4000c101138 */
[C---:B0-----:R-:W-:Y:S02]  /*803b0*/  PRMT R7, R88.reuse, 0x7771, RZ ;  /* 0x0000777158077816 */ /* 0x041fe400000000ff */
[----:B------:R-:W2:Y:S04]  /*803c0*/  LDL.LU.64 R228, [R1+0x1270] ;  /* 0x0012700001e47983 */ /* 0x000ea80000300a00 */
[----:B------:R0:W-:Y:S02]  /*803d0*/  @P5 STG.E.U8 desc[UR56][R28.64], R7 ;  /* 0x000000071c005986 */ /* 0x0001e4000c101138 */
[----:B0-----:R-:W-:-:S02]  /*803e0*/  PRMT R7, R88, 0x7772, RZ ;  /* 0x0000777258077816 */ /* 0x001fc400000000ff */
[----:B------:R-:W2:Y:S04]  /*803f0*/  LDL.LU.64 R28, [R1+0x1268] ;  /* 0x00126800011c7983 */ /* 0x000ea80000300a00 */
[----:B------:R0:W-:Y:S01]  /*80400*/  @P6 STG.E.U8 desc[UR56][R224.64], R7 ;  /* 0x00000007e0006986 */ /* 0x0001e2000c101138 */
[----:B------:R-:W-:Y:S02]  /*80410*/  LOP3.LUT P6, RZ, R11, 0x8, RZ, 0xc0, !PT ;  /* 0x000000080bff7812 */ /* 0x000fe400078cc0ff */
[----:B------:R-:W-:Y:S02]  /*80420*/  PRMT R88, R88, 0x7773, RZ ;  /* 0x0000777358587816 */ /* 0x000fe400000000ff */
[----:B0-----:R-:W-:Y:S01]  /*80430*/  PRMT R7, R85, 0x7770, RZ ;  /* 0x0000777055077816 */ /* 0x001fe200000000ff */
[----:B------:R-:W2:Y:S08]  /*80440*/  LDL.LU.64 R224, [R1+0x1260] ;  /* 0x0012600001e07983 */ /* 0x000eb00000300a00 */
[----:B------:R-:W-:Y:S01]  /*80450*/  @P6 STG.E.U8 desc[UR56][R52.64], R88 ;  /* 0x0000005834006986 */ /* 0x000fe2000c101138 */
[----:B------:R-:W-:-:S13]  /*80460*/  LOP3.LUT P6, RZ, R11, 0x4, RZ, 0xc0, !PT ;  /* 0x000000040bff7812 */ /* 0x000fda00078cc0ff */
[----:B------:R0:W-:Y:S01]  /*80470*/  @P6 STG.E.U8 desc[UR56][R226.64], R7 ;  /* 0x00000007e2006986 */ /* 0x0001e2000c101138 */
[----:B------:R-:W-:Y:S02]  /*80480*/  LOP3.LUT P6, RZ, R11, 0x2, RZ, 0xc0, !PT ;  /* 0x000000020bff7812 */ /* 0x000fe400078cc0ff */
[----:B0-----:R-:W-:Y:S01]  /*80490*/  PRMT R7, R85, 0x7771, RZ ;  /* 0x0000777155077816 */ /* 0x001fe200000000ff */
[----:B------:R-:W2:Y:S10]  /*804a0*/  LDL.LU.64 R226, [R1+0x1248] ;  /* 0x0012480001e27983 */ /* 0x000eb40000300a00 */
[----:B------:R0:W-:Y:S01]  /*804b0*/  @P6 STG.E.U8 desc[UR56][R38.64], R7 ;  /* 0x0000000726006986 */ /* 0x0001e2000c101138 */
[----:B------:R-:W-:-:S02]  /*804c0*/  LOP3.LUT P6, RZ, R11, 0x1, RZ, 0xc0, !PT ;  /* 0x000000010bff7812 */ /* 0x000fc400078cc0ff */
[----:B0-----:R-:W-:-:S11]  /*804d0*/  PRMT R7, R85, 0x7772, RZ ;  /* 0x0000777255077816 */ /* 0x001fd600000000ff */
[----:B------:R-:W-:Y:S01]  /*804e0*/  @P6 STG.E.U8 desc[UR56][R34.64], R7 ;  /* 0x0000000722006986 */ /* 0x000fe2000c101138 */
[----:B------:R-:W-:Y:S02]  /*804f0*/  LOP3.LUT P6, RZ, R12, 0x80000000, RZ, 0xc0, !PT ;  /* 0x800000000cff7812 */ /* 0x000fe400078cc0ff */
[----:B------:R-:W-:-:S11]  /*80500*/  PRMT R85, R85, 0x7773, RZ ;  /* 0x0000777355557816 */ /* 0x000fd600000000ff */
[----:B------:R0:W-:Y:S04]  /*80510*/  @P6 STG.E.U8 desc[UR56][R86.64], R85 ;  /* 0x0000005556006986 */ /* 0x0001e8000c101138 */
[----:B0-----:R-:W2:Y:S01]  /*80520*/  LDL.LU.64 R86, [R1+0x2300] ;  /* 0x0023000001567983 */ /* 0x001ea20000300a00 */
[----:B------:R-:W-:Y:S02]  /*80530*/  LOP3.LUT P6, RZ, R12, 0x40000000, RZ, 0xc0, !PT ;  /* 0x400000000cff7812 */ /* 0x000fe400078cc0ff */
[----:B------:R-:W-:-:S11]  /*80540*/  PRMT R7, R89, 0x7770, RZ ;  /* 0x0000777059077816 */ /* 0x000fd600000000ff */
[----:B------:R0:W-:Y:S01]  /*80550*/  @P6 STG.E.U8 desc[UR56][R36.64], R7 ;  /* 0x0000000724006986 */ /* 0x0001e2000c101138 */
[----:B------:R-:W-:Y:S02]  /*80560*/  LOP3.LUT P6, RZ, R12, 0x20000000, RZ, 0xc0, !PT ;  /* 0x200000000cff7812 */ /* 0x000fe400078cc0ff */
[----:B------:R-:W-:Y:S02]  /*80570*/  LOP3.LUT P1, RZ, R237, 0x1000000, RZ, 0xc0, !PT ;  /* 0x01000000edff7812 */ /* 0x000fe4000782c0ff */
[----:B0-----:R-:W-:-:S09]  /*80580*/  PRMT R7, R89, 0x7771, RZ ;  /* 0x0000777159077816 */ /* 0x001fd200000000ff */
[----:B---3--:R0:W-:Y:S01]  /*80590*/  @P6 STG.E.U8 desc[UR56][R32.64], R7 ;  /* 0x0000000720006986 */ /* 0x0081e2000c101138 */
[----:B------:R-:W-:Y:S02]  /*805a0*/  LOP3.LUT P6, RZ, R12, 0x10000000, RZ, 0xc0, !PT ;  /* 0x100000000cff7812 */ /* 0x000fe400078cc0ff */
[C---:B0-----:R-:W-:Y:S02]  /*805b0*/  PRMT R7, R89.reuse, 0x7772, RZ ;  /* 0x0000777259077816 */ /* 0x041fe400000000ff */
[----:B------:R-:W-:-:S09]  /*805c0*/  PRMT R89, R89, 0x7773, RZ ;  /* 0x0000777359597816 */ /* 0x000fd200000000ff */
[----:B----4-:R-:W-:Y:S04]  /*805d0*/  @P6 STG.E.U8 desc[UR56][R30.64], R7 ;  /* 0x000000071e006986 */ /* 0x010fe8000c101138 */
[----:B------:R0:W-:Y:S04]  /*805e0*/  @P1 STG.E.U8 desc[UR56][R90.64], R89 ;  /* 0x000000595a001986 */ /* 0x0001e8000c101138 */
[----:B0-----:R-:W3:Y:S01]  /*805f0*/  LDL.LU.64 R90, [R1+0x22f8] ;  /* 0x0022f800015a7983 */ /* 0x001ee20000300a00 */
[C---:B------:R-:W-:Y:S02]  /*80600*/  LOP3.LUT P4, RZ, R237.reuse, 0x2000000, RZ, 0xc0, !PT ;  /* 0x02000000edff7812 */ /* 0x040fe4000788c0ff */
[----:B------:R-:W-:-:S02]  /*80610*/  LOP3.LUT P3, RZ, R237, 0x4000000, RZ, 0xc0, !PT ;  /* 0x04000000edff7812 */ /* 0x000fc4000786c0ff */
        /* <DEDUP_REMOVED lines=9> */
[----:B------:R0:W-:Y:S04]  /*806b0*/  @P2 STG.E.U8 desc[UR56][R238.64], R86 ;  /* 0x00000056ee002986 */ /* 0x0001e8000c101138 */
[----:B0-----:R-:W2:Y:S04]  /*806c0*/  LDL.LU.64 R238, [R1+0x22f0] ;  /* 0x0022f00001ee7983 */ /* 0x001ea80000300a00 */
[----:B------:R-:W4:Y:S04]  /*806d0*/  LDL.LU.64 R36, [R1+0x1240] ;  /* 0x0012400001247983 */ /* 0x000f280000300a00 */
[----:B------:R-:W4:Y:S04]  /*806e0*/  LDL.LU.64 R32, [R1+0x1238] ;  /* 0x0012380001207983 */ /* 0x000f280000300a00 */
[----:B------:R-:W4:Y:S04]  /*806f0*/  LDL.LU.64 R30, [R1+0x1230] ;  /* 0x00123000011e7983 */ /* 0x000f280000300a00 */
[----:B------:R-:W4:Y:S04]  /*80700*/  LDL.LU.64 R228, [R1+0x1228] ;  /* 0x0012280001e47983 */ /* 0x000f280000300a00 */
[----:B------:R-:W4:Y:S01]  /*80710*/  LDL.LU.64 R28, [R1+0x1220] ;  /* 0x00122000011c7983 */ /* 0x000f220000300a00 */
[----:B------:R-:W-:-:S03]  /*80720*/  LOP3.LUT P5, RZ, R237, 0x20000000, RZ, 0xc0, !PT ;  /* 0x20000000edff7812 */ /* 0x000fc600078ac0ff */
[----:B------:R-:W4:Y:S01]  /*80730*/  LDL.LU.64 R224, [R1+0x1218] ;  /* 0x0012180001e07983 */ /* 0x000f220000300a00 */
[----:B---3--:R-:W-:-:S09]  /*80740*/  PRMT R7, R90, 0x7770, RZ ;  /* 0x000077705a077816 */ /* 0x008fd200000000ff */
[----:B------:R0:W-:Y:S04]  /*80750*/  @P5 STG.E.U8 desc[UR56][R226.64], R7 ;  /* 0x00000007e2005986 */ /* 0x0001e8000c101138 */
[----:B0-----:R-:W3:Y:S04]  /*80760*/  LDL.LU.64 R226, [R1+0x1210] ;  /* 0x0012100001e27983 */ /* 0x001ee80000300a00 */
[----:B------:R-:W3:Y:S04]  /*80770*/  LDL.LU.64 R52, [R1+0x1200] ;  /* 0x0012000001347983 */ /* 0x000ee80000300a00 */
[----:B------:R-:W3:Y:S01]  /*80780*/  LDL.LU.64 R38, [R1+0x11f8] ;  /* 0x0011f80001267983 */ /* 0x000ee20000300a00 */
[----:B------:R-:W-:-:S02]  /*80790*/  LOP3.LUT R12, R12, 0xffefffff, RZ, 0xc0, !PT ;  /* 0xffefffff0c0c7812 */ /* 0x000fc400078ec0ff */
[C---:B------:R-:W-:Y:S02]  /*807a0*/  LOP3.LUT P3, RZ, R237.reuse, 0x40000000, RZ, 0xc0, !PT ;  /* 0x40000000edff7812 */ /* 0x040fe4000786c0ff */
[----:B------:R-:W-:Y:S02]  /*807b0*/  LOP3.LUT P0, RZ, R237, 0x80000000, RZ, 0xc0, !PT ;  /* 0x80000000edff7812 */ /* 0x000fe4000780c0ff */
[----:B------:R-:W-:Y:S01]  /*807c0*/  PRMT R7, R90, 0x7771, RZ ;  /* 0x000077715a077816 */ /* 0x000fe200000000ff */
[----:B------:R-:W3:Y:S01]  /*807d0*/  LDL.LU.64 R34, [R1+0x11e8] ;  /* 0x0011e80001227983 */ /* 0x000ee20000300a00 */
        /* <DEDUP_REMOVED lines=22> */
[----:B------:R-:W-:Y:S01]  /*80940*/  LOP3.LUT P5, RZ, R238, 0x2, RZ, 0xc0, !PT ;  /* 0x00000002eeff7812 */ /* 0x000fe200078ac0ff */
[----:B----4-:R0:W-:Y:S01]  /*80950*/  @P3 STG.E.U8 desc[UR56][R36.64], R7 ;  /* 0x0000000724003986 */ /* 0x0101e2000c101138 */
[----:B------:R-:W-:Y:S02]  /*80960*/  LOP3.LUT R12, R12, 0xf7ffffff, RZ, 0xc0, !PT ;  /* 0xf7ffffff0c0c7812 */ /* 0x000fe400078ec0ff */
[----:B0-----:R-:W-:-:S07]  /*80970*/  PRMT R7, R90, 0x7772, RZ ;  /* 0x000077725a077816 */ /* 0x001fce00000000ff */
[----:B------:R-:W-:Y:S02]  /*80980*/  @P6 LOP3.LUT R12, R12, 0x8000000, RZ, 0xfc, !PT ;  /* 0x080000000c0c6812 */ /* 0x000fe400078efcff */
[----:B------:R-:W-:Y:S02]  /*80990*/  LOP3.LUT P6, RZ, R238, 0x4, RZ, 0xc0, !PT ;  /* 0x00000004eeff7812 */ /* 0x000fe400078cc0ff */
[----:B------:R-:W-:Y:S01]  /*809a0*/  PRMT R90, R90, 0x7773, RZ ;  /* 0x000077735a5a7816 */ /* 0x000fe200000000ff */
[----:B------:R-:W2:Y:S04]  /*809b0*/  LDL.LU.64 R36, [R1+0x11e0] ;  /* 0x0011e00001247983 */ /* 0x000ea80000300a00 */
[----:B------:R0:W-:Y:S04]  /*809c0*/  @P0 STG.E.U8 desc[UR56][R32.64], R7 ;  /* 0x0000000720000986 */ /* 0x0001e8000c101138 */
[----:B------:R1:W-:Y:S01]  /*809d0*/  @P2 STG.E.U8 desc[UR56][R30.64], R90 ;  /* 0x0000005a1e002986 */ /* 0x0003e2000c101138 */
[----:B0-----:R-:W-:-:S03]  /*809e0*/  PRMT R7, R87, 0x7770, RZ ;  /* 0x0000777057077816 */ /* 0x001fc600000000ff */
[----:B------:R-:W4:Y:S04]  /*809f0*/  LDL.LU.64 R32, [R1+0x11d8] ;  /* 0x0011d80001207983 */ /* 0x000f280000300a00 */
[----:B-1----:R-:W4:Y:S04]  /*80a00*/  LDL.LU.64 R30, [R1+0x11c8] ;  /* 0x0011c800011e7983 */ /* 0x002f280000300a00 */
[----:B------:R0:W-:Y:S02]  /*80a10*/  @P5 STG.E.U8 desc[UR56][R228.64], R7 ;  /* 0x00000007e4005986 */ /* 0x0001e4000c101138 */
[----:B0-----:R-:W-:-:S02]  /*80a20*/  PRMT R7, R87, 0x7771, RZ ;  /* 0x0000777157077816 */ /* 0x001fc400000000ff */
[----:B------:R-:W4:Y:S04]  /*80a30*/  LDL.LU.64 R228, [R1+0x11c0] ;  /* 0x0011c00001e47983 */ /* 0x000f280000300a00 */
[----:B------:R0:W-:Y:S01]  /*80a40*/  @P6 STG.E.U8 desc[UR56][R28.64], R7 ;  /* 0x000000071c006986 */ /* 0x0001e2000c101138 */
[C---:B------:R-:W-:Y:S02]  /*80a50*/  LOP3.LUT P6, RZ, R12.reuse, 0x8000000, RZ, 0xc0, !PT ;  /* 0x080000000cff7812 */ /* 0x040fe400078cc0ff */
[----:B0-----:R-:W-:Y:S01]  /*80a60*/  PRMT R7, R87, 0x7772, RZ ;  /* 0x0000777257077816 */ /* 0x001fe200000000ff */
[----:B------:R-:W4:Y:S10]  /*80a70*/  LDL.LU.64 R28, [R1+0x11b8] ;  /* 0x0011b800011c7983 */ /* 0x000f340000300a00 */
[----:B------:R0:W-:Y:S01]  /*80a80*/  @P6 STG.E.U8 desc[UR56][R224.64], R7 ;  /* 0x00000007e0006986 */ /* 0x0001e2000c101138 */
[----:B------:R-:W-:-:S02]  /*80a90*/  LOP3.LUT P6, RZ, R12, 0x4000000, RZ, 0xc0, !PT ;  /* 0x040000000cff7812 */ /* 0x000fc400078cc0ff */
[----:B------:R-:W-:Y:S02]  /*80aa0*/  PRMT R87, R87, 0x7773, RZ ;  /* 0x0000777357577816 */ /* 0x000fe400000000ff */
[----:B0-----:R-:W-:Y:S01]  /*80ab0*/  PRMT R7, R91, 0x7770, RZ ;  /* 0x000077705b077816 */ /* 0x001fe200000000ff */
[----:B------:R-:W4:Y:S08]  /*80ac0*/  LDL.LU.64 R224, [R1+0x11b0] ;  /* 0x0011b00001e07983 */ /* 0x000f300000300a00 */
[----:B---3--:R0:W-:Y:S01]  /*80ad0*/  @P6 STG.E.U8 desc[UR56][R226.64], R87 ;  /* 0x00000057e2006986 */ /* 0x0081e2000c101138 */
[----:B------:R-:W-:-:S03]  /*80ae0*/  LOP3.LUT P6, RZ, R12, 0x2000000, RZ, 0xc0, !PT ;  /* 0x020000000cff7812 */ /* 0x000fc600078cc0ff */
[----:B0-----:R-:W3:Y:S10]  /*80af0*/  LDL.LU.64 R226, [R1+0x11a8] ;  /* 0x0011a80001e27983 */ /* 0x001ef40000300a00 */
[----:B------:R0:W-:Y:S01]  /*80b00*/  @P6 STG.E.U8 desc[UR56][R92.64], R7 ;  /* 0x000000075c006986 */ /* 0x0001e2000c101138 */
[----:B------:R-:W-:-:S02]  /*80b10*/  LOP3.LUT P6, RZ, R12, 0x1000000, RZ, 0xc0, !PT ;  /* 0x010000000cff7812 */ /* 0x000fc400078cc0ff */
        /* <DEDUP_REMOVED lines=9> */
[----:B0-----:R-:W3:Y:S01]  /*80bb0*/  LDL.LU.64 R96, [R1+0x22e0] ;  /* 0x0022e00001607983 */ /* 0x001ee20000300a00 */
[----:B------:R-:W-:Y:S02]  /*80bc0*/  LOP3.LUT P6, RZ, R12, 0x200000, RZ, 0xc0, !PT ;  /* 0x002000000cff7812 */ /* 0x000fe400078cc0ff */
[C---:B------:R-:W-:Y:S02]  /*80bd0*/  LOP3.LUT P1, RZ, R238.reuse, 0x800, RZ, 0xc0, !PT ;  /* 0x00000800eeff7812 */ /* 0x040fe4000782c0ff */
[C---:B------:R-:W-:Y:S02]  /*80be0*/  LOP3.LUT P4, RZ, R238.reuse, 0x1000, RZ, 0xc0, !PT ;  /* 0x00001000eeff7812 */ /* 0x040fe4000788c0ff */
[----:B------:R-:W-:-:S02]  /*80bf0*/  LOP3.LUT P3, RZ, R238, 0x2000, RZ, 0xc0, !PT ;  /* 0x00002000eeff7812 */ /* 0x000fc4000786c0ff */
        /* <DEDUP_REMOVED lines=9> */
[----:B----4-:R3:W-:Y:S04]  /*80c90*/  @P1 STG.E.U8 desc[UR56][R32.64], R7 ;  /* 0x0000000720001986 */ /* 0x0107e8000c101138 */
[----:B------:R0:W-:Y:S01]  /*80ca0*/  @P4 STG.E.U8 desc[UR56][R30.64], R92 ;  /* 0x0000005c1e004986 */ /* 0x0001e2000c101138 */
[----:B---3--:R-:W-:-:S03]  /*80cb0*/  PRMT R7, R96, 0x7770, RZ ;  /* 0x0000777060077816 */ /* 0x008fc600000000ff */
[----:B------:R-:W2:Y:S04]  /*80cc0*/  LDL.LU.64 R32, [R1+0x11a0] ;  /* 0x0011a00001207983 */ /* 0x000ea80000300a00 */
[----:B0-----:R-:W3:Y:S04]  /*80cd0*/  LDL.LU.64 R30, [R1+0x1198] ;  /* 0x00119800011e7983 */ /* 0x001ee80000300a00 */
[----:B------:R0:W-:Y:S02]  /*80ce0*/  @P3 STG.E.U8 desc[UR56][R228.64], R7 ;  /* 0x00000007e4003986 */ /* 0x0001e4000c101138 */
[----:B0-----:R-:W-:-:S02]  /*80cf0*/  PRMT R7, R96, 0x7771, RZ ;  /* 0x0000777160077816 */ /* 0x001fc400000000ff */
[----:B------:R-:W4:Y:S04]  /*80d00*/  LDL.LU.64 R228, [R1+0x1190] ;  /* 0x0011900001e47983 */ /* 0x000f280000300a00 */
[----:B------:R0:W-:Y:S02]  /*80d10*/  @P0 STG.E.U8 desc[UR56][R28.64], R7 ;  /* 0x000000071c000986 */ /* 0x0001e4000c101138 */
[----:B0-----:R-:W-:Y:S02]  /*80d20*/  PRMT R7, R96, 0x7772, RZ ;  /* 0x0000777260077816 */ /* 0x001fe400000000ff */
[----:B------:R-:W4:Y:S04]  /*80d30*/  LDL.LU.64 R28, [R1+0x1188] ;  /* 0x00118800011c7983 */ /* 0x000f280000300a00 */
[----:B------:R0:W-:Y:S04]  /*80d40*/  @P2 STG.E.U8 desc[UR56][R224.64], R7 ;  /* 0x00000007e0002986 */ /* 0x0001e8000c101138 */
[----:B0-----:R-:W4:Y:S01]  /*80d50*/  LDL.LU.64 R224, [R1+0x1178] ;  /* 0x0011780001e07983 */ /* 0x001f220000300a00 */
        /* <DEDUP_REMOVED lines=19> */
[C---:B------:R-:W-:Y:S02]  /*80e90*/  LOP3.LUT P5, RZ, R238.reuse, 0x10000, RZ, 0xc0, !PT ;  /* 0x00010000eeff7812 */ /* 0x040fe400078ac0ff */
[----:B------:R-:W-:Y:S02]  /*80ea0*/  LOP3.LUT P3, RZ, R238, 0x20000, RZ, 0xc0, !PT ;  /* 0x00020000eeff7812 */ /* 0x000fe4000786c0ff */
[----:B------:R-:W-:Y:S02]  /*80eb0*/  LOP3.LUT R12, R12, 0xfffbffff, RZ, 0xc0, !PT ;  /* 0xfffbffff0c0c7812 */ /* 0x000fe400078ec0ff */
[----:B------:R-:W-:-:S02]  /*80ec0*/  LOP3.LUT P0, RZ, R238, 0x40000, RZ, 0xc0, !PT ;  /* 0x00040000eeff7812 */ /* 0x000fc4000780c0ff */
[----:B------:R-:W-:Y:S02]  /*80ed0*/  PRMT R96, R96, 0x7773, RZ ;  /* 0x0000777360607816 */ /* 0x000fe400000000ff */
[----:B------:R-:W-:Y:S02]  /*80ee0*/  PRMT R7, R93, 0x7770, RZ ;  /* 0x000077705d077816 */ /* 0x000fe400000000ff */
[----:B------:R-:W-:Y:S02]  /*80ef0*/  @P6 LOP3.LUT R12, R12, 0x40000, RZ, 0xfc, !PT ;  /* 0x000400000c0c6812 */ /* 0x000fe400078efcff */
[C---:B------:R-:W-:Y:S01]  /*80f00*/  LOP3.LUT P6, RZ, R238.reuse, 0x400000, RZ, 0xc0, !PT ;  /* 0x00400000eeff7812 */ /* 0x040fe200078cc0ff */
[----:B------:R0:W-:Y:S01]  /*80f10*/  @P5 STG.E.U8 desc[UR56][R226.64], R96 ;  /* 0x00000060e2005986 */ /* 0x0001e2000c101138 */
[----:B------:R-:W-:Y:S02]  /*80f20*/  LOP3.LUT P2, RZ, R238, 0x80000, RZ, 0xc0, !PT ;  /* 0x00080000eeff7812 */ /* 0x000fe4000784c0ff */
[----:B------:R-:W-:-:S02]  /*80f30*/  LOP3.LUT R12, R12, 0xfff7ffff, RZ, 0xc0, !PT ;  /* 0xfff7ffff0c0c7812 */ /* 0x000fc400078ec0ff */
[----:B------:R-:W-:-:S07]  /*80f40*/  LOP3.LUT P5, RZ, R238, 0x100000, RZ, 0xc0, !PT ;  /* 0x00100000eeff7812 */ /* 0x000fce00078ac0ff */
[----:B------:R-:W-:Y:S02]  /*80f50*/  @P6 LOP3.LUT R12, R12, 0x80000, RZ, 0xfc, !PT ;  /* 0x000800000c0c6812 */ /* 0x000fe400078efcff */
[----:B------:R-:W-:Y:S01]  /*80f60*/  LOP3.LUT P6, RZ, R238, 0x200000, RZ, 0xc0, !PT ;  /* 0x00200000eeff7812 */ /* 0x000fe200078cc0ff */
[----:B0-----:R-:W4:Y:S04]  /*80f70*/  LDL.LU.64 R226, [R1+0x1168] ;  /* 0x0011680001e27983 */ /* 0x001f280000300a00 */
[----:B------:R-:W4:Y:S04]  /*80f80*/  LDL.LU.64 R56, [R1+0x1160] ;  /* 0x0011600001387983 */ /* 0x000f280000300a00 */
[----:B------:R-:W4:Y:S04]  /*80f90*/  LDL.LU.64 R52, [R1+0x1150] ;  /* 0x0011500001347983 */ /* 0x000f280000300a00 */
[----:B------:R-:W4:Y:S04]  /*80fa0*/  LDL.LU.64 R38, [R1+0x1148] ;  /* 0x0011480001267983 */ /* 0x000f280000300a00 */
[----:B------:R-:W4:Y:S04]  /*80fb0*/  LDL.LU.64 R34, [R1+0x1140] ;  /* 0x0011400001227983 */ /* 0x000f280000300a00 */
[----:B------:R-:W4:Y:S04]  /*80fc0*/  LDL.LU.64 R36, [R1+0x1138] ;  /* 0x0011380001247983 */ /* 0x000f280000300a00 */
[----:B--2---:R0:W-:Y:S02]  /*80fd0*/  @P3 STG.E.U8 desc[UR56][R32.64], R7 ;  /* 0x0000000720003986 */ /* 0x0041e4000c101138 */
[----:B0-----:R-:W-:-:S02]  /*80fe0*/  PRMT R7, R93, 0x7771, RZ ;  /* 0x000077715d077816 */ /* 0x001fc400000000ff */
[----:B------:R-:W2:Y:S04]  /*80ff0*/  LDL.LU.64 R32, [R1+0x1128] ;  /* 0x0011280001207983 */ /* 0x000ea80000300a00 */
[----:B---3--:R0:W-:Y:S02]  /*81000*/  @P0 STG.E.U8 desc[UR56][R30.64], R7 ;  /* 0x000000071e000986 */ /* 0x0081e4000c101138 */
[C---:B0-----:R-:W-:Y:S02]  /*81010*/  PRMT R7, R93.reuse, 0x7772, RZ ;  /* 0x000077725d077816 */ /* 0x041fe400000000ff */
[----:B------:R-:W-:Y:S01]  /*81020*/  PRMT R93, R93, 0x7773, RZ ;  /* 0x000077735d5d7816 */ /* 0x000fe200000000ff */
[----:B------:R-:W3:Y:S04]  /*81030*/  LDL.LU.64 R30, [R1+0x1120] ;  /* 0x00112000011e7983 */ /* 0x000ee80000300a00 */
[----:B----4-:R0:W-:Y:S04]  /*81040*/  @P2 STG.E.U8 desc[UR56][R228.64], R7 ;  /* 0x00000007e4002986 */ /* 0x0101e8000c101138 */
[----:B------:R-:W-:Y:S01]  /*81050*/  @P5 STG.E.U8 desc[UR56][R28.64], R93 ;  /* 0x0000005d1c005986 */ /* 0x000fe2000c101138 */
[----:B0-----:R-:W-:-:S03]  /*81060*/  PRMT R7, R97, 0x7770, RZ ;  /* 0x0000777061077816 */ /* 0x001fc600000000ff */
[----:B------:R-:W4:Y:S04]  /*81070*/  LDL.LU.64 R228, [R1+0x1118] ;  /* 0x0011180001e47983 */ /* 0x000f280000300a00 */
[----:B------:R0:W-:Y:S01]  /*81080*/  @P6 STG.E.U8 desc[UR56][R224.64], R7 ;  /* 0x00000007e0006986 */ /* 0x0001e2000c101138 */
[----:B------:R-:W-:Y:S02]  /*81090*/  LOP3.LUT P6, RZ, R12, 0x80000, RZ, 0xc0, !PT ;  /* 0x000800000cff7812 */ /* 0x000fe400078cc0ff */
[----:B0-----:R-:W-:-:S11]  /*810a0*/  PRMT R7, R97, 0x7771, RZ ;  /* 0x0000777161077816 */ /* 0x001fd600000000ff */
[----:B------:R0:W-:Y:S04]  /*810b0*/  @P6 STG.E.U8 desc[UR56][R94.64], R7 ;  /* 0x000000075e006986 */ /* 0x0001e8000c101138 */
[----:B0-----:R-:W2:Y:S01]  /*810c0*/  LDL.LU.64 R94, [R1+0x22d8] ;  /* 0x0022d800015e7983 */ /* 0x001ea20000300a00 */
[C---:B------:R-:W-:Y:S02]  /*810d0*/  LOP3.LUT P6, RZ, R12.reuse, 0x40000, RZ, 0xc0, !PT ;  /* 0x000400000cff7812 */ /* 0x040fe400078cc0ff */
[C---:B------:R-:W-:Y:S02]  /*810e0*/  PRMT R7, R97.reuse, 0x7772, RZ ;  /* 0x0000777261077816 */ /* 0x040fe400000000ff */
[----:B------:R-:W-:Y:S01]  /*810f0*/  PRMT R97, R97, 0x7773, RZ ;  /* 0x0000777361617816 */ /* 0x000fe200000000ff */
[----:B------:R-:W4:Y:S04]  /*81100*/  LDL.LU.64 R28, [R1+0x1110] ;  /* 0x00111000011c7983 */ /* 0x000f280000300a00 */
[----:B------:R-:W4:Y:S04]  /*81110*/  LDL.LU.64 R224, [R1+0x1108] ;  /* 0x0011080001e07983 */ /* 0x000f280000300a00 */
[----:B------:R0:W-:Y:S01]  /*81120*/  @P6 STG.E.U8 desc[UR56][R226.64], R7 ;  /* 0x00000007e2006986 */ /* 0x0001e2000c101138 */
[----:B------:R-:W-:-:S03]  /*81130*/  LOP3.LUT P6, RZ, R12, 0x20000, RZ, 0xc0, !PT ;  /* 0x000200000cff7812 */ /* 0x000fc600078cc0ff */
[----:B0-----:R-:W4:Y:S10]  /*81140*/  LDL.LU.64 R226, [R1+0x1100] ;  /* 0x0011000001e27983 */ /* 0x001f340000300a00 */
[----:B------:R-:W-:Y:S01]  /*81150*/  @P6 STG.E.U8 desc[UR56][R56.64], R97 ;  /* 0x0000006138006986 */ /* 0x000fe2000c101138 */
[----:B------:R-:W-:-:S02]  /*81160*/  LOP3.LUT P6, RZ, R12, 0x10000, RZ, 0xc0, !PT ;  /* 0x000100000cff7812 */ /* 0x000fc400078cc0ff */
[----:B--2---:R-:W-:-:S11]  /*81170*/  PRMT R7, R94, 0x7770, RZ ;  /* 0x000077705e077816 */ /* 0x004fd600000000ff */
        /* <DEDUP_REMOVED lines=9> */
[----:B------:R-:W-:Y:S02]  /*81210*/  PRMT R94, R94, 0x7773, RZ ;  /* 0x000077735e5e7816 */ /* 0x000fe400000000ff */
[----:B------:R-:W-:-:S09]  /*81220*/  LOP3.LUT P1, RZ, R238, 0x40000000, RZ, 0xc0, !PT ;  /* 0x40000000eeff7812 */ /* 0x000fd2000782c0ff */
[----:B------:R-:W-:Y:S01]  /*81230*/  @P6 STG.E.U8 desc[UR56][R34.64], R94 ;  /* 0x0000005e22006986 */ /* 0x000fe2000c101138 */
[----:B------:R-:W-:Y:S02]  /*81240*/  LOP3.LUT P6, RZ, R12, 0x1000, RZ, 0xc0, !PT ;  /* 0x000010000cff7812 */ /* 0x000fe400078cc0ff */
[----:B------:R-:W-:Y:S02]  /*81250*/  LOP3.LUT P4, RZ, R238, 0x80000000, RZ, 0xc0, !PT ;  /* 0x80000000eeff7812 */ /* 0x000fe4000788c0ff */
        /* <DEDUP_REMOVED lines=8> */
[----:B---3--:R0:W-:Y:S04]  /*812e0*/  @P4 STG.E.U8 desc[UR56][R30.64], R7 ;  /* 0x000000071e004986 */ /* 0x0081e8000c101138 */
[----:B----4-:R1:W-:Y:S01]  /*812f0*/  @P3 STG.E.U8 desc[UR56][R228.64], R98 ;  /* 0x00000062e4003986 */ /* 0x0103e2000c101138 */
[----:B0-----:R-:W-:-:S03]  /*81300*/  PRMT R7, R95, 0x7770, RZ ;  /* 0x000077705f077816 */ /* 0x001fc600000000ff */
[----:B-1----:R-:W2:Y:S04]  /*81310*/  LDL.LU.64 R228, [R1+0x10f8] ;  /* 0x0010f80001e47983 */ /* 0x002ea80000300a00 */
[----:B------:R0:W-:Y:S04]  /*81320*/  @P0 STG.E.U8 desc[UR56][R28.64], R7 ;  /* 0x000000071c000986 */ /* 0x0001e8000c101138 */
[----:B0-----:R-:W3:Y:S01]  /*81330*/  LDL.LU.64 R28, [R1+0x10f0] ;  /* 0x0010f000011c7983 */ /* 0x001ee20000300a00 */
[C---:B------:R-:W-:Y:S02]  /*81340*/  LOP3.LUT P2, RZ, R239.reuse, 0x4, RZ, 0xc0, !PT ;  /* 0x00000004efff7812 */ /* 0x040fe4000784c0ff */
[----:B------:R-:W-:-:S02]  /*81350*/  LOP3.LUT P5, RZ, R239, 0x8, RZ, 0xc0, !PT ;  /* 0x00000008efff7812 */ /* 0x000fc400078ac0ff */
[----:B------:R-:W-:Y:S02]  /*81360*/  PRMT R7, R95, 0x7771, RZ ;  /* 0x000077715f077816 */ /* 0x000fe400000000ff */
[C---:B------:R-:W-:Y:S02]  /*81370*/  LOP3.LUT P3, RZ, R239.reuse, 0x10, RZ, 0xc0, !PT ;  /* 0x00000010efff7812 */ /* 0x040fe4000786c0ff */
[----:B------:R-:W-:-:S05]  /*81380*/  LOP3.LUT P0, RZ, R239, 0x20, RZ, 0xc0, !PT ;  /* 0x00000020efff7812 */ /* 0x000fca000780c0ff */
[----:B------:R0:W-:Y:S01]  /*81390*/  @P2 STG.E.U8 desc[UR56][R224.64], R7 ;  /* 0x00000007e0002986 */ /* 0x0001e2000c101138 */
[----:B------:R-:W-:Y:S02]  /*813a0*/  LOP3.LUT P2, RZ, R239, 0x40, RZ, 0xc0, !PT ;  /* 0x00000040efff7812 */ /* 0x000fe4000784c0ff */
[C---:B0-----:R-:W-:Y:S02]  /*813b0*/  PRMT R7, R95.reuse, 0x7772, RZ ;  /* 0x000077725f077816 */ /* 0x041fe400000000ff */
[----:B------:R-:W-:Y:S01]  /*813c0*/  PRMT R95, R95, 0x7773, RZ ;  /* 0x000077735f5f7816 */ /* 0x000fe200000000ff */
[----:B------:R-:W4:Y:S04]  /*813d0*/  LDL.LU.64 R224, [R1+0x10e0] ;  /* 0x0010e00001e07983 */ /* 0x000f280000300a00 */
[----:B------:R0:W-:Y:S02]  /*813e0*/  @P5 STG.E.U8 desc[UR56][R226.64], R7 ;  /* 0x00000007e2005986 */ /* 0x0001e4000c101138 */
[----:B0-----:R-:W-:-:S02]  /*813f0*/  PRMT R7, R99, 0x7770, RZ ;  /* 0x0000777063077816 */ /* 0x001fc400000000ff */
        /* <DEDUP_REMOVED lines=13> */
[----:B--2---:R-:W-:Y:S04]  /*814d0*/  @P3 STG.E.U8 desc[UR56][R228.64], R95 ;  /* 0x0000005fe4003986 */ /* 0x004fe8000c101138 */
[----:B---3--:R0:W-:Y:S02]  /*814e0*/  @P0 STG.E.U8 desc[UR56][R28.64], R7 ;  /* 0x000000071c000986 */ /* 0x0081e4000c101138 */
[----:B0-----:R-:W-:-:S05]  /*814f0*/  PRMT R7, R99, 0x7771, RZ ;  /* 0x0000777163077816 */ /* 0x001fca00000000ff */
[----:B------:R0:W-:Y:S04]  /*81500*/  @P2 STG.E.U8 desc[UR56][R100.64], R7 ;  /* 0x0000000764002986 */ /* 0x0001e8000c101138 */
[----:B0-----:R-:W2:Y:S01]  /*81510*/  LDL.LU.64 R100, [R1+0x22c8] ;  /* 0x0022c80001647983 */ /* 0x001ea20000300a00 */
[----:B------:R-:W-:Y:S02]  /*81520*/  LOP3.LUT R12, R12, 0xffffffbf, RZ, 0xc0, !PT ;  /* 0xffffffbf0c0c7812 */ /* 0x000fe400078ec0ff */
[----:B------:R-:W-:Y:S02]  /*81530*/  LOP3.LUT P5, RZ, R239, 0x80, RZ, 0xc0, !PT ;  /* 0x00000080efff7812 */ /* 0x000fe400078ac0ff */
[----:B------:R-:W-:Y:S01]  /*81540*/  PRMT R7, R99, 0x7772, RZ ;  /* 0x0000777263077816 */ /* 0x000fe200000000ff */
[----:B------:R-:W3:Y:S01]  /*81550*/  LDL.LU.64 R32, [R1+0x1098] ;  /* 0x0010980001207983 */ /* 0x000ee20000300a00 */
[----:B------:R-:W-:-:S02]  /*81560*/  @P6 LOP3.LUT R12, R12, 0x40, RZ, 0xfc, !PT ;  /* 0x000000400c0c6812 */ /* 0x000fc400078efcff */
[----:B------:R-:W-:Y:S02]  /*81570*/  LOP3.LUT P6, RZ, R239, 0x2000, RZ, 0xc0, !PT ;  /* 0x00002000efff7812 */ /* 0x000fe400078cc0ff */
[----:B------:R-:W-:Y:S01]  /*81580*/  PRMT R99, R99, 0x7773, RZ ;  /* 0x0000777363637816 */ /* 0x000fe200000000ff */
[----:B------:R-:W3:Y:S01]  /*81590*/  LDL.LU.64 R30, [R1+0x1090] ;  /* 0x00109000011e7983 */ /* 0x000ee20000300a00 */
[----:B------:R-:W-:-:S03]  /*815a0*/  LOP3.LUT R12, R12, 0xffffff7f, RZ, 0xc0, !PT ;  /* 0xffffff7f0c0c7812 */ /* 0x000fc600078ec0ff */
[----:B------:R-:W3:Y:S04]  /*815b0*/  LDL.LU.64 R228, [R1+0x1088] ;  /* 0x0010880001e47983 */ /* 0x000ee80000300a00 */
[----:B------:R-:W3:Y:S02]  /*815c0*/  LDL.LU.64 R28, [R1+0x1080] ;  /* 0x00108000011c7983 */ /* 0x000ee40000300a00 */
        /* <DEDUP_REMOVED lines=14> */
[----:B----4-:R0:W-:-:S12]  /*816b0*/  @P5 STG.E.U8 desc[UR56][R224.64], R7 ;  /* 0x00000007e0005986 */ /* 0x0101d8000c101138 */
[----:B------:R1:W-:Y:S01]  /*816c0*/  @P6 STG.E.U8 desc[UR56][R226.64], R99 ;  /* 0x00000063e2006986 */ /* 0x0003e2000c101138 */
[----:B------:R-:W-:-:S03]  /*816d0*/  LOP3.LUT P6, RZ, R12, 0x800, RZ, 0xc0, !PT ;  /* 0x000008000cff7812 */ /* 0x000fc600078cc0ff */
[----:B0-----:R-:W4:Y:S04]  /*816e0*/  LDL.LU.64 R224, [R1+0x1078] ;  /* 0x0010780001e07983 */ /* 0x001f280000300a00 */
[----:B-1----:R-:W4:Y:S01]  /*816f0*/  LDL.LU.64 R226, [R1+0x1070] ;  /* 0x0010700001e27983 */ /* 0x002f220000300a00 */
[----:B--2---:R-:W-:-:S05]  /*81700*/  PRMT R7, R100, 0x7770, RZ ;  /* 0x0000777064077816 */ /* 0x004fca00000000ff */
        /* <DEDUP_REMOVED lines=25> */
[----:B---3--:R0:W-:Y:S01]  /*818a0*/  @P6 STG.E.U8 desc[UR56][R32.64], R7 ;  /* 0x0000000720006986 */ /* 0x0081e2000c101138 */
        /* <DEDUP_REMOVED lines=9> */
[----:B----4-:R0:W-:Y:S04]  /*81940*/  @P3 STG.E.U8 desc[UR56][R224.64], R7 ;  /* 0x00000007e0003986 */ /* 0x0101e8000c101138 */
[----:B------:R-:W-:Y:S01]  /*81950*/  @P0 STG.E.U8 desc[UR56][R226.64], R101 ;  /* 0x00000065e2000986 */ /* 0x000fe2000c101138 */
[----:B0-----:R-:W-:-:S05]  /*81960*/  PRMT R7, R105, 0x7770, RZ ;  /* 0x0000777069077816 */ /* 0x001fca00000000ff */
[----:B------:R0:W-:Y:S02]  /*81970*/  @P2 STG.E.U8 desc[UR56][R240.64], R7 ;  /* 0x00000007f0002986 */ /* 0x0001e4000c101138 */
[----:B0-----:R-:W-:Y:S02]  /*81980*/  PRMT R7, R105, 0x7771, RZ ;  /* 0x0000777169077816 */ /* 0x001fe400000000ff */
[----:B------:R-:W2:Y:S04]  /*81990*/  LDL.LU.64 R240, [R1+0x22b8] ;  /* 0x0022b80001f07983 */ /* 0x000ea80000300a00 */
[----:B------:R0:W-:Y:S04]  /*819a0*/  @P5 STG.E.U8 desc[UR56][R102.64], R7 ;  /* 0x0000000766005986 */ /* 0x0001e8000c101138 */
[----:B0-----:R-:W3:Y:S04]  /*819b0*/  LDL.LU.64 R102, [R1+0x22b0] ;  /* 0x0022b00001667983 */ /* 0x001ee80000300a00 */
[----:B------:R-:W4:Y:S04]  /*819c0*/  LDL.LU.64 R32, [R1+0x1050] ;  /* 0x0010500001207983 */ /* 0x000f280000300a00 */
[----:B------:R-:W2:Y:S04]  /*819d0*/  LDL.LU.64 R30, [R1+0x1048] ;  /* 0x00104800011e7983 */ /* 0x000ea80000300a00 */
[----:B------:R-:W3:Y:S01]  /*819e0*/  LDL.LU.64 R228, [R1+0x1040] ;  /* 0x0010400001e47983 */ /* 0x000ee20000300a00 */
[----:B------:R-:W-:-:S03]  /*819f0*/  LOP3.LUT P3, RZ, R239, 0x800000, RZ, 0xc0, !PT ;  /* 0x00800000efff7812 */ /* 0x000fc6000786c0ff */
[----:B------:R-:W3:Y:S01]  /*81a00*/  LDL.LU.64 R28, [R1+0x1030] ;  /* 0x00103000011c7983 */ /* 0x000ee20000300a00 */
[C---:B------:R-:W-:Y:S02]  /*81a10*/  LOP3.LUT P0, RZ, R239.reuse, 0x1000000, RZ, 0xc0, !PT ;  /* 0x01000000efff7812 */ /* 0x040fe4000780c0ff */
[----:B------:R-:W-:Y:S02]  /*81a20*/  LOP3.LUT P2, RZ, R239, 0x2000000, RZ, 0xc0, !PT ;  /* 0x02000000efff7812 */ /* 0x000fe4000784c0ff */
[----:B------:R-:W-:Y:S02]  /*81a30*/  PRMT R7, R105, 0x7772, RZ ;  /* 0x0000777269077816 */ /* 0x000fe400000000ff */
[----:B------:R-:W-:Y:S02]  /*81a40*/  LOP3.LUT P5, RZ, R239, 0x4000000, RZ, 0xc0, !PT ;  /* 0x04000000efff7812 */ /* 0x000fe400078ac0ff */
[----:B------:R-:W-:Y:S01]  /*81a50*/  PRMT R105, R105, 0x7773, RZ ;  /* 0x0000777369697816 */ /* 0x000fe200000000ff */
[----:B------:R-:W3:Y:S04]  /*81a60*/  LDL.LU.64 R224, [R1+0x1028] ;  /* 0x0010280001e07983 */ /* 0x000ee80000300a00 */
[----:B------:R-:W3:Y:S04]  /*81a70*/  LDL.LU.64 R226, [R1+0x1020] ;  /* 0x0010200001e27983 */ /* 0x000ee80000300a00 */
[----:B------:R-:W3:Y:S04]  /*81a80*/  LDL.LU.64 R56, [R1+0x1018] ;  /* 0x0010180001387983 */ /* 0x000ee80000300a00 */
[----:B------:R-:W3:Y:S04]  /*81a90*/  LDL.LU.64 R52, [R1+0x1010] ;  /* 0x0010100001347983 */ /* 0x000ee80000300a00 */
[----:B------:R-:W3:Y:S04]  /*81aa0*/  LDL.LU.64 R38, [R1+0x1008] ;  /* 0x0010080001267983 */ /* 0x000ee80000300a00 */
[----:B------:R-:W3:Y:S04]  /*81ab0*/  LDL.LU.64 R34, [R1+0x1000] ;  /* 0x0010000001227983 */ /* 0x000ee80000300a00 */
[----:B------:R-:W3:Y:S01]  /*81ac0*/  LDL.LU.64 R36, [R1+0xff8] ;  /* 0x000ff80001247983 */ /* 0x000ee20000300a00 */
[----:B------:R-:W-:-:S02]  /*81ad0*/  LOP3.LUT R13, R13, 0xefffffff, RZ, 0xc0, !PT ;  /* 0xefffffff0d0d7812 */ /* 0x000fc400078ec0ff */
[----:B------:R-:W-:Y:S01]  /*81ae0*/  LOP3.LUT R12, R12, 0xfffffffe, RZ, 0xc0, !PT ;  /* 0xfffffffe0c0c7812 */ /* 0x000fe200078ec0ff */
[----:B----4-:R3:W-:Y:S04]  /*81af0*/  @P3 STG.E.U8 desc[UR56][R32.64], R7 ;  /* 0x0000000720003986 */ /* 0x0107e8000c101138 */
[----:B--2---:R-:W-:Y:S01]  /*81b00*/  @P0 STG.E.U8 desc[UR56][R30.64], R105 ;  /* 0x000000691e000986 */ /* 0x004fe2000c101138 */
[----:B---3--:R-:W-:-:S05]  /*81b10*/  PRMT R7, R102, 0x7770, RZ ;  /* 0x0000777066077816 */ /* 0x008fca00000000ff */
[----:B------:R0:W-:Y:S02]  /*81b20*/  @P2 STG.E.U8 desc[UR56][R228.64], R7 ;  /* 0x00000007e4002986 */ /* 0x0001e4000c101138 */
[----:B0-----:R-:W-:-:S05]  /*81b30*/  PRMT R7, R102, 0x7771, RZ ;  /* 0x0000777166077816 */ /* 0x001fca00000000ff */
[----:B------:R0:W-:Y:S04]  /*81b40*/  @P5 STG.E.U8 desc[UR56][R106.64], R7 ;  /* 0x000000076a005986 */ /* 0x0001e8000c101138 */
[----:B0-----:R-:W2:Y:S01]  /*81b50*/  LDL.LU.64 R106, [R1+0x22a8] ;  /* 0x0022a800016a7983 */ /* 0x001ea20000300a00 */
[----:B------:R-:W-:Y:S02]  /*81b60*/  LOP3.LUT P6, RZ, R240, 0x8, RZ, 0xc0, !PT ;  /* 0x00000008f0ff7812 */ /* 0x000fe400078cc0ff */
[----:B------:R-:W-:Y:S01]  /*81b70*/  PRMT R7, R102, 0x7772, RZ ;  /* 0x0000777266077816 */ /* 0x000fe200000000ff */
[----:B------:R-:W3:Y:S10]  /*81b80*/  LDL.LU.64 R32, [R1+0xfe8] ;  /* 0x000fe80001207983 */ /* 0x000ef40000300a00 */
[----:B------:R-:W-:-:S02]  /*81b90*/  @P6 LOP3.LUT R13, R13, 0x10000000, RZ, 0xfc, !PT ;  /* 0x100000000d0d6812 */ /* 0x000fc400078efcff */
[----:B------:R-:W-:Y:S02]  /*81ba0*/  LOP3.LUT P6, RZ, R240, 0x4, RZ, 0xc0, !PT ;  /* 0x00000004f0ff7812 */ /* 0x000fe400078cc0ff */
[----:B------:R-:W-:Y:S01]  /*81bb0*/  PRMT R102, R102, 0x7773, RZ ;  /* 0x0000777366667816 */ /* 0x000fe200000000ff */
[----:B------:R-:W4:Y:S01]  /*81bc0*/  LDL.LU.64 R30, [R1+0xfe0] ;  /* 0x000fe000011e7983 */ /* 0x000f220000300a00 */
[----:B------:R-:W-:-:S03]  /*81bd0*/  LOP3.LUT R13, R13, 0xdfffffff, RZ, 0xc0, !PT ;  /* 0xdfffffff0d0d7812 */ /* 0x000fc600078ec0ff */
        /* <DEDUP_REMOVED lines=48> */
[C---:B------:R-:W-:Y:S02]  /*81ee0*/  LOP3.LUT P1, RZ, R240.reuse, 0x10, RZ, 0xc0, !PT ;  /* 0x00000010f0ff7812 */ /* 0x040fe4000782c0ff */
[C---:B------:R-:W-:Y:S02]  /*81ef0*/  LOP3.LUT P4, RZ, R240.reuse, 0x20, RZ, 0xc0, !PT ;  /* 0x00000020f0ff7812 */ /* 0x040fe4000788c0ff */
[----:B------:R-:W-:Y:S02]  /*81f00*/  LOP3.LUT P3, RZ, R240, 0x40, RZ, 0xc0, !PT ;  /* 0x00000040f0ff7812 */ /* 0x000fe4000786c0ff */
[----:B------:R-:W-:-:S02]  /*81f10*/  PRMT R103, R103, 0x7773, RZ ;  /* 0x0000777367677816 */ /* 0x000fc400000000ff */
[C---:B------:R-:W-:Y:S02]  /*81f20*/  PRMT R7, R107.reuse, 0x7770, RZ ;  /* 0x000077706b077816 */ /* 0x040fe400000000ff */
[C---:B------:R-:W-:Y:S02]  /*81f30*/  LOP3.LUT P0, RZ, R240.reuse, 0x80, RZ, 0xc0, !PT ;  /* 0x00000080f0ff7812 */ /* 0x040fe4000780c0ff */
[C---:B------:R-:W-:Y:S02]  /*81f40*/  LOP3.LUT P2, RZ, R240.reuse, 0x100, RZ, 0xc0, !PT ;  /* 0x00000100f0ff7812 */ /* 0x040fe4000784c0ff */
[----:B------:R-:W-:Y:S01]  /*81f50*/  LOP3.LUT P5, RZ, R240, 0x200, RZ, 0xc0, !PT ;  /* 0x00000200f0ff7812 */ /* 0x000fe200078ac0ff */
[----:B---3--:R-:W-:Y:S04]  /*81f60*/  @P1 STG.E.U8 desc[UR56][R32.64], R103 ;  /* 0x0000006720001986 */ /* 0x008fe8000c101138 */
[----:B----4-:R0:W-:Y:S02]  /*81f70*/  @P4 STG.E.U8 desc[UR56][R30.64], R7 ;  /* 0x000000071e004986 */ /* 0x0101e4000c101138 */
[----:B0-----:R-:W-:-:S02]  /*81f80*/  PRMT R7, R107, 0x7771, RZ ;  /* 0x000077716b077816 */ /* 0x001fc400000000ff */
[----:B------:R-:W3:Y:S04]  /*81f90*/  LDL.LU.64 R30, [R1+0xfa8] ;  /* 0x000fa800011e7983 */ /* 0x000ee80000300a00 */
[----:B------:R0:W-:Y:S01]  /*81fa0*/  @P3 STG.E.U8 desc[UR56][R228.64], R7 ;  /* 0x00000007e4003986 */ /* 0x0001e2000c101138 */
[C---:B------:R-:W-:Y:S02]  /*81fb0*/  LOP3.LUT P3, RZ, R240.reuse, 0x400, RZ, 0xc0, !PT ;  /* 0x00000400f0ff7812 */ /* 0x040fe4000786c0ff */
[C---:B0-----:R-:W-:Y:S02]  /*81fc0*/  PRMT R7, R107.reuse, 0x7772, RZ ;  /* 0x000077726b077816 */ /* 0x041fe400000000ff */
[----:B------:R-:W-:Y:S01]  /*81fd0*/  PRMT R107, R107, 0x7773, RZ ;  /* 0x000077736b6b7816 */ /* 0x000fe200000000ff */
[----:B------:R-:W4:Y:S04]  /*81fe0*/  LDL.LU.64 R228, [R1+0xfa0] ;  /* 0x000fa00001e47983 */ /* 0x000f280000300a00 */
[----:B------:R0:W-:Y:S04]  /*81ff0*/  @P0 STG.E.U8 desc[UR56][R28.64], R7 ;  /* 0x000000071c000986 */ /* 0x0001e8000c101138 */
[----:B------:R1:W-:Y:S04]  /*82000*/  @P2 STG.E.U8 desc[UR56][R224.64], R107 ;  /* 0x0000006be0002986 */ /* 0x0003e8000c101138 */
[----:B0-----:R-:W4:Y:S04]  /*82010*/  LDL.LU.64 R28, [R1+0xf98] ;  /* 0x000f9800011c7983 */ /* 0x001f280000300a00 */
[----:B-1----:R-:W4:Y:S01]  /*82020*/  LDL.LU.64 R224, [R1+0xf90] ;  /* 0x000f900001e07983 */ /* 0x002f220000300a00 */
[----:B------:R-:W-:-:S02]  /*82030*/  LOP3.LUT P6, RZ, R240, 0x400000, RZ, 0xc0, !PT ;  /* 0x00400000f0ff7812 */ /* 0x000fc400078cc0ff */
[----:B------:R-:W-:-:S11]  /*82040*/  LOP3.LUT R13, R13, 0xffefffff, RZ, 0xc0, !PT ;  /* 0xffefffff0d0d7812 */ /* 0x000fd600078ec0ff */
[----:B------:R-:W-:Y:S02]  /*82050*/  @P6 LOP3.LUT R13, R13, 0x100000, RZ, 0xfc, !PT ;  /* 0x001000000d0d6812 */ /* 0x000fe400078efcff */
[----:B------:R-:W-:Y:S02]  /*82060*/  LOP3.LUT P6, RZ, R240, 0x200000, RZ, 0xc0, !PT ;  /* 0x00200000f0ff7812 */ /* 0x000fe400078cc0ff */
[----:B------:R-:W-:Y:S02]  /*82070*/  LOP3.LUT R13, R13, 0xffdfffff, RZ, 0xc0, !PT ;  /* 0xffdfffff0d0d7812 */ /* 0x000fe400078ec0ff */
[----:B--2---:R-:W-:-:S05]  /*82080*/  PRMT R7, R108, 0x7770, RZ ;  /* 0x000077706c077816 */ /* 0x004fca00000000ff */
[----:B------:R0:W-:Y:S02]  /*82090*/  @P5 STG.E.U8 desc[UR56][R226.64], R7 ;  /* 0x00000007e2005986 */ /* 0x0001e4000c101138 */
[----:B0-----:R-:W-:Y:S02]  /*820a0*/  PRMT R7, R108, 0x7771, RZ ;  /* 0x000077716c077816 */ /* 0x001fe400000000ff */
[----:B------:R-:W2:Y:S04]  /*820b0*/  LDL.LU.64 R226, [R1+0xf88] ;  /* 0x000f880001e27983 */ /* 0x000ea80000300a00 */
[----:B------:R-:W2:Y:S04]  /*820c0*/  LDL.LU.64 R56, [R1+0xf80] ;  /* 0x000f800001387983 */ /* 0x000ea80000300a00 */
[----:B------:R0:W-:Y:S04]  /*820d0*/  @P3 STG.E.U8 desc[UR56][R112.64], R7 ;  /* 0x0000000770003986 */ /* 0x0001e8000c101138 */
[----:B0-----:R-:W2:Y:S04]  /*820e0*/  LDL.LU.64 R112, [R1+0x2298] ;  /* 0x0022980001707983 */ /* 0x001ea80000300a00 */
[----:B------:R-:W2:Y:S04]  /*820f0*/  LDL.LU.64 R52, [R1+0xf78] ;  /* 0x000f780001347983 */ /* 0x000ea80000300a00 */
[----:B------:R-:W2:Y:S04]  /*82100*/  LDL.LU.64 R38, [R1+0xf70] ;  /* 0x000f700001267983 */ /* 0x000ea80000300a00 */
[----:B------:R-:W2:Y:S01]  /*82110*/  LDL.LU.64 R34, [R1+0xf68] ;  /* 0x000f680001227983 */ /* 0x000ea20000300a00 */
[----:B------:R-:W-:-:S02]  /*82120*/  @P6 LOP3.LUT R13, R13, 0x200000, RZ, 0xfc, !PT ;  /* 0x002000000d0d6812 */ /* 0x000fc400078efcff */
[C---:B------:R-:W-:Y:S02]  /*82130*/  LOP3.LUT P6, RZ, R240.reuse, 0x100000, RZ, 0xc0, !PT ;  /* 0x00100000f0ff7812 */ /* 0x040fe400078cc0ff */
[C---:B------:R-:W-:Y:S02]  /*82140*/  LOP3.LUT P0, RZ, R240.reuse, 0x800, RZ, 0xc0, !PT ;  /* 0x00000800f0ff7812 */ /* 0x040fe4000780c0ff */
[C---:B------:R-:W-:Y:S02]  /*82150*/  LOP3.LUT P2, RZ, R240.reuse, 0x1000, RZ, 0xc0, !PT ;  /* 0x00001000f0ff7812 */ /* 0x040fe4000784c0ff */
[----:B------:R-:W-:Y:S02]  /*82160*/  LOP3.LUT R13, R13, 0xffbfffff, RZ, 0xc0, !PT ;  /* 0xffbfffff0d0d7812 */ /* 0x000fe400078ec0ff */
[----:B------:R-:W-:Y:S02]  /*82170*/  LOP3.LUT P5, RZ, R240, 0x2000, RZ, 0xc0, !PT ;  /* 0x00002000f0ff7812 */ /* 0x000fe400078ac0ff */
[----:B------:R-:W-:Y:S01]  /*82180*/  PRMT R7, R108, 0x7772, RZ ;  /* 0x000077726c077816 */ /* 0x000fe200000000ff */
[----:B------:R-:W2:Y:S02]  /*82190*/  LDL.LU.64 R36, [R1+0xf50] ;  /* 0x000f500001247983 */ /* 0x000ea40000300a00 */
[----:B------:R-:W-:-:S02]  /*821a0*/  @P6 LOP3.LUT R13, R13, 0x400000, RZ, 0xfc, !PT ;  /* 0x004000000d0d6812 */ /* 0x000fc400078efcff */
[----:B------:R-:W-:Y:S01]  /*821b0*/  LOP3.LUT P6, RZ, R240, 0x80000, RZ, 0xc0, !PT ;  /* 0x00080000f0ff7812 */ /* 0x000fe200078cc0ff */
[----:B---3--:R0:W-:Y:S01]  /*821c0*/  @P0 STG.E.U8 desc[UR56][R30.64], R7 ;  /* 0x000000071e000986 */ /* 0x0081e2000c101138 */
[----:B------:R-:W-:Y:S02]  /*821d0*/  PRMT R108, R108, 0x7773, RZ ;  /* 0x000077736c6c7816 */ /* 0x000fe400000000ff */
[----:B------:R-:W-:Y:S01]  /*821e0*/  LOP3.LUT R13, R13, 0xff7fffff, RZ, 0xc0, !PT ;  /* 0xff7fffff0d0d7812 */ /* 0x000fe200078ec0ff */
[----:B------:R-:W3:Y:S08]  /*821f0*/  LDL.LU.64 R32, [R1+0xf48] ;  /* 0x000f480001207983 */ /* 0x000ef00000300a00 */
[----:B------:R-:W-:-:S02]  /*82200*/  @P6 LOP3.LUT R13, R13, 0x800000, RZ, 0xfc, !PT ;  /* 0x008000000d0d6812 */ /* 0x000fc400078efcff */
[----:B------:R-:W-:Y:S01]  /*82210*/  LOP3.LUT P6, RZ, R240, 0x40000, RZ, 0xc0, !PT ;  /* 0x00040000f0ff7812 */ /* 0x000fe200078cc0ff */
[----:B----4-:R1:W-:Y:S04]  /*82220*/  @P2 STG.E.U8 desc[UR56][R228.64], R108 ;  /* 0x0000006ce4002986 */ /* 0x0103e8000c101138 */
[----:B0-----:R-:W4:Y:S01]  /*82230*/  LDL.LU.64 R30, [R1+0xf40] ;  /* 0x000f4000011e7983 */ /* 0x001f220000300a00 */
[----:B------:R-:W-:-:S07]  /*82240*/  LOP3.LUT R13, R13, 0xfeffffff, RZ, 0xc0, !PT ;  /* 0xfeffffff0d0d7812 */ /* 0x000fce00078ec0ff */
[----:B------:R-:W-:Y:S02]  /*82250*/  @P6 LOP3.LUT R13, R13, 0x1000000, RZ, 0xfc, !PT ;  /* 0x010000000d0d6812 */ /* 0x000fe400078efcff */
[----:B------:R-:W-:Y:S01]  /*82260*/  LOP3.LUT P6, RZ, R240, 0x20000, RZ, 0xc0, !PT ;  /* 0x00020000f0ff7812 */ /* 0x000fe200078cc0ff */
[----:B-1----:R-:W4:Y:S01]  /*82270*/  LDL.LU.64 R228, [R1+0xf38] ;  /* 0x000f380001e47983 */ /* 0x002f220000300a00 */
        /* <DEDUP_REMOVED lines=22> */
[----:B------:R-:W-:Y:S01]  /*823e0*/  @P6 STG.E.U8 desc[UR56][R56.64], R112 ;  /* 0x0000007038006986 */ /* 0x000fe2000c101138 */
        /* <DEDUP_REMOVED lines=11> */
[----:B0-----:R-:W2:Y:S01]  /*824a0*/  LDL.LU.64 R110, [R1+0x2290] ;  /* 0x00229000016e7983 */ /* 0x001ea20000300a00 */
        /* <DEDUP_REMOVED lines=8> */
[----:B---3--:R0:W-:Y:S01]  /*82530*/  @P6 STG.E.U8 desc[UR56][R32.64], R7 ;  /* 0x0000000720006986 */ /* 0x0081e2000c101138 */
[C---:B------:R-:W-:Y:S02]  /*82540*/  LOP3.LUT P0, RZ, R240.reuse, 0x4000000, RZ, 0xc0, !PT ;  /* 0x04000000f0ff7812 */ /* 0x040fe4000780c0ff */
[----:B------:R-:W-:Y:S02]  /*82550*/  LOP3.LUT P2, RZ, R240, 0x8000000, RZ, 0xc0, !PT ;  /* 0x08000000f0ff7812 */ /* 0x000fe4000784c0ff */
[C---:B0-----:R-:W-:Y:S02]  /*82560*/  PRMT R7, R113.reuse, 0x7772, RZ ;  /* 0x0000777271077816 */ /* 0x041fe400000000ff */
[----:B------:R-:W-:-:S03]  /*82570*/  PRMT R113, R113, 0x7773, RZ ;  /* 0x0000777371717816 */ /* 0x000fc600000000ff */
[----:B----4-:R2:W-:Y:S04]  /*82580*/  @P1 STG.E.U8 desc[UR56][R30.64], R7 ;  /* 0x000000071e001986 */ /* 0x0105e8000c101138 */
[----:B------:R-:W-:Y:S01]  /*82590*/  @P4 STG.E.U8 desc[UR56][R228.64], R113 ;  /* 0x00000071e4004986 */ /* 0x000fe2000c101138 */
[----:B------:R-:W-:Y:S02]  /*825a0*/  LOP3.LUT P5, RZ, R240, 0x10000000, RZ, 0xc0, !PT ;  /* 0x10000000f0ff7812 */ /* 0x000fe400078ac0ff */
[----:B------:R-:W-:Y:S02]  /*825b0*/  LOP3.LUT P6, RZ, R241, 0x200, RZ, 0xc0, !PT ;  /* 0x00000200f1ff7812 */ /* 0x000fe400078cc0ff */
[----:B------:R-:W-:-:S11]  /*825c0*/  LOP3.LUT R13, R13, 0xffffefff, RZ, 0xc0, !PT ;  /* 0xffffefff0d0d7812 */ /* 0x000fd600078ec0ff */
[----:B------:R-:W-:Y:S02]  /*825d0*/  @P6 LOP3.LUT R13, R13, 0x1000, RZ, 0xfc, !PT ;  /* 0x000010000d0d6812 */ /* 0x000fe400078efcff */
        /* <DEDUP_REMOVED lines=19> */
[----:B------:R-:W-:-:S02]  /*82710*/  LOP3.LUT R13, R13, 0xffffdfff, RZ, 0xc0, !PT ;  /* 0xffffdfff0d0d7812 */ /* 0x000fc400078ec0ff */
[C---:B------:R-:W-:Y:S02]  /*82720*/  LOP3.LUT P3, RZ, R240.reuse, 0x20000000, RZ, 0xc0, !PT ;  /* 0x20000000f0ff7812 */ /* 0x040fe4000786c0ff */
[C---:B------:R-:W-:Y:S02]  /*82730*/  LOP3.LUT P0, RZ, R240.reuse, 0x40000000, RZ, 0xc0, !PT ;  /* 0x40000000f0ff7812 */ /* 0x040fe4000780c0ff */
[----:B------:R-:W-:Y:S02]  /*82740*/  LOP3.LUT P2, RZ, R240, 0x80000000, RZ, 0xc0, !PT ;  /* 0x80000000f0ff7812 */ /* 0x000fe4000784c0ff */
[----:B------:R-:W-:Y:S02]  /*82750*/  @P6 LOP3.LUT R13, R13, 0x2000, RZ, 0xfc, !PT ;  /* 0x000020000d0d6812 */ /* 0x000fe400078efcff */
[C---:B------:R-:W-:Y:S02]  /*82760*/  LOP3.LUT P6, RZ, R241.reuse, 0x80, RZ, 0xc0, !PT ;  /* 0x00000080f1ff7812 */ /* 0x040fe400078cc0ff */
[----:B------:R-:W-:Y:S01]  /*82770*/  LOP3.LUT P5, RZ, R241, 0x1, RZ, 0xc0, !PT ;  /* 0x00000001f1ff7812 */ /* 0x000fe200078ac0ff */
        /* <DEDUP_REMOVED lines=20> */
[----:B---3--:R0:W-:Y:S02]  /*828c0*/  @P3 STG.E.U8 desc[UR56][R32.64], R7 ;  /* 0x0000000720003986 */ /* 0x0081e4000c101138 */
[C---:B0-----:R-:W-:Y:S02]  /*828d0*/  PRMT R7, R114.reuse, 0x7771, RZ ;  /* 0x0000777172077816 */ /* 0x041fe400000000ff */
[----:B------:R-:W2:Y:S04]  /*828e0*/  LDL.LU.64 R32, [R1+0xeb0] ;  /* 0x000eb00001207983 */ /* 0x000ea80000300a00 */
[----:B----4-:R0:W-:Y:S02]  /*828f0*/  @P0 STG.E.U8 desc[UR56][R30.64], R7 ;  /* 0x000000071e000986 */ /* 0x0101e4000c101138 */
[----:B0-----:R-:W-:-:S02]  /*82900*/  PRMT R7, R114, 0x7772, RZ ;  /* 0x0000777272077816 */ /* 0x001fc400000000ff */
[----:B------:R-:W-:Y:S01]  /*82910*/  PRMT R114, R114, 0x7773, RZ ;  /* 0x0000777372727816 */ /* 0x000fe200000000ff */
[----:B------:R-:W3:Y:S04]  /*82920*/  LDL.LU.64 R30, [R1+0xea8] ;  /* 0x000ea800011e7983 */ /* 0x000ee80000300a00 */
[----:B------:R0:W-:Y:S04]  /*82930*/  @P2 STG.E.U8 desc[UR56][R228.64], R7 ;  /* 0x00000007e4002986 */ /* 0x0001e8000c101138 */
[----:B------:R1:W-:Y:S01]  /*82940*/  @P5 STG.E.U8 desc[UR56][R28.64], R114 ;  /* 0x000000721c005986 */ /* 0x0003e2000c101138 */
[----:B0-----:R-:W-:-:S03]  /*82950*/  PRMT R7, R111, 0x7770, RZ ;  /* 0x000077706f077816 */ /* 0x001fc600000000ff */
[----:B------:R-:W4:Y:S04]  /*82960*/  LDL.LU.64 R228, [R1+0xea0] ;  /* 0x000ea00001e47983 */ /* 0x000f280000300a00 */
[----:B-1----:R-:W4:Y:S04]  /*82970*/  LDL.LU.64 R28, [R1+0xe98] ;  /* 0x000e9800011c7983 */ /* 0x002f280000300a00 */
[----:B------:R0:W-:Y:S01]  /*82980*/  @P6 STG.E.U8 desc[UR56][R224.64], R7 ;  /* 0x00000007e0006986 */ /* 0x0001e2000c101138 */
[----:B------:R-:W-:Y:S02]  /*82990*/  LOP3.LUT P6, RZ, R13, 0x80000, RZ, 0xc0, !PT ;  /* 0x000800000dff7812 */ /* 0x000fe400078cc0ff */
        /* <DEDUP_REMOVED lines=14> */
[----:B0-----:R-:W-:Y:S01]  /*82a80*/  PRMT R7, R115, 0x7771, RZ ;  /* 0x0000777173077816 */ /* 0x001fe200000000ff */
[----:B------:R-:W2:Y:S10]  /*82a90*/  LDL.LU.64 R116, [R1+0x2280] ;  /* 0x0022800001747983 */ /* 0x000eb40000300a00 */
[----:B------:R0:W-:Y:S01]  /*82aa0*/  @P6 STG.E.U8 desc[UR56][R34.64], R7 ;  /* 0x0000000722006986 */ /* 0x0001e2000c101138 */
[----:B------:R-:W-:-:S02]  /*82ab0*/  LOP3.LUT P6, RZ, R13, 0x4000, RZ, 0xc0, !PT ;  /* 0x000040000dff7812 */ /* 0x000fc400078cc0ff */
[----:B0-----:R-:W-:-:S11]  /*82ac0*/  PRMT R7, R115, 0x7772, RZ ;  /* 0x0000777273077816 */ /* 0x001fd600000000ff */
[----:B------:R0:W-:Y:S04]  /*82ad0*/  @P6 STG.E.U8 desc[UR56][R120.64], R7 ;  /* 0x0000000778006986 */ /* 0x0001e8000c101138 */
[----:B0-----:R-:W4:Y:S01]  /*82ae0*/  LDL.LU.64 R120, [R1+0x2278] ;  /* 0x0022780001787983 */ /* 0x001f220000300a00 */
[----:B------:R-:W-:Y:S02]  /*82af0*/  LOP3.LUT P6, RZ, R13, 0x2000, RZ, 0xc0, !PT ;  /* 0x000020000dff7812 */ /* 0x000fe400078cc0ff */
[----:B------:R-:W-:Y:S02]  /*82b00*/  PRMT R115, R115, 0x7773, RZ ;  /* 0x0000777373737816 */ /* 0x000fe400000000ff */
[----:B------:R-:W-:-:S09]  /*82b10*/  LOP3.LUT P1, RZ, R241, 0x400, RZ, 0xc0, !PT ;  /* 0x00000400f1ff7812 */ /* 0x000fd2000782c0ff */
[----:B------:R-:W-:Y:S01]  /*82b20*/  @P6 STG.E.U8 desc[UR56][R36.64], R115 ;  /* 0x0000007324006986 */ /* 0x000fe2000c101138 */
[----:B------:R-:W-:Y:S02]  /*82b30*/  LOP3.LUT P6, RZ, R13, 0x1000, RZ, 0xc0, !PT ;  /* 0x000010000dff7812 */ /* 0x000fe400078cc0ff */
[C---:B------:R-:W-:Y:S02]  /*82b40*/  LOP3.LUT P4, RZ, R241.reuse, 0x800, RZ, 0xc0, !PT ;  /* 0x00000800f1ff7812 */ /* 0x040fe4000788c0ff */
[C---:B------:R-:W-:Y:S02]  /*82b50*/  LOP3.LUT P3, RZ, R241.reuse, 0x1000, RZ, 0xc0, !PT ;  /* 0x00001000f1ff7812 */ /* 0x040fe4000786c0ff */
[C---:B------:R-:W-:Y:S02]  /*82b60*/  LOP3.LUT P0, RZ, R241.reuse, 0x2000, RZ, 0xc0, !PT ;  /* 0x00002000f1ff7812 */ /* 0x040fe4000780c0ff */
[C---:B------:R-:W-:Y:S02]  /*82b70*/  LOP3.LUT P2, RZ, R241.reuse, 0x4000, RZ, 0xc0, !PT ;  /* 0x00004000f1ff7812 */ /* 0x040fe4000784c0ff */
[----:B------:R-:W-:-:S02]  /*82b80*/  LOP3.LUT P5, RZ, R241, 0x8000, RZ, 0xc0, !PT ;  /* 0x00008000f1ff7812 */ /* 0x000fc400078ac0ff */
[----:B------:R-:W-:Y:S02]  /*82b90*/  LOP3.LUT R13, R13, 0xffffffef, RZ, 0xc0, !PT ;  /* 0xffffffef0d0d7812 */ /* 0x000fe400078ec0ff */
[----:B--2---:R-:W-:-:S05]  /*82ba0*/  PRMT R7, R116, 0x7770, RZ ;  /* 0x0000777074077816 */ /* 0x004fca00000000ff */
[----:B------:R0:W-:Y:S02]  /*82bb0*/  @P6 STG.E.U8 desc[UR56][R32.64], R7 ;  /* 0x0000000720006986 */ /* 0x0001e4000c101138 */
[----:B0-----:R-:W-:-:S05]  /*82bc0*/  PRMT R7, R116, 0x7771, RZ ;  /* 0x0000777174077816 */ /* 0x001fca00000000ff */
        /* <DEDUP_REMOVED lines=18> */
[----:B------:R-:W2:Y:S01]  /*82cf0*/  LDL.LU.64 R56, [R1+0xe40] ;  /* 0x000e400001387983 */ /* 0x000ea20000300a00 */
[----:B------:R-:W-:-:S02]  /*82d00*/  LOP3.LUT P6, RZ, R241, 0x10000000, RZ, 0xc0, !PT ;  /* 0x10000000f1ff7812 */ /* 0x000fc400078cc0ff */
[C---:B------:R-:W-:Y:S02]  /*82d10*/  LOP3.LUT P3, RZ, R241.reuse, 0x10000, RZ, 0xc0, !PT ;  /* 0x00010000f1ff7812 */ /* 0x040fe4000786c0ff */
[C---:B------:R-:W-:Y:S02]  /*82d20*/  LOP3.LUT P0, RZ, R241.reuse, 0x20000, RZ, 0xc0, !PT ;  /* 0x00020000f1ff7812 */ /* 0x040fe4000780c0ff */
[----:B------:R-:W-:Y:S02]  /*82d30*/  LOP3.LUT P2, RZ, R241, 0x40000, RZ, 0xc0, !PT ;  /* 0x00040000f1ff7812 */ /* 0x000fe4000784c0ff */
[----:B------:R-:W-:Y:S02]  /*82d40*/  PRMT R120, R120, 0x7773, RZ ;  /* 0x0000777378787816 */ /* 0x000fe400000000ff */
[----:B------:R-:W-:Y:S02]  /*82d50*/  PRMT R7, R117, 0x7770, RZ ;  /* 0x0000777075077816 */ /* 0x000fe400000000ff */
[----:B------:R-:W-:Y:S01]  /*82d60*/  LOP3.LUT P5, RZ, R241, 0x80000, RZ, 0xc0, !PT ;  /* 0x00080000f1ff7812 */ /* 0x000fe200078ac0ff */
        /* <DEDUP_REMOVED lines=28> */
[----:B----4-:R1:W-:Y:S04]  /*82f30*/  @P0 STG.E.U8 desc[UR56][R30.64], R7 ;  /* 0x000000071e000986 */ /* 0x0103e8000c101138 */
[----:B0-----:R-:W3:Y:S01]  /*82f40*/  LDL.LU.64 R32, [R1+0xe10] ;  /* 0x000e100001207983 */ /* 0x001ee20000300a00 */
[----:B-1----:R-:W-:-:S03]  /*82f50*/  PRMT R7, R117, 0x7771, RZ ;  /* 0x0000777175077816 */ /* 0x002fc600000000ff */
[----:B------:R-:W4:Y:S04]  /*82f60*/  LDL.LU.64 R30, [R1+0xe08] ;  /* 0x000e0800011e7983 */ /* 0x000f280000300a00 */
[----:B--2---:R0:W-:Y:S02]  /*82f70*/  @P2 STG.E.U8 desc[UR56][R228.64], R7 ;  /* 0x00000007e4002986 */ /* 0x0041e4000c101138 */
[C---:B0-----:R-:W-:Y:S02]  /*82f80*/  PRMT R7, R117.reuse, 0x7772, RZ ;  /* 0x0000777275077816 */ /* 0x041fe400000000ff */
[----:B------:R-:W-:Y:S01]  /*82f90*/  PRMT R117, R117, 0x7773, RZ ;  /* 0x0000777375757816 */ /* 0x000fe200000000ff */
[----:B------:R-:W2:Y:S04]  /*82fa0*/  LDL.LU.64 R228, [R1+0xe00] ;  /* 0x000e000001e47983 */ /* 0x000ea80000300a00 */
[----:B------:R0:W-:Y:S04]  /*82fb0*/  @P5 STG.E.U8 desc[UR56][R28.64], R7 ;  /* 0x000000071c005986 */ /* 0x0001e8000c101138 */
[----:B------:R-:W-:Y:S01]  /*82fc0*/  @P6 STG.E.U8 desc[UR56][R224.64], R117 ;  /* 0x00000075e0006986 */ /* 0x000fe2000c101138 */
[----:B------:R-:W-:-:S02]  /*82fd0*/  LOP3.LUT P6, RZ, R13, 0x800, RZ, 0xc0, !PT ;  /* 0x000008000dff7812 */ /* 0x000fc400078cc0ff */
[----:B0-----:R-:W-:-:S11]  /*82fe0*/  PRMT R7, R121, 0x7770, RZ ;  /* 0x0000777079077816 */ /* 0x001fd600000000ff */
[----:B------:R0:W-:Y:S01]  /*82ff0*/  @P6 STG.E.U8 desc[UR56][R118.64], R7 ;  /* 0x0000000776006986 */ /* 0x0001e2000c101138 */
[----:B------:R-:W-:-:S03]  /*83000*/  LOP3.LUT P6, RZ, R13, 0x400, RZ, 0xc0, !PT ;  /* 0x000004000dff7812 */ /* 0x000fc600078cc0ff */
[----:B0-----:R-:W3:Y:S01]  /*83010*/  LDL.LU.64 R118, [R1+0x2268] ;  /* 0x0022680001767983 */ /* 0x001ee20000300a00 */
[----:B------:R-:W-:-:S03]  /*83020*/  PRMT R7, R121, 0x7771, RZ ;  /* 0x0000777179077816 */ /* 0x000fc600000000ff */
[----:B------:R-:W2:Y:S04]  /*83030*/  LDL.LU.64 R28, [R1+0xdf8] ;  /* 0x000df800011c7983 */ /* 0x000ea80000300a00 */
[----:B------:R-:W2:Y:S04]  /*83040*/  LDL.LU.64 R224, [R1+0xdf0] ;  /* 0x000df00001e07983 */ /* 0x000ea80000300a00 */
[----:B------:R0:W-:Y:S01]  /*83050*/  @P6 STG.E.U8 desc[UR56][R226.64], R7 ;  /* 0x00000007e2006986 */ /* 0x0001e2000c101138 */
[----:B------:R-:W-:Y:S02]  /*83060*/  LOP3.LUT P6, RZ, R13, 0x200, RZ, 0xc0, !PT ;  /* 0x000002000dff7812 */ /* 0x000fe400078cc0ff */
[----:B0-----:R-:W-:Y:S01]  /*83070*/  PRMT R7, R121, 0x7772, RZ ;  /* 0x0000777279077816 */ /* 0x001fe200000000ff */
[----:B------:R-:W2:Y:S10]  /*83080*/  LDL.LU.64 R226, [R1+0xde8] ;  /* 0x000de80001e27983 */ /* 0x000eb40000300a00 */
        /* <DEDUP_REMOVED lines=27> */
[----:B------:R-:W3:Y:S04]  /*83240*/  LDL.LU.64 R30, [R1+0xde0] ;  /* 0x000de000011e7983 */ /* 0x000ee80000300a00 */
[----:B--2---:R0:W-:Y:S04]  /*83250*/  @P3 STG.E.U8 desc[UR56][R228.64], R7 ;  /* 0x00000007e4003986 */ /* 0x0041e8000c101138 */
[----:B------:R1:W-:Y:S04]  /*83260*/  @P0 STG.E.U8 desc[UR56][R28.64], R122 ;  /* 0x0000007a1c000986 */ /* 0x0003e8000c101138 */
[----:B0-----:R-:W2:Y:S04]  /*83270*/  LDL.LU.64 R228, [R1+0xdd8] ;  /* 0x000dd80001e47983 */ /* 0x001ea80000300a00 */
        /* <DEDUP_REMOVED lines=27> */
[----:B---3--:R0:W-:Y:S02]  /*83430*/  @P3 STG.E.U8 desc[UR56][R30.64], R7 ;  /* 0x000000071e003986 */ /* 0x0081e4000c101138 */
[C---:B0-----:R-:W-:Y:S02]  /*83440*/  PRMT R7, R123.reuse, 0x7770, RZ ;  /* 0x000077707b077816 */ /* 0x041fe400000000ff */
[----:B--2---:R-:W-:Y:S04]  /*83450*/  @P0 STG.E.U8 desc[UR56][R228.64], R119 ;  /* 0x00000077e4000986 */ /* 0x004fe8000c101138 */
        /* <DEDUP_REMOVED lines=70> */
[----:B------:R-:W-:Y:S01]  /*838c0*/  PRMT R125, R125, 0x7773, RZ ;  /* 0x000077737d7d7816 */ /* 0x000fe200000000ff */
[----:B------:R-:W2:Y:S04]  /*838d0*/  LDL.LU.64 R228, [R1+0xd40] ;  /* 0x000d400001e47983 */ /* 0x000ea80000300a00 */
[----:B------:R0:W-:Y:S04]  /*838e0*/  @P0 STG.E.U8 desc[UR56][R28.64], R7 ;  /* 0x000000071c000986 */ /* 0x0001e8000c101138 */
[----:B------:R1:W-:Y:S01]  /*838f0*/  @P2 STG.E.U8 desc[UR56][R224.64], R125 ;  /* 0x0000007de0002986 */ /* 0x0003e2000c101138 */
[----:B0-----:R-:W-:-:S03]  /*83900*/  PRMT R7, R129, 0x7770, RZ ;  /* 0x0000777081077816 */ /* 0x001fc600000000ff */
[----:B------:R-:W3:Y:S04]  /*83910*/  LDL.LU.64 R28, [R1+0xd38] ;  /* 0x000d3800011c7983 */ /* 0x000ee80000300a00 */
[----:B-1----:R-:W4:Y:S04]  /*83920*/  LDL.LU.64 R224, [R1+0xd30] ;  /* 0x000d300001e07983 */ /* 0x002f280000300a00 */
[----:B------:R0:W-:Y:S02]  /*83930*/  @P5 STG.E.U8 desc[UR56][R226.64], R7 ;  /* 0x00000007e2005986 */ /* 0x0001e4000c101138 */
[----:B0-----:R-:W-:-:S02]  /*83940*/  PRMT R7, R129, 0x7771, RZ ;  /* 0x0000777181077816 */ /* 0x001fc400000000ff */
[----:B------:R-:W4:Y:S04]  /*83950*/  LDL.LU.64 R226, [R1+0xd20] ;  /* 0x000d200001e27983 */ /* 0x000f280000300a00 */
[----:B------:R0:W-:Y:S04]  /*83960*/  @P3 STG.E.U8 desc[UR56][R126.64], R7 ;  /* 0x000000077e003986 */ /* 0x0001e8000c101138 */
[----:B0-----:R-:W4:Y:S01]  /*83970*/  LDL.LU.64 R126, [R1+0x2248] ;  /* 0x00224800017e7983 */ /* 0x001f220000300a00 */
[----:B------:R-:W-:Y:S02]  /*83980*/  LOP3.LUT P6, RZ, R243, 0x4, RZ, 0xc0, !PT ;  /* 0x00000004f3ff7812 */ /* 0x000fe400078cc0ff */
[----:B------:R-:W-:-:S02]  /*83990*/  LOP3.LUT R14, R14, 0xffefffff, RZ, 0xc0, !PT ;  /* 0xffefffff0e0e7812 */ /* 0x000fc400078ec0ff */
[C---:B------:R-:W-:Y:S02]  /*839a0*/  LOP3.LUT P0, RZ, R242.reuse, 0x800000, RZ, 0xc0, !PT ;  /* 0x00800000f2ff7812 */ /* 0x040fe4000780c0ff */
[C---:B------:R-:W-:Y:S02]  /*839b0*/  LOP3.LUT P2, RZ, R242.reuse, 0x1000000, RZ, 0xc0, !PT ;  /* 0x01000000f2ff7812 */ /* 0x040fe4000784c0ff */
[----:B------:R-:W-:Y:S02]  /*839c0*/  LOP3.LUT P5, RZ, R242, 0x2000000, RZ, 0xc0, !PT ;  /* 0x02000000f2ff7812 */ /* 0x000fe400078ac0ff */
[----:B------:R-:W-:Y:S01]  /*839d0*/  PRMT R7, R129, 0x7772, RZ ;  /* 0x0000777281077816 */ /* 0x000fe200000000ff */
[----:B------:R-:W4:Y:S02]  /*839e0*/  LDL.LU.64 R230, [R1+0xd18] ;  /* 0x000d180001e67983 */ /* 0x000f240000300a00 */
[----:B------:R-:W-:Y:S02]  /*839f0*/  @P6 LOP3.LUT R14, R14, 0x100000, RZ, 0xfc, !PT ;  /* 0x001000000e0e6812 */ /* 0x000fe400078efcff */
[----:B------:R-:W-:-:S02]  /*83a00*/  LOP3.LUT P6, RZ, R243, 0x2, RZ, 0xc0, !PT ;  /* 0x00000002f3ff7812 */ /* 0x000fc400078cc0ff */
[----:B------:R-:W-:Y:S01]  /*83a10*/  PRMT R129, R129, 0x7773, RZ ;  /* 0x0000777381817816 */ /* 0x000fe200000000ff */
[----:B------:R-:W4:Y:S01]  /*83a20*/  LDL.LU.64 R56, [R1+0xd10] ;  /* 0x000d100001387983 */ /* 0x000f220000300a00 */
[----:B------:R-:W-:-:S03]  /*83a30*/  LOP3.LUT R14, R14, 0xffdfffff, RZ, 0xc0, !PT ;  /* 0xffdfffff0e0e7812 */ /* 0x000fc600078ec0ff */
        /* <DEDUP_REMOVED lines=29> */
[----:B------:R0:W-:Y:S02]  /*83c10*/  @P5 STG.E.U8 desc[UR56][R224.64], R7 ;  /* 0x00000007e0005986 */ /* 0x0001e4000c101138 */
[----:B0-----:R-:W-:-:S05]  /*83c20*/  PRMT R7, R126, 0x7771, RZ ;  /* 0x000077717e077816 */ /* 0x001fca00000000ff */
        /* <DEDUP_REMOVED lines=35> */
[----:B------:R0:W-:Y:S02]  /*83e60*/  @P6 STG.E.U8 desc[UR56][R32.64], R7 ;  /* 0x0000000720006986 */ /* 0x0001e4000c101138 */
[C---:B0-----:R-:W-:Y:S02]  /*83e70*/  PRMT R7, R127.reuse, 0x7772, RZ ;  /* 0x000077727f077816 */ /* 0x041fe400000000ff */
[----:B------:R-:W-:-:S03]  /*83e80*/  PRMT R127, R127, 0x7773, RZ ;  /* 0x000077737f7f7816 */ /* 0x000fc600000000ff */
[----:B------:R0:W-:Y:S04]  /*83e90*/  @P1 STG.E.U8 desc[UR56][R30.64], R7 ;  /* 0x000000071e001986 */ /* 0x0001e8000c101138 */
[----:B---3--:R-:W-:Y:S01]  /*83ea0*/  @P4 STG.E.U8 desc[UR56][R228.64], R127 ;  /* 0x0000007fe4004986 */ /* 0x008fe2000c101138 */
[----:B0-----:R-:W-:-:S05]  /*83eb0*/  PRMT R7, R131, 0x7770, RZ ;  /* 0x0000777083077816 */ /* 0x001fca00000000ff */
[----:B----4-:R0:W-:Y:S02]  /*83ec0*/  @P3 STG.E.U8 desc[UR56][R28.64], R7 ;  /* 0x000000071c003986 */ /* 0x0101e4000c101138 */
[----:B0-----:R-:W-:-:S05]  /*83ed0*/  PRMT R7, R131, 0x7771, RZ ;  /* 0x0000777183077816 */ /* 0x001fca00000000ff */
[----:B------:R0:W-:Y:S02]  /*83ee0*/  @P0 STG.E.U8 desc[UR56][R224.64], R7 ;  /* 0x00000007e0000986 */ /* 0x0001e4000c101138 */
[C---:B0-----:R-:W-:Y:S02]  /*83ef0*/  PRMT R7, R131.reuse, 0x7772, RZ ;  /* 0x0000777283077816 */ /* 0x041fe400000000ff */
[----:B------:R-:W-:-:S03]  /*83f00*/  PRMT R131, R131, 0x7773, RZ ;  /* 0x0000777383837816 */ /* 0x000fc600000000ff */
[----:B------:R-:W-:Y:S04]  /*83f10*/  @P2 STG.E.U8 desc[UR56][R226.64], R7 ;  /* 0x00000007e2002986 */ /* 0x000fe8000c101138 */
[----:B------:R0:W-:Y:S04]  /*83f20*/  @P5 STG.E.U8 desc[UR56][R132.64], R131 ;  /* 0x0000008384005986 */ /* 0x0001e8000c101138 */
[----:B0-----:R-:W2:Y:S04]  /*83f30*/  LDL.LU.64 R132, [R1+0x2238] ;  /* 0x0022380001847983 */ /* 0x001ea80000300a00 */
[----:B------:R-:W3:Y:S01]  /*83f40*/  LDL.LU.64 R30, [R1+0xcb0] ;  /* 0x000cb000011e7983 */ /* 0x000ee20000300a00 */
[----:B------:R-:W-:-:S02]  /*83f50*/  LOP3.LUT P3, RZ, R243, 0x200, RZ, 0xc0, !PT ;  /* 0x00000200f3ff7812 */ /* 0x000fc4000786c0ff */
[C---:B------:R-:W-:Y:S01]  /*83f60*/  LOP3.LUT P0, RZ, R243.reuse, 0x400, RZ, 0xc0, !PT ;  /* 0x00000400f3ff7812 */ /* 0x040fe2000780c0ff */
        /* <DEDUP_REMOVED lines=19> */
[----:B---3--:R0:W-:Y:S02]  /*840a0*/  @P3 STG.E.U8 desc[UR56][R30.64], R7 ;  /* 0x000000071e003986 */ /* 0x0081e4000c101138 */
[----:B0-----:R-:W-:-:S05]  /*840b0*/  PRMT R7, R132, 0x7771, RZ ;  /* 0x0000777184077816 */ /* 0x001fca00000000ff */
[----:B------:R0:W-:Y:S04]  /*840c0*/  @P0 STG.E.U8 desc[UR56][R136.64], R7 ;  /* 0x0000000788000986 */ /* 0x0001e8000c101138 */
[----:B0-----:R-:W2:Y:S04]  /*840d0*/  LDL.LU.64 R136, [R1+0x2230] ;  /* 0x0022300001887983 */ /* 0x001ea80000300a00 */
[----:B------:R-:W3:Y:S01]  /*840e0*/  LDL.LU.64 R34, [R1+0xc68] ;  /* 0x000c680001227983 */ /* 0x000ee20000300a00 */
[----:B------:R-:W-:Y:S02]  /*840f0*/  @P6 LOP3.LUT R14, R14, 0x8000, RZ, 0xfc, !PT ;  /* 0x000080000e0e6812 */ /* 0x000fe400078efcff */
[----:B------:R-:W-:-:S02]  /*84100*/  LOP3.LUT P6, RZ, R243, 0x20000, RZ, 0xc0, !PT ;  /* 0x00020000f3ff7812 */ /* 0x000fc400078cc0ff */
[C---:B------:R-:W-:Y:S02]  /*84110*/  LOP3.LUT P2, RZ, R243.reuse, 0x800, RZ, 0xc0, !PT ;  /* 0x00000800f3ff7812 */ /* 0x040fe4000784c0ff */
[----:B------:R-:W-:Y:S02]  /*84120*/  LOP3.LUT P5, RZ, R243, 0x1000, RZ, 0xc0, !PT ;  /* 0x00001000f3ff7812 */ /* 0x000fe400078ac0ff */
[----:B------:R-:W-:Y:S02]  /*84130*/  LOP3.LUT R14, R14, 0xfffeffff, RZ, 0xc0, !PT ;  /* 0xfffeffff0e0e7812 */ /* 0x000fe400078ec0ff */
[----:B------:R-:W-:Y:S01]  /*84140*/  PRMT R7, R132, 0x7772, RZ ;  /* 0x0000777284077816 */ /* 0x000fe200000000ff */
[----:B------:R-:W3:Y:S04]  /*84150*/  LDL.LU.64 R36, [R1+0xc58] ;  /* 0x000c580001247983 */ /* 0x000ee80000300a00 */
[----:B------:R-:W-:-:S02]  /*84160*/  @P6 LOP3.LUT R14, R14, 0x10000, RZ, 0xfc, !PT ;  /* 0x000100000e0e6812 */ /* 0x000fc400078efcff */
[----:B------:R-:W-:Y:S01]  /*84170*/  LOP3.LUT P6, RZ, R243, 0x10000, RZ, 0xc0, !PT ;  /* 0x00010000f3ff7812 */ /* 0x000fe200078cc0ff */
[----:B----4-:R0:W-:Y:S01]  /*84180*/  @P2 STG.E.U8 desc[UR56][R228.64], R7 ;  /* 0x00000007e4002986 */ /* 0x0101e2000c101138 */
[----:B------:R-:W-:Y:S02]  /*84190*/  PRMT R132, R132, 0x7773, RZ ;  /* 0x0000777384847816 */ /* 0x000fe400000000ff */
[----:B------:R-:W-:Y:S01]  /*841a0*/  LOP3.LUT R14, R14, 0xfffdffff, RZ, 0xc0, !PT ;  /* 0xfffdffff0e0e7812 */ /* 0x000fe200078ec0ff */
[----:B------:R-:W4:Y:S04]  /*841b0*/  LDL.LU.64 R32, [R1+0xc50] ;  /* 0x000c500001207983 */ /* 0x000f280000300a00 */
[----:B------:R1:W-:Y:S04]  /*841c0*/  @P5 STG.E.U8 desc[UR56][R28.64], R132 ;  /* 0x000000841c005986 */ /* 0x0003e8000c101138 */
[----:B------:R-:W4:Y:S01]  /*841d0*/  LDL.LU.64 R30, [R1+0xc48] ;  /* 0x000c4800011e7983 */ /* 0x000f220000300a00 */
[----:B------:R-:W-:-:S02]  /*841e0*/  @P6 LOP3.LUT R14, R14, 0x20000, RZ, 0xfc, !PT ;  /* 0x000200000e0e6812 */ /* 0x000fc400078efcff */
[----:B------:R-:W-:Y:S01]  /*841f0*/  LOP3.LUT P6, RZ, R243, 0x8000, RZ, 0xc0, !PT ;  /* 0x00008000f3ff7812 */ /* 0x000fe200078cc0ff */
[----:B0-----:R-:W4:Y:S04]  /*84200*/  LDL.LU.64 R228, [R1+0xc40] ;  /* 0x000c400001e47983 */ /* 0x001f280000300a00 */
[----:B-1----:R-:W4:Y:S01]  /*84210*/  LDL.LU.64 R28, [R1+0xc38] ;  /* 0x000c3800011c7983 */ /* 0x002f220000300a00 */
[----:B------:R-:W-:-:S07]  /*84220*/  LOP3.LUT R14, R14, 0xfffbffff, RZ, 0xc0, !PT ;  /* 0xfffbffff0e0e7812 */ /* 0x000fce00078ec0ff */
[----:B------:R-:W-:Y:S02]  /*84230*/  @P6 LOP3.LUT R14, R14, 0x40000, RZ, 0xfc, !PT ;  /* 0x000400000e0e6812 */ /* 0x000fe400078efcff */
[----:B------:R-:W-:Y:S02]  /*84240*/  LOP3.LUT P6, RZ, R243, 0x4000, RZ, 0xc0, !PT ;  /* 0x00004000f3ff7812 */ /* 0x000fe400078cc0ff */
[----:B------:R-:W-:-:S11]  /*84250*/  LOP3.LUT R14, R14, 0xfff7ffff, RZ, 0xc0, !PT ;  /* 0xfff7ffff0e0e7812 */ /* 0x000fd600078ec0ff */
[----:B------:R-:W-:Y:S02]  /*84260*/  @P6 LOP3.LUT R14, R14, 0x80000, RZ, 0xfc, !PT ;  /* 0x000800000e0e6812 */ /* 0x000fe400078efcff */
[----:B------:R-:W-:Y:S02]  /*84270*/  LOP3.LUT P6, RZ, R243, 0x2000, RZ, 0xc0, !PT ;  /* 0x00002000f3ff7812 */ /* 0x000fe400078cc0ff */
[----:B--2---:R-:W-:-:S11]  /*84280*/  PRMT R7, R136, 0x7770, RZ ;  /* 0x0000777088077816 */ /* 0x004fd600000000ff */
        /* <DEDUP_REMOVED lines=17> */
[----:B---3--:R0:W-:Y:S01]  /*843a0*/  @P6 STG.E.U8 desc[UR56][R34.64], R7 ;  /* 0x0000000722006986 */ /* 0x0081e2000c101138 */
[----:B------:R-:W-:Y:S02]  /*843b0*/  LOP3.LUT P6, RZ, R14, 0x4000, RZ, 0xc0, !PT ;  /* 0x000040000eff7812 */ /* 0x000fe400078cc0ff */
[----:B0-----:R-:W-:-:S11]  /*843c0*/  PRMT R7, R133, 0x7772, RZ ;  /* 0x0000777285077816 */ /* 0x001fd600000000ff */
[----:B------:R0:W-:Y:S04]  /*843d0*/  @P6 STG.E.U8 desc[UR56][R134.64], R7 ;  /* 0x0000000786006986 */ /* 0x0001e8000c101138 */
[----:B0-----:R-:W3:Y:S01]  /*843e0*/  LDL.LU.64 R134, [R1+0x2228] ;  /* 0x0022280001867983 */ /* 0x001ee20000300a00 */
[----:B------:R-:W-:Y:S02]  /*843f0*/  LOP3.LUT P6, RZ, R14, 0x2000, RZ, 0xc0, !PT ;  /* 0x000020000eff7812 */ /* 0x000fe400078cc0ff */
[----:B------:R-:W-:Y:S02]  /*84400*/  PRMT R133, R133, 0x7773, RZ ;  /* 0x0000777385857816 */ /* 0x000fe400000000ff */
[----:B------:R-:W-:Y:S02]  /*84410*/  LOP3.LUT P1, RZ, R243, 0x400000, RZ, 0xc0, !PT ;  /* 0x00400000f3ff7812 */ /* 0x000fe4000782c0ff */
[----:B------:R-:W-:-:S07]  /*84420*/  PRMT R7, R137, 0x7770, RZ ;  /* 0x0000777089077816 */ /* 0x000fce00000000ff */
[----:B------:R-:W-:Y:S01]  /*84430*/  @P6 STG.E.U8 desc[UR56][R36.64], R133 ;  /* 0x0000008524006986 */ /* 0x000fe2000c101138 */
[----:B------:R-:W-:Y:S02]  /*84440*/  LOP3.LUT P6, RZ, R14, 0x1000, RZ, 0xc0, !PT ;  /* 0x000010000eff7812 */ /* 0x000fe400078cc0ff */
[C---:B------:R-:W-:Y:S02]  /*84450*/  LOP3.LUT P4, RZ, R243.reuse, 0x800000, RZ, 0xc0, !PT ;  /* 0x00800000f3ff7812 */ /* 0x040fe4000788c0ff */
[C---:B------:R-:W-:Y:S02]  /*84460*/  LOP3.LUT P3, RZ, R243.reuse, 0x1000000, RZ, 0xc0, !PT ;  /* 0x01000000f3ff7812 */ /* 0x040fe4000786c0ff */
[----:B------:R-:W-:-:S07]  /*84470*/  LOP3.LUT P0, RZ, R243, 0x2000000, RZ, 0xc0, !PT ;  /* 0x02000000f3ff7812 */ /* 0x000fce000780c0ff */
[----:B----4-:R0:W-:Y:S01]  /*84480*/  @P6 STG.E.U8 desc[UR56][R32.64], R7 ;  /* 0x0000000720006986 */ /* 0x0101e2000c101138 */
        /* <DEDUP_REMOVED lines=10> */
[----:B---3--:R-:W-:-:S05]  /*84530*/  PRMT R7, R134, 0x7770, RZ ;  /* 0x0000777086077816 */ /* 0x008fca00000000ff */
[----:B--2---:R0:W-:Y:S02]  /*84540*/  @P0 STG.E.U8 desc[UR56][R224.64], R7 ;  /* 0x00000007e0000986 */ /* 0x0041e4000c101138 */
        /* <DEDUP_REMOVED lines=36> */
[----:B------:R-:W-:Y:S02]  /*84790*/  LOP3.LUT P6, RZ, R221, 0x2, RZ, 0xc0, !PT ;  /* 0x00000002ddff7812 */ /* 0x000fe400078cc0ff */
[C---:B------:R-:W-:Y:S02]  /*847a0*/  LOP3.LUT P2, RZ, R243.reuse, 0x40000000, RZ, 0xc0, !PT ;  /* 0x40000000f3ff7812 */ /* 0x040fe4000784c0ff */
        /* <DEDUP_REMOVED lines=76> */
[C---:B------:R-:W-:Y:S02]  /*84c70*/  LOP3.LUT P3, RZ, R221.reuse, 0x8000, RZ, 0xc0, !PT ;  /* 0x00008000ddff7812 */ /* 0x040fe4000786c0ff */
        /* <DEDUP_REMOVED lines=46> */
[----:B------:R-:W-:Y:S01]  /*84f60*/  @P6 STG.E.U8 desc[UR56][R226.64], R141 ;  /* 0x0000008de2006986 */ /* 0x000fe2000c101138 */
[----:B------:R-:W-:-:S13]  /*84f70*/  LOP3.LUT P6, RZ, R14, 0x4, RZ, 0xc0, !PT ;  /* 0x000000040eff7812 */ /* 0x000fda00078cc0ff */
[----:B------:R0:W-:Y:S01]  /*84f80*/  @P6 STG.E.U8 desc[UR56][R142.64], R7 ;  /* 0x000000078e006986 */ /* 0x0001e2000c101138 */
[----:B------:R-:W-:-:S03]  /*84f90*/  LOP3.LUT P6, RZ, R14, 0x2, RZ, 0xc0, !PT ;  /* 0x000000020eff7812 */ /* 0x000fc600078cc0ff */
[----:B0-----:R-:W2:Y:S01]  /*84fa0*/  LDL.LU.64 R142, [R1+0x2208] ;  /* 0x00220800018e7983 */ /* 0x001ea20000300a00 */
[----:B------:R-:W-:-:S03]  /*84fb0*/  PRMT R7, R145, 0x7771, RZ ;  /* 0x0000777191077816 */ /* 0x000fc600000000ff */
[----:B------:R-:W4:Y:S06]  /*84fc0*/  LDL.LU.64 R226, [R1+0xaf0] ;  /* 0x000af00001e27983 */ /* 0x000f2c0000300a00 */
        /* <DEDUP_REMOVED lines=22> */
[----:B------:R0:W-:Y:S01]  /*85130*/  @P1 STG.E.U8 desc[UR56][R32.64], R142 ;  /* 0x0000008e20001986 */ /* 0x0001e2000c101138 */
[----:B---3--:R-:W-:-:S03]  /*85140*/  PRMT R7, R146, 0x7770, RZ ;  /* 0x0000777092077816 */ /* 0x008fc600000000ff */
[----:B0-----:R-:W2:Y:S04]  /*85150*/  LDL.LU.64 R32, [R1+0xae8] ;  /* 0x000ae80001207983 */ /* 0x001ea80000300a00 */
[----:B------:R0:W-:Y:S02]  /*85160*/  @P4 STG.E.U8 desc[UR56][R30.64], R7 ;  /* 0x000000071e004986 */ /* 0x0001e4000c101138 */
[C---:B0-----:R-:W-:Y:S02]  /*85170*/  PRMT R7, R146.reuse, 0x7771, RZ ;  /* 0x0000777192077816 */ /* 0x041fe400000000ff */
[----:B------:R-:W3:Y:S04]  /*85180*/  LDL.LU.64 R30, [R1+0xae0] ;  /* 0x000ae000011e7983 */ /* 0x000ee80000300a00 */
[----:B----4-:R0:W-:Y:S02]  /*85190*/  @P3 STG.E.U8 desc[UR56][R228.64], R7 ;  /* 0x00000007e4003986 */ /* 0x0101e4000c101138 */
[----:B0-----:R-:W-:-:S02]  /*851a0*/  PRMT R7, R146, 0x7772, RZ ;  /* 0x0000777292077816 */ /* 0x001fc400000000ff */
[----:B------:R-:W4:Y:S04]  /*851b0*/  LDL.LU.64 R228, [R1+0xad8] ;  /* 0x000ad80001e47983 */ /* 0x000f280000300a00 */
[----:B------:R0:W-:Y:S04]  /*851c0*/  @P0 STG.E.U8 desc[UR56][R28.64], R7 ;  /* 0x000000071c000986 */ /* 0x0001e8000c101138 */
[----:B0-----:R-:W4:Y:S01]  /*851d0*/  LDL.LU.64 R28, [R1+0xad0] ;  /* 0x000ad000011c7983 */ /* 0x001f220000300a00 */
        /* <DEDUP_REMOVED lines=21> */
[----:B------:R-:W-:Y:S02]  /*85330*/  LOP3.LUT P3, RZ, R220, 0x4000, RZ, 0xc0, !PT ;  /* 0x00004000dcff7812 */ /* 0x000fe4000786c0ff */
[----:B------:R-:W-:Y:S02]  /*85340*/  LOP3.LUT R15, R15, 0xfbffffff, RZ, 0xc0, !PT ;  /* 0xfbffffff0f0f7812 */ /* 0x000fe400078ec0ff */
[----:B------:R-:W-:Y:S02]  /*85350*/  PRMT R146, R146, 0x7773, RZ ;  /* 0x0000777392927816 */ /* 0x000fe400000000ff */
[----:B------:R-:W-:-:S02]  /*85360*/  PRMT R7, R143, 0x7770, RZ ;  /* 0x000077708f077816 */ /* 0x000fc400000000ff */
[C---:B------:R-:W-:Y:S01]  /*85370*/  LOP3.LUT P0, RZ, R220.reuse, 0x2000, RZ, 0xc0, !PT ;  /* 0x00002000dcff7812 */ /* 0x040fe2000780c0ff */
[----:B------:R0:W-:Y:S02]  /*85380*/  @P2 STG.E.U8 desc[UR56][R224.64], R146 ;  /* 0x00000092e0002986 */ /* 0x0001e4000c101138 */
[----:B------:R-:W-:Y:S02]  /*85390*/  @P6 LOP3.LUT R15, R15, 0x4000000, RZ, 0xfc, !PT ;  /* 0x040000000f0f6812 */ /* 0x000fe400078efcff */
[C---:B------:R-:W-:Y:S01]  /*853a0*/  LOP3.LUT P6, RZ, R223.reuse, 0x200, RZ, 0xc0, !PT ;  /* 0x00000200dfff7812 */ /* 0x040fe200078cc0ff */
[----:B------:R1:W-:Y:S01]  /*853b0*/  @P5 STG.E.U8 desc[UR56][R226.64], R7 ;  /* 0x00000007e2005986 */ /* 0x0003e2000c101138 */
[----:B------:R-:W-:Y:S02]  /*853c0*/  LOP3.LUT P2, RZ, R220, 0x1000, RZ, 0xc0, !PT ;  /* 0x00001000dcff7812 */ /* 0x000fe4000784c0ff */
[----:B------:R-:W-:Y:S01]  /*853d0*/  LOP3.LUT P5, RZ, R223, 0x800, RZ, 0xc0, !PT ;  /* 0x00000800dfff7812 */ /* 0x000fe200078ac0ff */
[----:B0-----:R-:W4:Y:S01]  /*853e0*/  LDL.LU.64 R224, [R1+0xac0] ;  /* 0x000ac00001e07983 */ /* 0x001f220000300a00 */
[----:B------:R-:W-:-:S02]  /*853f0*/  LOP3.LUT R15, R15, 0xf7ffffff, RZ, 0xc0, !PT ;  /* 0xf7ffffff0f0f7812 */ /* 0x000fc400078ec0ff */
[----:B-1----:R-:W-:-:S05]  /*85400*/  PRMT R7, R143, 0x7771, RZ ;  /* 0x000077718f077816 */ /* 0x002fca00000000ff */
[----:B------:R-:W-:Y:S02]  /*85410*/  @P6 LOP3.LUT R15, R15, 0x8000000, RZ, 0xfc, !PT ;  /* 0x080000000f0f6812 */ /* 0x000fe400078efcff */
[----:B------:R-:W-:Y:S01]  /*85420*/  LOP3.LUT P6, RZ, R223, 0x400, RZ, 0xc0, !PT ;  /* 0x00000400dfff7812 */ /* 0x000fe200078cc0ff */
[----:B------:R-:W4:Y:S04]  /*85430*/  LDL.LU.64 R226, [R1+0xab8] ;  /* 0x000ab80001e27983 */ /* 0x000f280000300a00 */
[----:B------:R-:W4:Y:S04]  /*85440*/  LDL.LU.64 R56, [R1+0xaa8] ;  /* 0x000aa80001387983 */ /* 0x000f280000300a00 */
[----:B------:R-:W4:Y:S04]  /*85450*/  LDL.LU.64 R52, [R1+0xaa0] ;  /* 0x000aa00001347983 */ /* 0x000f280000300a00 */
[----:B------:R-:W4:Y:S04]  /*85460*/  LDL.LU.64 R38, [R1+0xa98] ;  /* 0x000a980001267983 */ /* 0x000f280000300a00 */
[----:B------:R-:W4:Y:S04]  /*85470*/  LDL.LU.64 R34, [R1+0xa90] ;  /* 0x000a900001227983 */ /* 0x000f280000300a00 */
[----:B------:R-:W4:Y:S04]  /*85480*/  LDL.LU.64 R36, [R1+0xa88] ;  /* 0x000a880001247983 */ /* 0x000f280000300a00 */
[----:B--2---:R0:W-:Y:S02]  /*85490*/  @P3 STG.E.U8 desc[UR56][R32.64], R7 ;  /* 0x0000000720003986 */ /* 0x0041e4000c101138 */
[----:B0-----:R-:W-:-:S02]  /*854a0*/  PRMT R7, R143, 0x7772, RZ ;  /* 0x000077728f077816 */ /* 0x001fc400000000ff */
[----:B------:R-:W-:-:S03]  /*854b0*/  PRMT R143, R143, 0x7773, RZ ;  /* 0x000077738f8f7816 */ /* 0x000fc600000000ff */
[----:B---3--:R0:W-:Y:S02]  /*854c0*/  @P0 STG.E.U8 desc[UR56][R30.64], R7 ;  /* 0x000000071e000986 */ /* 0x0081e4000c101138 */
[C---:B0-----:R-:W-:Y:S02]  /*854d0*/  PRMT R7, R147.reuse, 0x7770, RZ ;  /* 0x0000777093077816 */ /* 0x041fe400000000ff */
[----:B----4-:R-:W-:Y:S04]  /*854e0*/  @P2 STG.E.U8 desc[UR56][R228.64], R143 ;  /* 0x0000008fe4002986 */ /* 0x010fe8000c101138 */
        /* <DEDUP_REMOVED lines=46> */
[----:B------:R0:W-:Y:S04]  /*857d0*/  @P0 STG.E.U8 desc[UR56][R28.64], R7 ;  /* 0x000000071c000986 */ /* 0x0001e8000c101138 */
[----:B0-----:R-:W2:Y:S01]  /*857e0*/  LDL.LU.64 R28, [R1+0xa50] ;  /* 0x000a5000011c7983 */ /* 0x001ea20000300a00 */
[C---:B------:R-:W-:Y:S02]  /*857f0*/  LOP3.LUT P2, RZ, R0.reuse, 0x20000000, RZ, 0xc0, !PT ;  /* 0x2000000000ff7812 */ /* 0x040fe4000784c0ff */
[C---:B------:R-:W-:Y:S02]  /*85800*/  LOP3.LUT P5, RZ, R0.reuse, 0x10000000, RZ, 0xc0, !PT ;  /* 0x1000000000ff7812 */ /* 0x040fe400078ac0ff */
[----:B------:R-:W-:Y:S02]  /*85810*/  LOP3.LUT P3, RZ, R0, 0x8000000, RZ, 0xc0, !PT ;  /* 0x0800000000ff7812 */ /* 0x000fe4000786c0ff */
[----:B------:R-:W-:-:S02]  /*85820*/  PRMT R7, R149, 0x7772, RZ ;  /* 0x0000777295077816 */ /* 0x000fc400000000ff */
[----:B------:R-:W-:Y:S02]  /*85830*/  LOP3.LUT P0, RZ, R0, 0x4000000, RZ, 0xc0, !PT ;  /* 0x0400000000ff7812 */ /* 0x000fe4000780c0ff */
[----:B------:R-:W-:-:S03]  /*85840*/  PRMT R149, R149, 0x7773, RZ ;  /* 0x0000777395957816 */ /* 0x000fc600000000ff */
[----:B------:R0:W-:Y:S04]  /*85850*/  @P2 STG.E.U8 desc[UR56][R224.64], R7 ;  /* 0x00000007e0002986 */ /* 0x0001e8000c101138 */
[----:B------:R1:W-:Y:S01]  /*85860*/  @P5 STG.E.U8 desc[UR56][R226.64], R149 ;  /* 0x00000095e2005986 */ /* 0x0003e2000c101138 */
[----:B0-----:R-:W-:-:S03]  /*85870*/  PRMT R7, R153, 0x7770, RZ ;  /* 0x0000777099077816 */ /* 0x001fc600000000ff */
[----:B------:R-:W3:Y:S04]  /*85880*/  LDL.LU.64 R224, [R1+0xa40] ;  /* 0x000a400001e07983 */ /* 0x000ee80000300a00 */
[----:B-1----:R-:W4:Y:S04]  /*85890*/  LDL.LU.64 R226, [R1+0xa38] ;  /* 0x000a380001e27983 */ /* 0x002f280000300a00 */
        /* <DEDUP_REMOVED lines=13> */
[----:B0-----:R-:W-:-:S05]  /*85970*/  PRMT R7, R153, 0x7771, RZ ;  /* 0x0000777199077816 */ /* 0x001fca00000000ff */
[----:B------:R0:W-:Y:S04]  /*85980*/  @P0 STG.E.U8 desc[UR56][R150.64], R7 ;  /* 0x0000000796000986 */ /* 0x0001e8000c101138 */
[----:B0-----:R-:W2:Y:S01]  /*85990*/  LDL.LU.64 R150, [R1+0x21e8] ;  /* 0x0021e80001967983 */ /* 0x001ea20000300a00 */
[----:B------:R-:W-:Y:S02]  /*859a0*/  @P6 LOP3.LUT R15, R15, 0x4000, RZ, 0xfc, !PT ;  /* 0x000040000f0f6812 */ /* 0x000fe400078efcff */
[C---:B------:R-:W-:Y:S02]  /*859b0*/  LOP3.LUT P6, RZ, R0.reuse, 0x40000, RZ, 0xc0, !PT ;  /* 0x0004000000ff7812 */ /* 0x040fe400078cc0ff */
[C---:B------:R-:W-:Y:S02]  /*859c0*/  LOP3.LUT P2, RZ, R0.reuse, 0x2000000, RZ, 0xc0, !PT ;  /* 0x0200000000ff7812 */ /* 0x040fe4000784c0ff */
[----:B------:R-:W-:-:S02]  /*859d0*/  LOP3.LUT P5, RZ, R0, 0x1000000, RZ, 0xc0, !PT ;  /* 0x0100000000ff7812 */ /* 0x000fc400078ac0ff */
[----:B------:R-:W-:Y:S02]  /*859e0*/  LOP3.LUT R15, R15, 0xffff7fff, RZ, 0xc0, !PT ;  /* 0xffff7fff0f0f7812 */ /* 0x000fe400078ec0ff */
[----:B------:R-:W-:Y:S01]  /*859f0*/  PRMT R7, R153, 0x7772, RZ ;  /* 0x0000777299077816 */ /* 0x000fe200000000ff */
[----:B------:R-:W2:Y:S04]  /*85a00*/  LDL.LU.64 R34, [R1+0xa08] ;  /* 0x000a080001227983 */ /* 0x000ea80000300a00 */
[----:B------:R-:W-:Y:S02]  /*85a10*/  @P6 LOP3.LUT R15, R15, 0x8000, RZ, 0xfc, !PT ;  /* 0x000080000f0f6812 */ /* 0x000fe400078efcff */
[----:B------:R-:W-:Y:S01]  /*85a20*/  LOP3.LUT P6, RZ, R0, 0x80000, RZ, 0xc0, !PT ;  /* 0x0008000000ff7812 */ /* 0x000fe200078cc0ff */
[----:B---3--:R2:W-:Y:S01]  /*85a30*/  @P2 STG.E.U8 desc[UR56][R224.64], R7 ;  /* 0x00000007e0002986 */ /* 0x0085e2000c101138 */
[----:B------:R-:W-:-:S02]  /*85a40*/  PRMT R153, R153, 0x7773, RZ ;  /* 0x0000777399997816 */ /* 0x000fc400000000ff */
[----:B------:R-:W-:Y:S01]  /*85a50*/  LOP3.LUT R15, R15, 0xfffeffff, RZ, 0xc0, !PT ;  /* 0xfffeffff0f0f7812 */ /* 0x000fe200078ec0ff */
[----:B------:R-:W3:Y:S04]  /*85a60*/  LDL.LU.64 R36, [R1+0xa00] ;  /* 0x000a000001247983 */ /* 0x000ee80000300a00 */
[----:B------:R-:W3:Y:S04]  /*85a70*/  LDL.LU.64 R32, [R1+0x9f8] ;  /* 0x0009f80001207983 */ /* 0x000ee80000300a00 */
[----:B------:R-:W3:Y:S04]  /*85a80*/  LDL.LU.64 R30, [R1+0x9f0] ;  /* 0x0009f000011e7983 */ /* 0x000ee80000300a00 */
[----:B----4-:R-:W-:Y:S04]  /*85a90*/  @P5 STG.E.U8 desc[UR56][R226.64], R153 ;  /* 0x00000099e2005986 */ /* 0x010fe8000c101138 */
        /* <DEDUP_REMOVED lines=13> */
[----:B--2---:R-:W-:-:S11]  /*85b70*/  PRMT R7, R150, 0x7770, RZ ;  /* 0x0000777096077816 */ /* 0x004fd600000000ff */
[----:B------:R0:W-:Y:S04]  /*85b80*/  @P6 STG.E.U8 desc[UR56][R154.64], R7 ;  /* 0x000000079a006986 */ /* 0x0001e8000c101138 */
[----:B0-----:R-:W2:Y:S04]  /*85b90*/  LDL.LU.64 R154, [R1+0x21e0] ;  /* 0x0021e000019a7983 */ /* 0x001ea80000300a00 */
[----:B------:R-:W4:Y:S04]  /*85ba0*/  LDL.LU.64 R224, [R1+0x9d8] ;  /* 0x0009d80001e07983 */ /* 0x000f280000300a00 */
[----:B------:R-:W4:Y:S01]  /*85bb0*/  LDL.LU.64 R226, [R1+0x9d0] ;  /* 0x0009d00001e27983 */ /* 0x000f220000300a00 */
[----:B------:R-:W-:-:S02]  /*85bc0*/  LOP3.LUT P6, RZ, R15, 0x80000, RZ, 0xc0, !PT ;  /* 0x000800000fff7812 */ /* 0x000fc400078cc0ff */
        /* <DEDUP_REMOVED lines=24> */
[----:B------:R-:W-:-:S11]  /*85d50*/  PRMT R154, R154, 0x7773, RZ ;  /* 0x000077739a9a7816 */ /* 0x000fd600000000ff */
[----:B------:R-:W-:Y:S01]  /*85d60*/  @P6 STG.E.U8 desc[UR56][R32.64], R154 ;  /* 0x0000009a20006986 */ /* 0x000fe2000c101138 */
[----:B------:R-:W-:Y:S02]  /*85d70*/  LOP3.LUT P6, RZ, R15, 0x1000, RZ, 0xc0, !PT ;  /* 0x000010000fff7812 */ /* 0x000fe400078cc0ff */
[----:B0-----:R-:W-:-:S11]  /*85d80*/  PRMT R7, R151, 0x7770, RZ ;  /* 0x0000777097077816 */ /* 0x001fd600000000ff */
[----:B------:R0:W-:Y:S02]  /*85d90*/  @P6 STG.E.U8 desc[UR56][R30.64], R7 ;  /* 0x000000071e006986 */ /* 0x0001e4000c101138 */
[----:B0-----:R-:W-:-:S05]  /*85da0*/  PRMT R7, R151, 0x7771, RZ ;  /* 0x0000777197077816 */ /* 0x001fca00000000ff */
[----:B----4-:R0:W-:Y:S02]  /*85db0*/  @P1 STG.E.U8 desc[UR56][R228.64], R7 ;  /* 0x00000007e4001986 */ /* 0x0101e4000c101138 */
        /* <DEDUP_REMOVED lines=8> */
[----:B0-----:R-:W-:Y:S02]  /*85e40*/  PRMT R7, R155, 0x7772, RZ ;  /* 0x000077729b077816 */ /* 0x001fe400000000ff */
[----:B------:R-:W2:Y:S04]  /*85e50*/  LDL.LU.64 R244, [R1+0x21d8] ;  /* 0x0021d80001f47983 */ /* 0x000ea80000300a00 */
[----:B------:R0:W-:Y:S04]  /*85e60*/  @P5 STG.E.U8 desc[UR56][R156.64], R7 ;  /* 0x000000079c005986 */ /* 0x0001e8000c101138 */
[----:B0-----:R-:W3:Y:S04]  /*85e70*/  LDL.LU.64 R156, [R1+0x21d0] ;  /* 0x0021d000019c7983 */ /* 0x001ee80000300a00 */
[----:B------:R-:W4:Y:S04]  /*85e80*/  LDL.LU.64 R30, [R1+0x9b8] ;  /* 0x0009b800011e7983 */ /* 0x000f280000300a00 */
[----:B------:R-:W2:Y:S01]  /*85e90*/  LDL.LU.64 R228, [R1+0x9b0] ;  /* 0x0009b00001e47983 */ /* 0x000ea20000300a00 */
[----:B------:R-:W-:-:S02]  /*85ea0*/  LOP3.LUT P3, RZ, R0, 0x100, RZ, 0xc0, !PT ;  /* 0x0000010000ff7812 */ /* 0x000fc4000786c0ff */
[C---:B------:R-:W-:Y:S02]  /*85eb0*/  LOP3.LUT P0, RZ, R0.reuse, 0x80, RZ, 0xc0, !PT ;  /* 0x0000008000ff7812 */ /* 0x040fe4000780c0ff */
[----:B------:R-:W-:Y:S02]  /*85ec0*/  LOP3.LUT P2, RZ, R0, 0x40, RZ, 0xc0, !PT ;  /* 0x0000004000ff7812 */ /* 0x000fe4000784c0ff */
[----:B------:R-:W-:Y:S01]  /*85ed0*/  PRMT R155, R155, 0x7773, RZ ;  /* 0x000077739b9b7816 */ /* 0x000fe200000000ff */
        /* <DEDUP_REMOVED lines=9> */
[C---:B---3--:R-:W-:Y:S01]  /*85f70*/  PRMT R7, R156.reuse, 0x7770, RZ ;  /* 0x000077709c077816 */ /* 0x048fe200000000ff */
[----:B----4-:R-:W-:Y:S04]  /*85f80*/  @P3 STG.E.U8 desc[UR56][R30.64], R155 ;  /* 0x0000009b1e003986 */ /* 0x010fe8000c101138 */
[----:B--2---:R0:W-:Y:S02]  /*85f90*/  @P0 STG.E.U8 desc[UR56][R228.64], R7 ;  /* 0x00000007e4000986 */ /* 0x0041e4000c101138 */
[----:B0-----:R-:W-:-:S05]  /*85fa0*/  PRMT R7, R156, 0x7771, RZ ;  /* 0x000077719c077816 */ /* 0x001fca00000000ff */
[----:B------:R0:W-:Y:S04]  /*85fb0*/  @P2 STG.E.U8 desc[UR56][R160.64], R7 ;  /* 0x00000007a0002986 */ /* 0x0001e8000c101138 */
[----:B0-----:R-:W2:Y:S01]  /*85fc0*/  LDL.LU.64 R160, [R1+0x21c8] ;  /* 0x0021c80001a07983 */ /* 0x001ea20000300a00 */
[----:B------:R-:W-:Y:S02]  /*85fd0*/  LOP3.LUT P6, RZ, R244, 0x10000000, RZ, 0xc0, !PT ;  /* 0x10000000f4ff7812 */ /* 0x000fe400078cc0ff */
[----:B------:R-:W-:Y:S02]  /*85fe0*/  LOP3.LUT P5, RZ, R0, 0x20, RZ, 0xc0, !PT ;  /* 0x0000002000ff7812 */ /* 0x000fe400078ac0ff */
[----:B------:R-:W-:Y:S01]  /*85ff0*/  PRMT R7, R156, 0x7772, RZ ;  /* 0x000077729c077816 */ /* 0x000fe200000000ff */
[----:B------:R-:W3:Y:S08]  /*86000*/  LDL.LU.64 R32, [R1+0x958] ;  /* 0x0009580001207983 */ /* 0x000ef00000300a00 */
[----:B------:R-:W-:-:S02]  /*86010*/  @P6 LOP3.LUT R15, R15, 0x10, RZ, 0xfc, !PT ;  /* 0x000000100f0f6812 */ /* 0x000fc400078efcff */
[----:B------:R-:W-:Y:S02]  /*86020*/  LOP3.LUT P6, RZ, R244, 0x20000000, RZ, 0xc0, !PT ;  /* 0x20000000f4ff7812 */ /* 0x000fe400078cc0ff */
[----:B------:R-:W-:Y:S01]  /*86030*/  PRMT R156, R156, 0x7773, RZ ;  /* 0x000077739c9c7816 */ /* 0x000fe200000000ff */
[----:B------:R0:W-:Y:S01]  /*86040*/  @P5 STG.E.U8 desc[UR56][R28.64], R7 ;  /* 0x000000071c005986 */ /* 0x0001e2000c101138 */
[----:B------:R-:W-:-:S03]  /*86050*/  LOP3.LUT R15, R15, 0xffffffdf, RZ, 0xc0, !PT ;  /* 0xffffffdf0f0f7812 */ /* 0x000fc600078ec0ff */
[----:B------:R-:W4:Y:S04]  /*86060*/  LDL.LU.64 R30, [R1+0x950] ;  /* 0x00095000011e7983 */ /* 0x000f280000300a00 */
[----:B------:R-:W4:Y:S02]  /*86070*/  LDL.LU.64 R228, [R1+0x948] ;  /* 0x0009480001e47983 */ /* 0x000f240000300a00 */
[----:B------:R-:W-:Y:S02]  /*86080*/  @P6 LOP3.LUT R15, R15, 0x20, RZ, 0xfc, !PT ;  /* 0x000000200f0f6812 */ /* 0x000fe400078efcff */
[----:B------:R-:W-:Y:S01]  /*86090*/  LOP3.LUT P6, RZ, R244, 0x40000000, RZ, 0xc0, !PT ;  /* 0x40000000f4ff7812 */ /* 0x000fe200078cc0ff */
[----:B0-----:R-:W4:Y:S01]  /*860a0*/  LDL.LU.64 R28, [R1+0x940] ;  /* 0x00094000011c7983 */ /* 0x001f220000300a00 */
        /* <DEDUP_REMOVED lines=20> */
[----:B0-----:R-:W4:Y:S01]  /*861f0*/  LDL.LU.64 R224, [R1+0x938] ;  /* 0x0009380001e07983 */ /* 0x001f220000300a00 */
[----:B--2---:R-:W-:-:S09]  /*86200*/  PRMT R7, R160, 0x7770, RZ ;  /* 0x00007770a0077816 */ /* 0x004fd200000000ff */
        /* <DEDUP_REMOVED lines=80> */
[----:B------:R-:W-:Y:S02]  /*86710*/  PRMT R158, R158, 0x7773, RZ ;  /* 0x000077739e9e7816 */ /* 0x000fe400000000ff */
[----:B------:R-:W-:Y:S01]  /*86720*/  LOP3.LUT R15, R15, 0xfffffff7, RZ, 0xc0, !PT ;  /* 0xfffffff70f0f7812 */ /* 0x000fe200078ec0ff */
[----:B---3--:R0:W-:Y:S04]  /*86730*/  @P3 STG.E.U8 desc[UR56][R36.64], R7 ;  /* 0x0000000724003986 */ /* 0x0081e8000c101138 */
[----:B0-----:R-:W3:Y:S01]  /*86740*/  LDL.LU.64 R36, [R1+0x8c8] ;  /* 0x0008c80001247983 */ /* 0x001ee20000300a00 */
[----:B--2---:R-:W-:-:S02]  /*86750*/  PRMT R7, R162, 0x7770, RZ ;  /* 0x00007770a2077816 */ /* 0x004fc400000000ff */
[----:B------:R-:W-:Y:S02]  /*86760*/  @P6 LOP3.LUT R15, R15, 0x8, RZ, 0xfc, !PT ;  /* 0x000000080f0f6812 */ /* 0x000fe400078efcff */
[----:B------:R-:W-:Y:S01]  /*86770*/  LOP3.LUT P6, RZ, R244, 0x20000, RZ, 0xc0, !PT ;  /* 0x00020000f4ff7812 */ /* 0x000fe200078cc0ff */
[----:B----4-:R0:W-:Y:S04]  /*86780*/  @P0 STG.E.U8 desc[UR56][R32.64], R158 ;  /* 0x0000009e20000986 */ /* 0x0101e8000c101138 */
[----:B------:R1:W-:Y:S04]  /*86790*/  @P2 STG.E.U8 desc[UR56][R30.64], R7 ;  /* 0x000000071e002986 */ /* 0x0003e8000c101138 */
[----:B0-----:R-:W2:Y:S01]  /*867a0*/  LDL.LU.64 R32, [R1+0x8b8] ;  /* 0x0008b80001207983 */ /* 0x001ea20000300a00 */
[----:B-1----:R-:W-:-:S03]  /*867b0*/  PRMT R7, R162, 0x7771, RZ ;  /* 0x00007771a2077816 */ /* 0x002fc600000000ff */
        /* <DEDUP_REMOVED lines=13> */
[----:B------:R-:W-:-:S02]  /*86890*/  LOP3.LUT P6, RZ, R15, 0x2, RZ, 0xc0, !PT ;  /* 0x000000020fff7812 */ /* 0x000fc400078cc0ff */
[----:B0-----:R-:W-:Y:S01]  /*868a0*/  PRMT R7, R159, 0x7771, RZ ;  /* 0x000077719f077816 */ /* 0x001fe200000000ff */
[----:B------:R-:W4:Y:S10]  /*868b0*/  LDL.LU.64 R226, [R1+0x890] ;  /* 0x0008900001e27983 */ /* 0x000f340000300a00 */
[----:B------:R0:W-:Y:S01]  /*868c0*/  @P6 STG.E.U8 desc[UR56][R52.64], R7 ;  /* 0x0000000734006986 */ /* 0x0001e2000c101138 */
[----:B------:R-:W-:-:S02]  /*868d0*/  LOP3.LUT P6, RZ, R15, 0x1, RZ, 0xc0, !PT ;  /* 0x000000010fff7812 */ /* 0x000fc400078cc0ff */
[----:B0-----:R-:W-:-:S11]  /*868e0*/  PRMT R7, R159, 0x7772, RZ ;  /* 0x000077729f077816 */ /* 0x001fd600000000ff */
[----:B------:R0:W-:Y:S01]  /*868f0*/  @P6 STG.E.U8 desc[UR56][R38.64], R7 ;  /* 0x0000000726006986 */ /* 0x0001e2000c101138 */
[----:B------:R-:W-:Y:S02]  /*86900*/  LOP3.LUT P6, RZ, R0, 0x80000000, RZ, 0xc0, !PT ;  /* 0x8000000000ff7812 */ /* 0x000fe400078cc0ff */
[----:B------:R-:W-:-:S11]  /*86910*/  PRMT R159, R159, 0x7773, RZ ;  /* 0x000077739f9f7816 */ /* 0x000fd600000000ff */
[----:B------:R1:W-:Y:S01]  /*86920*/  @P6 STG.E.U8 desc[UR56][R164.64], R159 ;  /* 0x0000009fa4006986 */ /* 0x0003e2000c101138 */
[C---:B------:R-:W-:Y:S02]  /*86930*/  LOP3.LUT P6, RZ, R0.reuse, 0x40000000, RZ, 0xc0, !PT ;  /* 0x4000000000ff7812 */ /* 0x040fe400078cc0ff */
[----:B0-----:R-:W-:Y:S01]  /*86940*/  PRMT R7, R163, 0x7770, RZ ;  /* 0x00007770a3077816 */ /* 0x001fe200000000ff */
[----:B-1----:R-:W4:Y:S10]  /*86950*/  LDL.LU.64 R164, [R1+0x21b0] ;  /* 0x0021b00001a47983 */ /* 0x002f340000300a00 */
[----:B------:R0:W-:Y:S01]  /*86960*/  @P6 STG.E.U8 desc[UR56][R34.64], R7 ;  /* 0x0000000722006986 */ /* 0x0001e2000c101138 */
[----:B------:R-:W-:-:S02]  /*86970*/  LOP3.LUT P6, RZ, R0, 0x20000000, RZ, 0xc0, !PT ;  /* 0x2000000000ff7812 */ /* 0x000fc400078cc0ff */
[----:B0-----:R-:W-:-:S11]  /*86980*/  PRMT R7, R163, 0x7771, RZ ;  /* 0x00007771a3077816 */ /* 0x001fd600000000ff */
[----:B---3--:R0:W-:Y:S01]  /*86990*/  @P6 STG.E.U8 desc[UR56][R36.64], R7 ;  /* 0x0000000724006986 */ /* 0x0081e2000c101138 */
[----:B------:R-:W-:Y:S02]  /*869a0*/  LOP3.LUT P6, RZ, R0, 0x10000000, RZ, 0xc0, !PT ;  /* 0x1000000000ff7812 */ /* 0x000fe400078cc0ff */
[----:B0-----:R-:W-:-:S11]  /*869b0*/  PRMT R7, R163, 0x7772, RZ ;  /* 0x00007772a3077816 */ /* 0x001fd600000000ff */
[----:B------:R0:W-:Y:S04]  /*869c0*/  @P6 STG.E.U8 desc[UR56][R168.64], R7 ;  /* 0x00000007a8006986 */ /* 0x0001e8000c101138 */
[----:B0-----:R-:W3:Y:S01]  /*869d0*/  LDL.LU.64 R168, [R1+0x21a8] ;  /* 0x0021a80001a87983 */ /* 0x001ee20000300a00 */
[C---:B------:R-:W-:Y:S02]  /*869e0*/  LOP3.LUT P1, RZ, R244.reuse, 0x100, RZ, 0xc0, !PT ;  /* 0x00000100f4ff7812 */ /* 0x040fe4000782c0ff */
[C---:B------:R-:W-:Y:S02]  /*869f0*/  LOP3.LUT P4, RZ, R244.reuse, 0x80, RZ, 0xc0, !PT ;  /* 0x00000080f4ff7812 */ /* 0x040fe4000788c0ff */
[----:B------:R-:W-:Y:S02]  /*86a00*/  LOP3.LUT P3, RZ, R244, 0x40, RZ, 0xc0, !PT ;  /* 0x00000040f4ff7812 */ /* 0x000fe4000786c0ff */
[----:B------:R-:W-:-:S02]  /*86a10*/  PRMT R163, R163, 0x7773, RZ ;  /* 0x00007773a3a37816 */ /* 0x000fc400000000ff */
[C---:B------:R-:W-:Y:S02]  /*86a20*/  LOP3.LUT P0, RZ, R244.reuse, 0x20, RZ, 0xc0, !PT ;  /* 0x00000020f4ff7812 */ /* 0x040fe4000780c0ff */
[----:B------:R-:W-:-:S03]  /*86a30*/  LOP3.LUT P2, RZ, R244, 0x10, RZ, 0xc0, !PT ;  /* 0x00000010f4ff7812 */ /* 0x000fc6000784c0ff */
[----:B--2---:R0:W-:Y:S04]  /*86a40*/  @P1 STG.E.U8 desc[UR56][R32.64], R163 ;  /* 0x000000a320001986 */ /* 0x0041e8000c101138 */
[----:B0-----:R-:W2:Y:S01]  /*86a50*/  LDL.LU.64 R32, [R1+0x888] ;  /* 0x0008880001207983 */ /* 0x001ea20000300a00 */
[----:B------:R-:W-:Y:S02]  /*86a60*/  LOP3.LUT P5, RZ, R244, 0x8, RZ, 0xc0, !PT ;  /* 0x00000008f4ff7812 */ /* 0x000fe400078ac0ff */
[----:B----4-:R-:W-:-:S05]  /*86a70*/  PRMT R7, R164, 0x7770, RZ ;  /* 0x00007770a4077816 */ /* 0x010fca00000000ff */
[----:B------:R0:W-:Y:S02]  /*86a80*/  @P4 STG.E.U8 desc[UR56][R30.64], R7 ;  /* 0x000000071e004986 */ /* 0x0001e4000c101138 */
[C---:B0-----:R-:W-:Y:S02]  /*86a90*/  PRMT R7, R164.reuse, 0x7771, RZ ;  /* 0x00007771a4077816 */ /* 0x041fe400000000ff */
[----:B------:R-:W4:Y:S04]  /*86aa0*/  LDL.LU.64 R30, [R1+0x880] ;  /* 0x00088000011e7983 */ /* 0x000f280000300a00 */
[----:B------:R0:W-:Y:S02]  /*86ab0*/  @P3 STG.E.U8 desc[UR56][R228.64], R7 ;  /* 0x00000007e4003986 */ /* 0x0001e4000c101138 */
[----:B0-----:R-:W-:-:S02]  /*86ac0*/  PRMT R7, R164, 0x7772, RZ ;  /* 0x00007772a4077816 */ /* 0x001fc400000000ff */
[----:B------:R-:W4:Y:S01]  /*86ad0*/  LDL.LU.64 R228, [R1+0x878] ;  /* 0x0008780001e47983 */ /* 0x000f220000300a00 */
[----:B------:R-:W-:-:S03]  /*86ae0*/  PRMT R164, R164, 0x7773, RZ ;  /* 0x00007773a4a47816 */ /* 0x000fc600000000ff */
[----:B------:R0:W-:Y:S04]  /*86af0*/  @P0 STG.E.U8 desc[UR56][R28.64], R7 ;  /* 0x000000071c000986 */ /* 0x0001e8000c101138 */
[----:B------:R1:W-:Y:S04]  /*86b00*/  @P2 STG.E.U8 desc[UR56][R224.64], R164 ;  /* 0x000000a4e0002986 */ /* 0x0003e8000c101138 */
[----:B0-----:R-:W4:Y:S04]  /*86b10*/  LDL.LU.64 R28, [R1+0x870] ;  /* 0x00087000011c7983 */ /* 0x001f280000300a00 */
[----:B-1----:R-:W4:Y:S01]  /*86b20*/  LDL.LU.64 R224, [R1+0x868] ;  /* 0x0008680001e07983 */ /* 0x002f220000300a00 */
[----:B---3--:R-:W-:-:S05]  /*86b30*/  PRMT R7, R168, 0x7770, RZ ;  /* 0x00007770a8077816 */ /* 0x008fca00000000ff */
[----:B------:R0:W-:Y:S04]  /*86b40*/  @P5 STG.E.U8 desc[UR56][R226.64], R7 ;  /* 0x00000007e2005986 */ /* 0x0001e8000c101138 */
[----:B0-----:R-:W3:Y:S04]  /*86b50*/  LDL.LU.64 R226, [R1+0x860] ;  /* 0x0008600001e27983 */ /* 0x001ee80000300a00 */
[----:B------:R-:W3:Y:S04]  /*86b60*/  LDL.LU.64 R52, [R1+0x858] ;  /* 0x0008580001347983 */ /* 0x000ee80000300a00 */
[----:B------:R-:W3:Y:S04]  /*86b70*/  LDL.LU.64 R38, [R1+0x848] ;  /* 0x0008480001267983 */ /* 0x000ee80000300a00 */
[----:B------:R-:W3:Y:S01]  /*86b80*/  LDL.LU.64 R34, [R1+0x840] ;  /* 0x0008400001227983 */ /* 0x000ee20000300a00 */
[----:B------:R-:W-:-:S02]  /*86b90*/  LOP3.LUT P6, RZ, R245, 0x400000, RZ, 0xc0, !PT ;  /* 0x00400000f5ff7812 */ /* 0x000fc400078cc0ff */
[----:B------:R-:W-:Y:S02]  /*86ba0*/  LOP3.LUT R0, R0, 0xffefffff, RZ, 0xc0, !PT ;  /* 0xffefffff00007812 */ /* 0x000fe400078ec0ff */
[C---:B------:R-:W-:Y:S02]  /*86bb0*/  LOP3.LUT P3, RZ, R244.reuse, 0x4, RZ, 0xc0, !PT ;  /* 0x00000004f4ff7812 */ /* 0x040fe4000786c0ff */
[----:B------:R-:W-:Y:S02]  /*86bc0*/  LOP3.LUT P0, RZ, R244, 0x2, RZ, 0xc0, !PT ;  /* 0x00000002f4ff7812 */ /* 0x000fe4000780c0ff */
[----:B------:R-:W-:Y:S02]  /*86bd0*/  PRMT R7, R168, 0x7771, RZ ;  /* 0x00007771a8077816 */ /* 0x000fe400000000ff */
[----:B------:R-:W-:Y:S02]  /*86be0*/  LOP3.LUT P2, RZ, R244, 0x1, RZ, 0xc0, !PT ;  /* 0x00000001f4ff7812 */ /* 0x000fe4000784c0ff */
[----:B------:R-:W-:Y:S01]  /*86bf0*/  LOP3.LUT P5, RZ, R245, 0x80000000, RZ, 0xc0, !PT ;  /* 0x80000000f5ff7812 */ /* 0x000fe200078ac0ff */
        /* <DEDUP_REMOVED lines=21> */
[----:B--2---:R0:W-:Y:S01]  /*86d50*/  @P3 STG.E.U8 desc[UR56][R32.64], R7 ;  /* 0x0000000720003986 */ /* 0x0041e2000c101138 */
[----:B------:R-:W-:Y:S02]  /*86d60*/  LOP3.LUT R0, R0, 0xf7ffffff, RZ, 0xc0, !PT ;  /* 0xf7ffffff00007812 */ /* 0x000fe400078ec0ff */
[----:B0-----:R-:W-:-:S09]  /*86d70*/  PRMT R7, R168, 0x7772, RZ ;  /* 0x00007772a8077816 */ /* 0x001fd200000000ff */
[----:B------:R-:W-:Y:S02]  /*86d80*/  @P6 LOP3.LUT R0, R0, 0x8000000, RZ, 0xfc, !PT ;  /* 0x0800000000006812 */ /* 0x000fe400078efcff */
[----:B------:R-:W-:Y:S02]  /*86d90*/  LOP3.LUT P6, RZ, R245, 0x40000000, RZ, 0xc0, !PT ;  /* 0x40000000f5ff7812 */ /* 0x000fe400078cc0ff */
[----:B------:R-:W-:Y:S01]  /*86da0*/  PRMT R168, R168, 0x7773, RZ ;  /* 0x00007773a8a87816 */ /* 0x000fe200000000ff */
[----:B------:R-:W2:Y:S04]  /*86db0*/  LDL.LU.64 R32, [R1+0x828] ;  /* 0x0008280001207983 */ /* 0x000ea80000300a00 */
[----:B----4-:R0:W-:Y:S04]  /*86dc0*/  @P0 STG.E.U8 desc[UR56][R30.64], R7 ;  /* 0x000000071e000986 */ /* 0x0101e8000c101138 */
        /* <DEDUP_REMOVED lines=9> */
[C---:B0-----:R-:W-:Y:S02]  /*86e60*/  PRMT R7, R165.reuse, 0x7772, RZ ;  /* 0x00007772a5077816 */ /* 0x041fe400000000ff */
[----:B------:R-:W-:Y:S01]  /*86e70*/  PRMT R165, R165, 0x7773, RZ ;  /* 0x00007773a5a57816 */ /* 0x000fe200000000ff */
[----:B------:R-:W4:Y:S08]  /*86e80*/  LDL.LU.64 R224, [R1+0x808] ;  /* 0x0008080001e07983 */ /* 0x000f300000300a00 */
[----:B---3--:R0:W-:Y:S01]  /*86e90*/  @P6 STG.E.U8 desc[UR56][R226.64], R7 ;  /* 0x00000007e2006986 */ /* 0x0081e2000c101138 */
[----:B------:R-:W-:-:S02]  /*86ea0*/  LOP3.LUT P6, RZ, R0, 0x4000000, RZ, 0xc0, !PT ;  /* 0x0400000000ff7812 */ /* 0x000fc400078cc0ff */
[----:B0-----:R-:W-:Y:S01]  /*86eb0*/  PRMT R7, R169, 0x7770, RZ ;  /* 0x00007770a9077816 */ /* 0x001fe200000000ff */
[----:B------:R-:W3:Y:S10]  /*86ec0*/  LDL.LU.64 R226, [R1+0x800] ;  /* 0x0008000001e27983 */ /* 0x000ef40000300a00 */
[----:B------:R-:W-:Y:S01]  /*86ed0*/  @P6 STG.E.U8 desc[UR56][R52.64], R165 ;  /* 0x000000a534006986 */ /* 0x000fe2000c101138 */
[----:B------:R-:W-:-:S13]  /*86ee0*/  LOP3.LUT P6, RZ, R0, 0x2000000, RZ, 0xc0, !PT ;  /* 0x0200000000ff7812 */ /* 0x000fda00078cc0ff */
[----:B------:R0:W-:Y:S01]  /*86ef0*/  @P6 STG.E.U8 desc[UR56][R166.64], R7 ;  /* 0x00000007a6006986 */ /* 0x0001e2000c101138 */
[C---:B------:R-:W-:Y:S02]  /*86f00*/  LOP3.LUT P6, RZ, R0.reuse, 0x1000000, RZ, 0xc0, !PT ;  /* 0x0100000000ff7812 */ /* 0x040fe400078cc0ff */
        /* <DEDUP_REMOVED lines=25> */
[----:B------:R-:W-:Y:S01]  /*870a0*/  @P4 STG.E.U8 desc[UR56][R228.64], R166 ;  /* 0x000000a6e4004986 */ /* 0x000fe2000c101138 */
[----:B---3--:R-:W-:-:S05]  /*870b0*/  PRMT R7, R170, 0x7770, RZ ;  /* 0x00007770aa077816 */ /* 0x008fca00000000ff */
        /* <DEDUP_REMOVED lines=10> */
[----:B------:R-:W2:Y:S04]  /*87160*/  LDL.LU.64 R228, [R1+0x7e0] ;  /* 0x0007e00001e47983 */ /* 0x000ea80000300a00 */
[----:B------:R-:W2:Y:S04]  /*87170*/  LDL.LU.64 R28, [R1+0x7d8] ;  /* 0x0007d800011c7983 */ /* 0x000ea80000300a00 */
[----:B------:R-:W2:Y:S01]  /*87180*/  LDL.LU.64 R224, [R1+0x7d0] ;  /* 0x0007d00001e07983 */ /* 0x000ea20000300a00 */
[----:B------:R-:W-:-:S02]  /*87190*/  LOP3.LUT P6, RZ, R245, 0x8, RZ, 0xc0, !PT ;  /* 0x00000008f5ff7812 */ /* 0x000fc400078cc0ff */
[----:B------:R-:W-:Y:S02]  /*871a0*/  LOP3.LUT R0, R0, 0xffffefff, RZ, 0xc0, !PT ;  /* 0xffffefff00007812 */ /* 0x000fe400078ec0ff */
[C---:B------:R-:W-:Y:S02]  /*871b0*/  LOP3.LUT P3, RZ, R245.reuse, 0x8000, RZ, 0xc0, !PT ;  /* 0x00008000f5ff7812 */ /* 0x040fe4000786c0ff */
[----:B------:R-:W-:Y:S02]  /*871c0*/  LOP3.LUT P0, RZ, R245, 0x4000, RZ, 0xc0, !PT ;  /* 0x00004000f5ff7812 */ /* 0x000fe4000780c0ff */
[----:B------:R-:W-:Y:S02]  /*871d0*/  PRMT R7, R167, 0x7770, RZ ;  /* 0x00007770a7077816 */ /* 0x000fe400000000ff */
[C---:B------:R-:W-:Y:S02]  /*871e0*/  LOP3.LUT P2, RZ, R245.reuse, 0x2000, RZ, 0xc0, !PT ;  /* 0x00002000f5ff7812 */ /* 0x040fe4000784c0ff */
[----:B------:R-:W-:Y:S01]  /*871f0*/  LOP3.LUT P5, RZ, R245, 0x1000, RZ, 0xc0, !PT ;  /* 0x00001000f5ff7812 */ /* 0x000fe200078ac0ff */
[----:B------:R-:W2:Y:S04]  /*87200*/  LDL.LU.64 R226, [R1+0x7c0] ;  /* 0x0007c00001e27983 */ /* 0x000ea80000300a00 */
        /* <DEDUP_REMOVED lines=30> */
[----:B------:R-:W3:Y:S04]  /*873f0*/  LDL.LU.64 R32, [R1+0x788] ;  /* 0x0007880001207983 */ /* 0x000ee80000300a00 */
[----:B----4-:R0:W-:Y:S02]  /*87400*/  @P0 STG.E.U8 desc[UR56][R30.64], R7 ;  /* 0x000000071e000986 */ /* 0x0101e4000c101138 */
[----:B0-----:R-:W-:-:S02]  /*87410*/  PRMT R7, R167, 0x7772, RZ ;  /* 0x00007772a7077816 */ /* 0x001fc400000000ff */
[----:B------:R-:W-:Y:S01]  /*87420*/  PRMT R167, R167, 0x7773, RZ ;  /* 0x00007773a7a77816 */ /* 0x000fe200000000ff */
[----:B------:R-:W4:Y:S04]  /*87430*/  LDL.LU.64 R30, [R1+0x780] ;  /* 0x00078000011e7983 */ /* 0x000f280000300a00 */
[----:B--2---:R0:W-:Y:S04]  /*87440*/  @P2 STG.E.U8 desc[UR56][R228.64], R7 ;  /* 0x00000007e4002986 */ /* 0x0041e8000c101138 */
[----:B------:R-:W-:Y:S01]  /*87450*/  @P5 STG.E.U8 desc[UR56][R28.64], R167 ;  /* 0x000000a71c005986 */ /* 0x000fe2000c101138 */
[----:B0-----:R-:W-:-:S03]  /*87460*/  PRMT R7, R171, 0x7770, RZ ;  /* 0x00007770ab077816 */ /* 0x001fc600000000ff */
[----:B------:R-:W2:Y:S04]  /*87470*/  LDL.LU.64 R228, [R1+0x778] ;  /* 0x0007780001e47983 */ /* 0x000ea80000300a00 */
[----:B------:R0:W-:Y:S01]  /*87480*/  @P6 STG.E.U8 desc[UR56][R224.64], R7 ;  /* 0x00000007e0006986 */ /* 0x0001e2000c101138 */
[----:B------:R-:W-:Y:S02]  /*87490*/  LOP3.LUT P6, RZ, R0, 0x80000, RZ, 0xc0, !PT ;  /* 0x0008000000ff7812 */ /* 0x000fe400078cc0ff */
[----:B0-----:R-:W-:-:S11]  /*874a0*/  PRMT R7, R171, 0x7771, RZ ;  /* 0x00007771ab077816 */ /* 0x001fd600000000ff */
[----:B------:R0:W-:Y:S04]  /*874b0*/  @P6 STG.E.U8 desc[UR56][R172.64], R7 ;  /* 0x00000007ac006986 */ /* 0x0001e8000c101138 */
[----:B0-----:R-:W3:Y:S01]  /*874c0*/  LDL.LU.64 R172, [R1+0x2188] ;  /* 0x0021880001ac7983 */ /* 0x001ee20000300a00 */
[C---:B------:R-:W-:Y:S02]  /*874d0*/  LOP3.LUT P6, RZ, R0.reuse, 0x40000, RZ, 0xc0, !PT ;  /* 0x0004000000ff7812 */ /* 0x040fe400078cc0ff */
[C---:B------:R-:W-:Y:S02]  /*874e0*/  PRMT R7, R171.reuse, 0x7772, RZ ;  /* 0x00007772ab077816 */ /* 0x040fe400000000ff */
[----:B------:R-:W-:Y:S01]  /*874f0*/  PRMT R171, R171, 0x7773, RZ ;  /* 0x00007773abab7816 */ /* 0x000fe200000000ff */
[----:B------:R-:W2:Y:S04]  /*87500*/  LDL.LU.64 R28, [R1+0x770] ;  /* 0x00077000011c7983 */ /* 0x000ea80000300a00 */
[----:B------:R-:W2:Y:S04]  /*87510*/  LDL.LU.64 R224, [R1+0x768] ;  /* 0x0007680001e07983 */ /* 0x000ea80000300a00 */
[----:B------:R0:W-:Y:S01]  /*87520*/  @P6 STG.E.U8 desc[UR56][R226.64], R7 ;  /* 0x00000007e2006986 */ /* 0x0001e2000c101138 */
[----:B------:R-:W-:-:S03]  /*87530*/  LOP3.LUT P6, RZ, R0, 0x20000, RZ, 0xc0, !PT ;  /* 0x0002000000ff7812 */ /* 0x000fc600078cc0ff */
[----:B0-----:R-:W2:Y:S10]  /*87540*/  LDL.LU.64 R226, [R1+0x760] ;  /* 0x0007600001e27983 */ /* 0x001eb40000300a00 */
[----:B------:R-:W-:Y:S01]  /*87550*/  @P6 STG.E.U8 desc[UR56][R56.64], R171 ;  /* 0x000000ab38006986 */ /* 0x000fe2000c101138 */
[----:B------:R-:W-:-:S02]  /*87560*/  LOP3.LUT P6, RZ, R0, 0x10000, RZ, 0xc0, !PT ;  /* 0x0001000000ff7812 */ /* 0x000fc400078cc0ff */
[----:B---3--:R-:W-:-:S11]  /*87570*/  PRMT R7, R172, 0x7770, RZ ;  /* 0x00007770ac077816 */ /* 0x008fd600000000ff */
        /* <DEDUP_REMOVED lines=13> */
[C---:B------:R-:W-:Y:S02]  /*87650*/  LOP3.LUT P4, RZ, R245.reuse, 0x2, RZ, 0xc0, !PT ;  /* 0x00000002f5ff7812 */ /* 0x040fe4000788c0ff */
[----:B------:R-:W-:Y:S02]  /*87660*/  LOP3.LUT P3, RZ, R245, 0x1, RZ, 0xc0, !PT ;  /* 0x00000001f5ff7812 */ /* 0x000fe4000786c0ff */
[----:B------:R-:W-:Y:S02]  /*87670*/  LOP3.LUT P0, RZ, R246, 0x80000000, RZ, 0xc0, !PT ;  /* 0x80000000f6ff7812 */ /* 0x000fe4000780c0ff */
[----:B---3--:R-:W-:-:S05]  /*87680*/  PRMT R7, R176, 0x7770, RZ ;  /* 0x00007770b0077816 */ /* 0x008fca00000000ff */
[----:B------:R0:W-:Y:S02]  /*87690*/  @P6 STG.E.U8 desc[UR56][R36.64], R7 ;  /* 0x0000000724006986 */ /* 0x0001e4000c101138 */
[----:B0-----:R-:W-:-:S05]  /*876a0*/  PRMT R7, R176, 0x7771, RZ ;  /* 0x00007771b0077816 */ /* 0x001fca00000000ff */
[----:B------:R0:W-:Y:S02]  /*876b0*/  @P1 STG.E.U8 desc[UR56][R32.64], R7 ;  /* 0x0000000720001986 */ /* 0x0001e4000c101138 */
[C---:B0-----:R-:W-:Y:S02]  /*876c0*/  PRMT R7, R176.reuse, 0x7772, RZ ;  /* 0x00007772b0077816 */ /* 0x041fe400000000ff */
[----:B------:R-:W-:-:S03]  /*876d0*/  PRMT R176, R176, 0x7773, RZ ;  /* 0x00007773b0b07816 */ /* 0x000fc600000000ff */
[----:B----4-:R0:W-:Y:S04]  /*876e0*/  @P4 STG.E.U8 desc[UR56][R30.64], R7 ;  /* 0x000000071e004986 */ /* 0x0101e8000c101138 */
[----:B--2---:R1:W-:Y:S01]  /*876f0*/  @P3 STG.E.U8 desc[UR56][R228.64], R176 ;  /* 0x000000b0e4003986 */ /* 0x0043e2000c101138 */
        /* <DEDUP_REMOVED lines=43> */
[----:B------:R-:W3:Y:S04]  /*879b0*/  LDL.LU.64 R30, [R1+0x6f0] ;  /* 0x0006f000011e7983 */ /* 0x000ee80000300a00 */
[----:B------:R-:W3:Y:S04]  /*879c0*/  LDL.LU.64 R228, [R1+0x6e8] ;  /* 0x0006e80001e47983 */ /* 0x000ee80000300a00 */
[----:B----4-:R0:W-:Y:S04]  /*879d0*/  @P5 STG.E.U8 desc[UR56][R224.64], R7 ;  /* 0x00000007e0005986 */ /* 0x0101e8000c101138 */
[----:B------:R-:W4:Y:S01]  /*879e0*/  LDL.LU.64 R28, [R1+0x6e0] ;  /* 0x0006e000011c7983 */ /* 0x000f220000300a00 */
[----:B------:R-:W-:-:S02]  /*879f0*/  @P6 LOP3.LUT R0, R0, 0x80, RZ, 0xfc, !PT ;  /* 0x0000008000006812 */ /* 0x000fc400078efcff */
[----:B------:R-:W-:Y:S02]  /*87a00*/  LOP3.LUT P6, RZ, R246, 0x100000, RZ, 0xc0, !PT ;  /* 0x00100000f6ff7812 */ /* 0x000fe400078cc0ff */
[----:B------:R-:W-:Y:S01]  /*87a10*/  LOP3.LUT R0, R0, 0xfffffeff, RZ, 0xc0, !PT ;  /* 0xfffffeff00007812 */ /* 0x000fe200078ec0ff */
[----:B0-----:R-:W4:Y:S10]  /*87a20*/  LDL.LU.64 R224, [R1+0x6d8] ;  /* 0x0006d80001e07983 */ /* 0x001f340000300a00 */
        /* <DEDUP_REMOVED lines=11> */
[----:B------:R-:W-:Y:S01]  /*87ae0*/  @P6 STG.E.U8 desc[UR56][R226.64], R177 ;  /* 0x000000b1e2006986 */ /* 0x000fe2000c101138 */
[----:B------:R-:W-:Y:S02]  /*87af0*/  LOP3.LUT P6, RZ, R0, 0x800, RZ, 0xc0, !PT ;  /* 0x0000080000ff7812 */ /* 0x000fe400078cc0ff */
        /* <DEDUP_REMOVED lines=26> */
[----:B0-----:R-:W-:-:S11]  /*87ca0*/  PRMT R7, R178, 0x7772, RZ ;  /* 0x00007772b2077816 */ /* 0x001fd600000000ff */
[----:B------:R0:W-:Y:S01]  /*87cb0*/  @P6 STG.E.U8 desc[UR56][R36.64], R7 ;  /* 0x0000000724006986 */ /* 0x0001e2000c101138 */
        /* <DEDUP_REMOVED lines=22> */
[C---:B------:R-:W-:Y:S02]  /*87e20*/  LOP3.LUT P2, RZ, R246.reuse, 0x80, RZ, 0xc0, !PT ;  /* 0x00000080f6ff7812 */ /* 0x040fe4000784c0ff */
[C---:B------:R-:W-:Y:S02]  /*87e30*/  PRMT R7, R179.reuse, 0x7772, RZ ;  /* 0x00007772b3077816 */ /* 0x040fe400000000ff */
        /* <DEDUP_REMOVED lines=23> */
[----:B----4-:R-:W-:Y:S01]  /*87fb0*/  @P0 STG.E.U8 desc[UR56][R30.64], R179 ;  /* 0x000000b31e000986 */ /* 0x010fe2000c101138 */
[----:B--2---:R-:W-:-:S05]  /*87fc0*/  PRMT R7, R180, 0x7770, RZ ;  /* 0x00007770b4077816 */ /* 0x004fca00000000ff */
[----:B------:R0:W-:Y:S02]  /*87fd0*/  @P2 STG.E.U8 desc[UR56][R228.64], R7 ;  /* 0x00000007e4002986 */ /* 0x0001e4000c101138 */
[----:B0-----:R-:W-:-:S05]  /*87fe0*/  PRMT R7, R180, 0x7771, RZ ;  /* 0x00007771b4077816 */ /* 0x001fca00000000ff */
[----:B------:R0:W-:Y:S04]  /*87ff0*/  @P5 STG.E.U8 desc[UR56][R184.64], R7 ;  /* 0x00000007b8005986 */ /* 0x0001e8000c101138 */
[----:B0-----:R-:W2:Y:S01]  /*88000*/  LDL.LU.64 R184, [R1+0x2160] ;  /* 0x0021600001b87983 */ /* 0x001ea20000300a00 */
[----:B------:R-:W-:Y:S02]  /*88010*/  LOP3.LUT R0, R0, 0xfffffffe, RZ, 0xc0, !PT ;  /* 0xfffffffe00007812 */ /* 0x000fe400078ec0ff */
[----:B------:R-:W-:Y:S01]  /*88020*/  PRMT R7, R180, 0x7772, RZ ;  /* 0x00007772b4077816 */ /* 0x000fe200000000ff */
[----:B------:R-:W3:Y:S01]  /*88030*/  LDL.LU.64 R32, [R1+0x658] ;  /* 0x0006580001207983 */ /* 0x000ee20000300a00 */
[----:B------:R-:W-:Y:S02]  /*88040*/  @P6 LOP3.LUT R0, R0, 0x1, RZ, 0xfc, !PT ;  /* 0x0000000100006812 */ /* 0x000fe400078efcff */
[----:B------:R-:W-:-:S02]  /*88050*/  LOP3.LUT P6, RZ, R246, 0x4, RZ, 0xc0, !PT ;  /* 0x00000004f6ff7812 */ /* 0x000fc400078cc0ff */
        /* <DEDUP_REMOVED lines=23> */
[----:B------:R-:W-:Y:S01]  /*881d0*/  @P6 STG.E.U8 desc[UR56][R56.64], R7 ;  /* 0x0000000738006986 */ /* 0x000fe2000c101138 */
[----:B------:R-:W-:-:S02]  /*881e0*/  LOP3.LUT P6, RZ, R0, 0x1, RZ, 0xc0, !PT ;  /* 0x0000000100ff7812 */ /* 0x000fc400078cc0ff */
[C---:B------:R-:W-:Y:S02]  /*881f0*/  PRMT R0, R184.reuse, 0x7772, RZ ;  /* 0x00007772b8007816 */ /* 0x040fe400000000ff */
[----:B------:R-:W-:-:S09]  /*88200*/  PRMT R184, R184, 0x7773, RZ ;  /* 0x00007773b8b87816 */ /* 0x000fd200000000ff */
[----:B------:R0:W-:Y:S01]  /*88210*/  @P6 STG.E.U8 desc[UR56][R52.64], R0 ;  /* 0x0000000034006986 */ /* 0x0001e2000c101138 */
[----:B------:R-:W-:-:S13]  /*88220*/  LOP3.LUT P6, RZ, R16, 0x80000000, RZ, 0xc0, !PT ;  /* 0x8000000010ff7812 */ /* 0x000fda00078cc0ff */
        /* <DEDUP_REMOVED lines=15> */
[----:B------:R-:W-:Y:S02]  /*88320*/  PRMT R0, R185, 0x7770, RZ ;  /* 0x00007770b9007816 */ /* 0x000fe400000000ff */
[C---:B------:R-:W-:Y:S02]  /*88330*/  LOP3.LUT P0, RZ, R247.reuse, 0x2000000, RZ, 0xc0, !PT ;  /* 0x02000000f7ff7812 */ /* 0x040fe4000780c0ff */
[C---:B------:R-:W-:Y:S02]  /*88340*/  LOP3.LUT P2, RZ, R247.reuse, 0x1000000, RZ, 0xc0, !PT ;  /* 0x01000000f7ff7812 */ /* 0x040fe4000784c0ff */
[----:B------:R-:W-:Y:S01]  /*88350*/  LOP3.LUT P5, RZ, R247, 0x800000, RZ, 0xc0, !PT ;  /* 0x00800000f7ff7812 */ /* 0x000fe200078ac0ff */
[----:B---3--:R-:W-:Y:S04]  /*88360*/  @P1 STG.E.U8 desc[UR56][R32.64], R181 ;  /* 0x000000b520001986 */ /* 0x008fe8000c101138 */
[----:B----4-:R0:W-:Y:S02]  /*88370*/  @P4 STG.E.U8 desc[UR56][R30.64], R0 ;  /* 0x000000001e004986 */ /* 0x0101e4000c101138 */
[----:B0-----:R-:W-:-:S05]  /*88380*/  PRMT R0, R185, 0x7771, RZ ;  /* 0x00007771b9007816 */ /* 0x001fca00000000ff */
[----:B------:R0:W-:Y:S01]  /*88390*/  @P3 STG.E.U8 desc[UR56][R228.64], R0 ;  /* 0x00000000e4003986 */ /* 0x0001e2000c101138 */
[----:B------:R-:W-:Y:S02]  /*883a0*/  LOP3.LUT P3, RZ, R247, 0x400000, RZ, 0xc0, !PT ;  /* 0x00400000f7ff7812 */ /* 0x000fe4000786c0ff */
[C---:B0-----:R-:W-:Y:S02]  /*883b0*/  PRMT R0, R185.reuse, 0x7772, RZ ;  /* 0x00007772b9007816 */ /* 0x041fe400000000ff */
[----:B------:R-:W-:Y:S01]  /*883c0*/  PRMT R185, R185, 0x7773, RZ ;  /* 0x00007773b9b97816 */ /* 0x000fe200000000ff */
[----:B------:R-:W3:Y:S04]  /*883d0*/  LDL.LU.64 R228, [R1+0x620] ;  /* 0x0006200001e47983 */ /* 0x000ee80000300a00 */
        /* <DEDUP_REMOVED lines=53> */
[----:B0-----:R-:W-:Y:S02]  /*88730*/  PRMT R0, R186, 0x7771, RZ ;  /* 0x00007771ba007816 */ /* 0x001fe400000000ff */
[----:B------:R-:W2:Y:S04]  /*88740*/  LDL.LU.64 R224, [R1+0x5b0] ;  /* 0x0005b00001e07983 */ /* 0x000ea80000300a00 */
[----:B------:R0:W-:Y:S01]  /*88750*/  @P6 STG.E.U8 desc[UR56][R226.64], R0 ;  /* 0x00000000e2006986 */ /* 0x0001e2000c101138 */
[----:B------:R-:W-:Y:S02]  /*88760*/  LOP3.LUT P6, RZ, R16, 0x8000000, RZ, 0xc0, !PT ;  /* 0x0800000010ff7812 */ /* 0x000fe400078cc0ff */
        /* <DEDUP_REMOVED lines=35> */
[----:B--2---:R-:W-:-:S05]  /*889a0*/  PRMT R0, R188, 0x7770, RZ ;  /* 0x00007770bc007816 */ /* 0x004fca00000000ff */
        /* <DEDUP_REMOVED lines=22> */
[----:B------:R-:W-:Y:S01]  /*88b10*/  LOP3.LUT P5, RZ, R247, 0x1, RZ, 0xc0, !PT ;  /* 0x00000001f7ff7812 */ /* 0x000fe200078ac0ff */
[----:B------:R-:W4:Y:S01]  /*88b20*/  LDL.LU.64 R34, [R1+0x538] ;  /* 0x0005380001227983 */ /* 0x000f220000300a00 */
[----:B---3--:R-:W-:-:S13]  /*88b30*/  LOP3.LUT P6, RZ, R248, 0x800000, RZ, 0xc0, !PT ;  /* 0x00800000f8ff7812 */ /* 0x008fda00078cc0ff */
        /* <DEDUP_REMOVED lines=18> */
[----:B--2---:R-:W-:-:S09]  /*88c60*/  PRMT R0, R192, 0x7770, RZ ;  /* 0x00007770c0007816 */ /* 0x004fd200000000ff */
[----:B------:R-:W-:Y:S02]  /*88c70*/  @P6 LOP3.LUT R16, R16, 0x40000, RZ, 0xfc, !PT ;  /* 0x0004000010106812 */ /* 0x000fe400078efcff */
[----:B------:R-:W-:Y:S01]  /*88c80*/  LOP3.LUT P6, RZ, R248, 0x40000000, RZ, 0xc0, !PT ;  /* 0x40000000f8ff7812 */ /* 0x000fe200078cc0ff */
[----:B----4-:R0:W-:Y:S01]  /*88c90*/  @P3 STG.E.U8 desc[UR56][R36.64], R0 ;  /* 0x0000000024003986 */ /* 0x0101e2000c101138 */
[----:B------:R-:W-:Y:S02]  /*88ca0*/  LOP3.LUT R16, R16, 0xfff7ffff, RZ, 0xc0, !PT ;  /* 0xfff7ffff10107812 */ /* 0x000fe400078ec0ff */
[----:B0-----:R-:W-:-:S09]  /*88cb0*/  PRMT R0, R192, 0x7771, RZ ;  /* 0x00007771c0007816 */ /* 0x001fd200000000ff */
[----:B------:R-:W-:Y:S02]  /*88cc0*/  @P6 LOP3.LUT R16, R16, 0x80000, RZ, 0xfc, !PT ;  /* 0x0008000010106812 */ /* 0x000fe400078efcff */
[----:B------:R-:W-:Y:S01]  /*88cd0*/  LOP3.LUT P6, RZ, R248, 0x80000000, RZ, 0xc0, !PT ;  /* 0x80000000f8ff7812 */ /* 0x000fe200078cc0ff */
[----:B------:R-:W2:Y:S04]  /*88ce0*/  LDL.LU.64 R36, [R1+0x530] ;  /* 0x0005300001247983 */ /* 0x000ea80000300a00 */
[----:B------:R0:W-:Y:S02]  /*88cf0*/  @P0 STG.E.U8 desc[UR56][R32.64], R0 ;  /* 0x0000000020000986 */ /* 0x0001e4000c101138 */
        /* <DEDUP_REMOVED lines=61> */
[----:B------:R-:W4:Y:S01]  /*890d0*/  LDL.LU.64 R224, [R1+0x4d0] ;  /* 0x0004d00001e07983 */ /* 0x000f220000300a00 */
        /* <DEDUP_REMOVED lines=19> */
[----:B0-----:R-:W2:Y:S01]  /*89210*/  LDL.LU.64 R226, [R1+0x4c0] ;  /* 0x0004c00001e27983 */ /* 0x001ea20000300a00 */
[----:B------:R-:W-:Y:S02]  /*89220*/  LOP3.LUT R16, R16, 0xfffffbff, RZ, 0xc0, !PT ;  /* 0xfffffbff10107812 */ /* 0x000fe400078ec0ff */
[----:B------:R-:W-:-:S02]  /*89230*/  LOP3.LUT P2, RZ, R248, 0x8000, RZ, 0xc0, !PT ;  /* 0x00008000f8ff7812 */ /* 0x000fc4000784c0ff */
[----:B------:R-:W-:Y:S02]  /*89240*/  LOP3.LUT P3, RZ, R248, 0x4000, RZ, 0xc0, !PT ;  /* 0x00004000f8ff7812 */ /* 0x000fe4000786c0ff */
[----:B------:R-:W-:Y:S02]  /*89250*/  PRMT R0, R191, 0x7770, RZ ;  /* 0x00007770bf007816 */ /* 0x000fe400000000ff */
[----:B------:R-:W-:Y:S02]  /*89260*/  @P6 LOP3.LUT R16, R16, 0x400, RZ, 0xfc, !PT ;  /* 0x0000040010106812 */ /* 0x000fe400078efcff */
[C---:B------:R-:W-:Y:S02]  /*89270*/  LOP3.LUT P6, RZ, R248.reuse, 0x400, RZ, 0xc0, !PT ;  /* 0x00000400f8ff7812 */ /* 0x040fe400078cc0ff */
[C---:B------:R-:W-:Y:S02]  /*89280*/  LOP3.LUT P0, RZ, R248.reuse, 0x2000, RZ, 0xc0, !PT ;  /* 0x00002000f8ff7812 */ /* 0x040fe4000780c0ff */
[----:B------:R-:W-:-:S02]  /*89290*/  LOP3.LUT P5, RZ, R248, 0x1000, RZ, 0xc0, !PT ;  /* 0x00001000f8ff7812 */ /* 0x000fc400078ac0ff */
[----:B------:R-:W-:Y:S01]  /*892a0*/  LOP3.LUT R16, R16, 0xfffff7ff, RZ, 0xc0, !PT ;  /* 0xfffff7ff10107812 */ /* 0x000fe200078ec0ff */
[----:B------:R-:W2:Y:S04]  /*892b0*/  LDL.LU.64 R52, [R1+0x4b0] ;  /* 0x0004b00001347983 */ /* 0x000ea80000300a00 */
[----:B------:R-:W2:Y:S04]  /*892c0*/  LDL.LU.64 R38, [R1+0x4a8] ;  /* 0x0004a80001267983 */ /* 0x000ea80000300a00 */
[----:B------:R-:W2:Y:S04]  /*892d0*/  LDL.LU.64 R34, [R1+0x4a0] ;  /* 0x0004a00001227983 */ /* 0x000ea80000300a00 */
[----:B------:R-:W2:Y:S04]  /*892e0*/  LDL.LU.64 R36, [R1+0x498] ;  /* 0x0004980001247983 */ /* 0x000ea80000300a00 */
[----:B---3--:R0:W-:Y:S01]  /*892f0*/  @P2 STG.E.U8 desc[UR56][R32.64], R0 ;  /* 0x0000000020002986 */ /* 0x0081e2000c101138 */
[----:B------:R-:W-:-:S02]  /*89300*/  @P6 LOP3.LUT R16, R16, 0x800, RZ, 0xfc, !PT ;  /* 0x0000080010106812 */ /* 0x000fc400078efcff */
[----:B------:R-:W-:Y:S02]  /*89310*/  LOP3.LUT P6, RZ, R248, 0x800, RZ, 0xc0, !PT ;  /* 0x00000800f8ff7812 */ /* 0x000fe400078cc0ff */
[C---:B0-----:R-:W-:Y:S01]  /*89320*/  PRMT R0, R191.reuse, 0x7771, RZ ;  /* 0x00007771bf007816 */ /* 0x041fe200000000ff */
[----:B------:R-:W3:Y:S04]  /*89330*/  LDL.LU.64 R32, [R1+0x490] ;  /* 0x0004900001207983 */ /* 0x000ee80000300a00 */
[----:B----4-:R0:W-:Y:S02]  /*89340*/  @P3 STG.E.U8 desc[UR56][R30.64], R0 ;  /* 0x000000001e003986 */ /* 0x0101e4000c101138 */
[C---:B0-----:R-:W-:Y:S02]  /*89350*/  PRMT R0, R191.reuse, 0x7772, RZ ;  /* 0x00007772bf007816 */ /* 0x041fe400000000ff */
[----:B------:R-:W-:Y:S01]  /*89360*/  PRMT R191, R191, 0x7773, RZ ;  /* 0x00007773bfbf7816 */ /* 0x000fe200000000ff */
[----:B------:R-:W4:Y:S04]  /*89370*/  LDL.LU.64 R30, [R1+0x488] ;  /* 0x00048800011e7983 */ /* 0x000f280000300a00 */
[----:B------:R0:W-:Y:S04]  /*89380*/  @P0 STG.E.U8 desc[UR56][R228.64], R0 ;  /* 0x00000000e4000986 */ /* 0x0001e8000c101138 */
[----:B------:R1:W-:Y:S01]  /*89390*/  @P5 STG.E.U8 desc[UR56][R28.64], R191 ;  /* 0x000000bf1c005986 */ /* 0x0003e2000c101138 */
[----:B0-----:R-:W-:-:S03]  /*893a0*/  PRMT R0, R195, 0x7770, RZ ;  /* 0x00007770c3007816 */ /* 0x001fc600000000ff */
[----:B------:R-:W4:Y:S04]  /*893b0*/  LDL.LU.64 R228, [R1+0x480] ;  /* 0x0004800001e47983 */ /* 0x000f280000300a00 */
[----:B-1----:R-:W4:Y:S04]  /*893c0*/  LDL.LU.64 R28, [R1+0x478] ;  /* 0x00047800011c7983 */ /* 0x002f280000300a00 */
        /* <DEDUP_REMOVED lines=8> */
[----:B------:R-:W4:Y:S08]  /*89450*/  LDL.LU.64 R224, [R1+0x470] ;  /* 0x0004700001e07983 */ /* 0x000f300000300a00 */
[----:B--2---:R0:W-:Y:S01]  /*89460*/  @P6 STG.E.U8 desc[UR56][R226.64], R0 ;  /* 0x00000000e2006986 */ /* 0x0041e2000c101138 */
[----:B------:R-:W-:-:S03]  /*89470*/  LOP3.LUT P6, RZ, R16, 0x200, RZ, 0xc0, !PT ;  /* 0x0000020010ff7812 */ /* 0x000fc600078cc0ff */
[----:B0-----:R-:W2:Y:S10]  /*89480*/  LDL.LU.64 R226, [R1+0x468] ;  /* 0x0004680001e27983 */ /* 0x001eb40000300a00 */
[----:B------:R0:W-:Y:S04]  /*89490*/  @P6 STG.E.U8 desc[UR56][R200.64], R195 ;  /* 0x000000c3c8006986 */ /* 0x0001e8000c101138 */
[----:B0-----:R-:W4:Y:S01]  /*894a0*/  LDL.LU.64 R200, [R1+0x2118] ;  /* 0x0021180001c87983 */ /* 0x001f220000300a00 */
[----:B------:R-:W-:-:S02]  /*894b0*/  LOP3.LUT P6, RZ, R16, 0x100, RZ, 0xc0, !PT ;  /* 0x0000010010ff7812 */ /* 0x000fc400078cc0ff */
[C---:B------:R-:W-:Y:S02]  /*894c0*/  LOP3.LUT P1, RZ, R248.reuse, 0x8, RZ, 0xc0, !PT ;  /* 0x00000008f8ff7812 */ /* 0x040fe4000782c0ff */
[C---:B------:R-:W-:Y:S02]  /*894d0*/  LOP3.LUT P4, RZ, R248.reuse, 0x4, RZ, 0xc0, !PT ;  /* 0x00000004f8ff7812 */ /* 0x040fe4000788c0ff */
[C---:B------:R-:W-:Y:S02]  /*894e0*/  LOP3.LUT P2, RZ, R248.reuse, 0x2, RZ, 0xc0, !PT ;  /* 0x00000002f8ff7812 */ /* 0x040fe4000784c0ff */
[----:B------:R-:W-:Y:S02]  /*894f0*/  LOP3.LUT P3, RZ, R248, 0x1, RZ, 0xc0, !PT ;  /* 0x00000001f8ff7812 */ /* 0x000fe4000786c0ff */
[C---:B------:R-:W-:Y:S02]  /*89500*/  LOP3.LUT P0, RZ, R249.reuse, 0x80000000, RZ, 0xc0, !PT ;  /* 0x80000000f9ff7812 */ /* 0x040fe4000780c0ff */
[----:B------:R-:W-:-:S02]  /*89510*/  LOP3.LUT P5, RZ, R249, 0x40000000, RZ, 0xc0, !PT ;  /* 0x40000000f9ff7812 */ /* 0x000fc400078ac0ff */
        /* <DEDUP_REMOVED lines=11> */
[----:B----4-:R-:W-:-:S05]  /*895d0*/  PRMT R0, R200, 0x7770, RZ ;  /* 0x00007770c8007816 */ /* 0x010fca00000000ff */
[----:B------:R0:W-:Y:S02]  /*895e0*/  @P1 STG.E.U8 desc[UR56][R32.64], R0 ;  /* 0x0000000020001986 */ /* 0x0001e4000c101138 */
[C---:B0-----:R-:W-:Y:S02]  /*895f0*/  PRMT R0, R200.reuse, 0x7771, RZ ;  /* 0x00007771c8007816 */ /* 0x041fe400000000ff */
[----:B------:R-:W3:Y:S04]  /*89600*/  LDL.LU.64 R32, [R1+0x460] ;  /* 0x0004600001207983 */ /* 0x000ee80000300a00 */
[----:B------:R0:W-:Y:S02]  /*89610*/  @P4 STG.E.U8 desc[UR56][R30.64], R0 ;  /* 0x000000001e004986 */ /* 0x0001e4000c101138 */
[----:B0-----:R-:W-:-:S02]  /*89620*/  PRMT R0, R200, 0x7772, RZ ;  /* 0x00007772c8007816 */ /* 0x001fc400000000ff */
[----:B------:R-:W-:-:S03]  /*89630*/  PRMT R200, R200, 0x7773, RZ ;  /* 0x00007773c8c87816 */ /* 0x000fc600000000ff */
[----:B------:R0:W-:Y:S04]  /*89640*/  @P2 STG.E.U8 desc[UR56][R228.64], R0 ;  /* 0x00000000e4002986 */ /* 0x0001e8000c101138 */
[----:B------:R-:W-:Y:S01]  /*89650*/  @P3 STG.E.U8 desc[UR56][R28.64], R200 ;  /* 0x000000c81c003986 */ /* 0x000fe2000c101138 */
[----:B0-----:R-:W-:-:S05]  /*89660*/  PRMT R0, R197, 0x7770, RZ ;  /* 0x00007770c5007816 */ /* 0x001fca00000000ff */
[----:B------:R0:W-:Y:S02]  /*89670*/  @P0 STG.E.U8 desc[UR56][R224.64], R0 ;  /* 0x00000000e0000986 */ /* 0x0001e4000c101138 */
[----:B0-----:R-:W-:-:S05]  /*89680*/  PRMT R0, R197, 0x7771, RZ ;  /* 0x00007771c5007816 */ /* 0x001fca00000000ff */
[----:B--2---:R0:W-:Y:S04]  /*89690*/  @P5 STG.E.U8 desc[UR56][R226.64], R0 ;  /* 0x00000000e2005986 */ /* 0x0041e8000c101138 */
[----:B0-----:R-:W2:Y:S04]  /*896a0*/  LDL.LU.64 R226, [R1+0x458] ;  /* 0x0004580001e27983 */ /* 0x001ea80000300a00 */
[----:B------:R-:W4:Y:S01]  /*896b0*/  LDL.LU.64 R30, [R1+0x450] ;  /* 0x00045000011e7983 */ /* 0x000f220000300a00 */
[C---:B------:R-:W-:Y:S02]  /*896c0*/  LOP3.LUT P2, RZ, R249.reuse, 0x20000000, RZ, 0xc0, !PT ;  /* 0x20000000f9ff7812 */ /* 0x040fe4000784c0ff */
[----:B------:R-:W-:-:S02]  /*896d0*/  LOP3.LUT P3, RZ, R249, 0x10000000, RZ, 0xc0, !PT ;  /* 0x10000000f9ff7812 */ /* 0x000fc4000786c0ff */
[----:B------:R-:W-:Y:S02]  /*896e0*/  LOP3.LUT P4, RZ, R249, 0x8000000, RZ, 0xc0, !PT ;  /* 0x08000000f9ff7812 */ /* 0x000fe4000788c0ff */
[----:B------:R-:W-:Y:S02]  /*896f0*/  PRMT R0, R197, 0x7772, RZ ;  /* 0x00007772c5007816 */ /* 0x000fe400000000ff */
[----:B------:R-:W-:Y:S02]  /*89700*/  LOP3.LUT P0, RZ, R249, 0x4000000, RZ, 0xc0, !PT ;  /* 0x04000000f9ff7812 */ /* 0x000fe4000780c0ff */
[----:B------:R-:W-:Y:S01]  /*89710*/  PRMT R197, R197, 0x7773, RZ ;  /* 0x00007773c5c57816 */ /* 0x000fe200000000ff */
[----:B------:R-:W4:Y:S04]  /*89720*/  LDL.LU.64 R228, [R1+0x440] ;  /* 0x0004400001e47983 */ /* 0x000f280000300a00 */
[----:B------:R-:W4:Y:S04]  /*89730*/  LDL.LU.64 R28, [R1+0x438] ;  /* 0x00043800011c7983 */ /* 0x000f280000300a00 */
[----:B------:R-:W4:Y:S04]  /*89740*/  LDL.LU.64 R224, [R1+0x428] ;  /* 0x0004280001e07983 */ /* 0x000f280000300a00 */
[----:B------:R-:W4:Y:S04]  /*89750*/  LDL.LU.64 R52, [R1+0x420] ;  /* 0x0004200001347983 */ /* 0x000f280000300a00 */
[----:B---3--:R0:W-:Y:S02]  /*89760*/  @P2 STG.E.U8 desc[UR56][R32.64], R0 ;  /* 0x0000000020002986 */ /* 0x0081e4000c101138 */
[----:B0-----:R-:W-:-:S02]  /*89770*/  PRMT R0, R201, 0x7770, RZ ;  /* 0x00007770c9007816 */ /* 0x001fc400000000ff */
[----:B--2---:R0:W-:Y:S04]  /*89780*/  @P3 STG.E.U8 desc[UR56][R226.64], R197 ;  /* 0x000000c5e2003986 */ /* 0x0041e8000c101138 */
[----:B----4-:R1:W-:Y:S04]  /*89790*/  @P4 STG.E.U8 desc[UR56][R30.64], R0 ;  /* 0x000000001e004986 */ /* 0x0103e8000c101138 */
[----:B0-----:R-:W2:Y:S01]  /*897a0*/  LDL.LU.64 R226, [R1+0x418] ;  /* 0x0004180001e27983 */ /* 0x001ea20000300a00 */
[----:B-1----:R-:W-:-:S03]  /*897b0*/  PRMT R0, R201, 0x7771, RZ ;  /* 0x00007771c9007816 */ /* 0x002fc600000000ff */
[----:B------:R-:W3:Y:S04]  /*897c0*/  LDL.LU.64 R38, [R1+0x410] ;  /* 0x0004100001267983 */ /* 0x000ee80000300a00 */
[----:B------:R0:W-:Y:S04]  /*897d0*/  @P0 STG.E.U8 desc[UR56][R198.64], R0 ;  /* 0x00000000c6000986 */ /* 0x0001e8000c101138 */
[----:B0-----:R-:W4:Y:S01]  /*897e0*/  LDL.LU.64 R198, [R1+0x2110] ;  /* 0x0021100001c67983 */ /* 0x001f220000300a00 */
[C---:B------:R-:W-:Y:S02]  /*897f0*/  LOP3.LUT P6, RZ, R249.reuse, 0x20000, RZ, 0xc0, !PT ;  /* 0x00020000f9ff7812 */ /* 0x040fe400078cc0ff */
[----:B------:R-:W-:-:S02]  /*89800*/  LOP3.LUT P1, RZ, R249, 0x800000, RZ, 0xc0, !PT ;  /* 0x00800000f9ff7812 */ /* 0x000fc4000782c0ff */
[----:B------:R-:W-:Y:S02]  /*89810*/  LOP3.LUT R221, R221, 0x7fffffff, RZ, 0xc0, !PT ;  /* 0x7fffffffdddd7812 */ /* 0x000fe400078ec0ff */
[----:B------:R-:W-:Y:S02]  /*89820*/  LOP3.LUT R16, R16, 0xffffffef, RZ, 0xc0, !PT ;  /* 0xffffffef10107812 */ /* 0x000fe400078ec0ff */
[----:B------:R-:W-:Y:S02]  /*89830*/  LOP3.LUT P5, RZ, R249, 0x2000000, RZ, 0xc0, !PT ;  /* 0x02000000f9ff7812 */ /* 0x000fe400078ac0ff */
[----:B------:R-:W-:Y:S01]  /*89840*/  PRMT R0, R201, 0x7772, RZ ;  /* 0x00007772c9007816 */ /* 0x000fe200000000ff */
[----:B------:R-:W3:Y:S02]  /*89850*/  LDL.LU.64 R34, [R1+0x408] ;  /* 0x0004080001227983 */ /* 0x000ee40000300a00 */
[----:B------:R-:W-:Y:S02]  /*89860*/  @P6 LOP3.LUT R221, R221, 0x80000000, RZ, 0xfc, !PT ;  /* 0x80000000dddd6812 */ /* 0x000fe400078efcff */
[----:B------:R-:W-:-:S02]  /*89870*/  LOP3.LUT P6, RZ, R249, 0x40000, RZ, 0xc0, !PT ;  /* 0x00040000f9ff7812 */ /* 0x000fc400078cc0ff */
[----:B------:R-:W-:Y:S02]  /*89880*/  @P1 LOP3.LUT R16, R16, 0x10, RZ, 0xfc, !PT ;  /* 0x0000001010101812 */ /* 0x000fe400078efcff */
[----:B------:R-:W-:Y:S02]  /*89890*/  PRMT R201, R201, 0x7773, RZ ;  /* 0x00007773c9c97816 */ /* 0x000fe400000000ff */
[----:B------:R0:W-:Y:S04]  /*898a0*/  @P5 STG.E.U8 desc[UR56][R228.64], R0 ;  /* 0x00000000e4005986 */ /* 0x0001e8000c101138 */
[----:B------:R-:W3:Y:S01]  /*898b0*/  LDL.LU.64 R36, [R1+0x400] ;  /* 0x0004000001247983 */ /* 0x000ee20000300a00 */
[----:B------:R-:W-:Y:S02]  /*898c0*/  LOP3.LUT R16, R16, 0xfffffffe, RZ, 0xc0, !PT ;  /* 0xfffffffe10107812 */ /* 0x000fe400078ec0ff */
[----:B------:R-:W-:Y:S01]  /*898d0*/  LOP3.LUT P1, RZ, R249, 0x1000000, RZ, 0xc0, !PT ;  /* 0x01000000f9ff7812 */ /* 0x000fe2000782c0ff */
[----:B------:R-:W3:Y:S04]  /*898e0*/  LDL.LU.64 R32, [R1+0x3f8] ;  /* 0x0003f80001207983 */ /* 0x000ee80000300a00 */
[----:B------:R-:W3:Y:S01]  /*898f0*/  LDL.LU.64 R30, [R1+0x3f0] ;  /* 0x0003f000011e7983 */ /* 0x000ee20000300a00 */
[----:B------:R-:W-:-:S02]  /*89900*/  @P6 LOP3.LUT R16, R16, 0x1, RZ, 0xfc, !PT ;  /* 0x0000000110106812 */ /* 0x000fc400078efcff */
[----:B------:R-:W-:Y:S01]  /*89910*/  LOP3.LUT P6, RZ, R249, 0x80000, RZ, 0xc0, !PT ;  /* 0x00080000f9ff7812 */ /* 0x000fe200078cc0ff */
[----:B0-----:R-:W3:Y:S01]  /*89920*/  LDL.LU.64 R228, [R1+0x3e8] ;  /* 0x0003e80001e47983 */ /* 0x001ee20000300a00 */
[----:B------:R-:W-:-:S11]  /*89930*/  LOP3.LUT R16, R16, 0xfffffffd, RZ, 0xc0, !PT ;  /* 0xfffffffd10107812 */ /* 0x000fd600078ec0ff */
[----:B------:R-:W-:Y:S02]  /*89940*/  @P6 LOP3.LUT R16, R16, 0x2, RZ, 0xfc, !PT ;  /* 0x0000000210106812 */ /* 0x000fe400078efcff */
[----:B------:R-:W-:Y:S02]  /*89950*/  LOP3.LUT P6, RZ, R249, 0x100000, RZ, 0xc0, !PT ;  /* 0x00100000f9ff7812 */ /* 0x000fe400078cc0ff */
[----:B------:R-:W-:-:S11]  /*89960*/  LOP3.LUT R16, R16, 0xfffffffb, RZ, 0xc0, !PT ;  /* 0xfffffffb10107812 */ /* 0x000fd600078ec0ff */
[----:B------:R-:W-:Y:S02]  /*89970*/  @P6 LOP3.LUT R16, R16, 0x4, RZ, 0xfc, !PT ;  /* 0x0000000410106812 */ /* 0x000fe400078efcff */
[----:B------:R-:W-:Y:S02]  /*89980*/  LOP3.LUT P6, RZ, R249, 0x200000, RZ, 0xc0, !PT ;  /* 0x00200000f9ff7812 */ /* 0x000fe400078cc0ff */
[----:B------:R-:W-:Y:S01]  /*89990*/  LOP3.LUT R16, R16, 0xfffffff7, RZ, 0xc0, !PT ;  /* 0xfffffff710107812 */ /* 0x000fe200078ec0ff */
[----:B------:R-:W-:Y:S10]  /*899a0*/  @P1 STG.E.U8 desc[UR56][R28.64], R201 ;  /* 0x000000c91c001986 */ /* 0x000ff4000c101138 */
[----:B------:R-:W-:-:S04]  /*899b0*/  @P6 LOP3.LUT R16, R16, 0x8, RZ, 0xfc, !PT ;  /* 0x0000000810106812 */ /* 0x000fc800078efcff */
[----:B------:R-:W-:Y:S02]  /*899c0*/  LOP3.LUT P1, RZ, R16, 0x10, RZ, 0xc0, !PT ;  /* 0x0000001010ff7812 */ /* 0x000fe4000782c0ff */
[----:B------:R-:W-:Y:S02]  /*899d0*/  LOP3.LUT P6, RZ, R249, 0x400000, RZ, 0xc0, !PT ;  /* 0x00400000f9ff7812 */ /* 0x000fe400078cc0ff */
[----:B----4-:R-:W-:-:S09]  /*899e0*/  PRMT R0, R198, 0x7770, RZ ;  /* 0x00007770c6007816 */ /* 0x010fd200000000ff */
[----:B------:R0:W-:Y:S04]  /*899f0*/  @P1 STG.E.U8 desc[UR56][R202.64], R0 ;  /* 0x00000000ca001986 */ /* 0x0001e8000c101138 */
[----:B0-----:R-:W4:Y:S01]  /*89a00*/  LDL.LU.64 R202, [R1+0x2108] ;  /* 0x0021080001ca7983 */ /* 0x001f220000300a00 */
[----:B------:R-:W-:-:S03]  /*89a10*/  PRMT R0, R198, 0x7771, RZ ;  /* 0x00007771c6007816 */ /* 0x000fc600000000ff */
[----:B------:R-:W3:Y:S04]  /*89a20*/  LDL.LU.64 R28, [R1+0x3e0] ;  /* 0x0003e000011c7983 */ /* 0x000ee80000300a00 */
[----:B------:R0:W-:Y:S01]  /*89a30*/  @P6 STG.E.U8 desc[UR56][R224.64], R0 ;  /* 0x00000000e0006986 */ /* 0x0001e2000c101138 */
[----:B------:R-:W-:Y:S02]  /*89a40*/  LOP3.LUT P6, RZ, R16, 0x8, RZ, 0xc0, !PT ;  /* 0x0000000810ff7812 */ /* 0x000fe400078cc0ff */
[----:B0-----:R-:W-:Y:S01]  /*89a50*/  PRMT R0, R198, 0x7772, RZ ;  /* 0x00007772c6007816 */ /* 0x001fe200000000ff */
[----:B------:R-:W3:Y:S10]  /*89a60*/  LDL.LU.64 R224, [R1+0x3d8] ;  /* 0x0003d80001e07983 */ /* 0x000ef40000300a00 */
[----:B------:R-:W-:Y:S01]  /*89a70*/  @P6 STG.E.U8 desc[UR56][R52.64], R0 ;  /* 0x0000000034006986 */ /* 0x000fe2000c101138 */
[----:B------:R-:W-:-:S02]  /*89a80*/  LOP3.LUT P6, RZ, R16, 0x4, RZ, 0xc0, !PT ;  /* 0x0000000410ff7812 */ /* 0x000fc400078cc0ff */
[----:B------:R-:W-:-:S11]  /*89a90*/  PRMT R198, R198, 0x7773, RZ ;  /* 0x00007773c6c67816 */ /* 0x000fd600000000ff */
[----:B--2---:R0:W-:Y:S04]  /*89aa0*/  @P6 STG.E.U8 desc[UR56][R226.64], R198 ;  /* 0x000000c6e2006986 */ /* 0x0041e8000c101138 */
[----:B0-----:R-:W2:Y:S01]  /*89ab0*/  LDL.LU.64 R226, [R1+0x3d0] ;  /* 0x0003d00001e27983 */ /* 0x001ea20000300a00 */
[----:B------:R-:W-:Y:S02]  /*89ac0*/  LOP3.LUT P6, RZ, R16, 0x2, RZ, 0xc0, !PT ;  /* 0x0000000210ff7812 */ /* 0x000fe400078cc0ff */
[C---:B------:R-:W-:Y:S02]  /*89ad0*/  LOP3.LUT P2, RZ, R249.reuse, 0x10000, RZ, 0xc0, !PT ;  /* 0x00010000f9ff7812 */ /* 0x040fe4000784c0ff */
[C---:B------:R-:W-:Y:S02]  /*89ae0*/  LOP3.LUT P3, RZ, R249.reuse, 0x8000, RZ, 0xc0, !PT ;  /* 0x00008000f9ff7812 */ /* 0x040fe4000786c0ff */
[----:B------:R-:W-:-:S02]  /*89af0*/  LOP3.LUT P4, RZ, R249, 0x4000, RZ, 0xc0, !PT ;  /* 0x00004000f9ff7812 */ /* 0x000fc4000788c0ff */
[C---:B------:R-:W-:Y:S02]  /*89b00*/  LOP3.LUT P0, RZ, R249.reuse, 0x2000, RZ, 0xc0, !PT ;  /* 0x00002000f9ff7812 */ /* 0x040fe4000780c0ff */
[C---:B------:R-:W-:Y:S02]  /*89b10*/  LOP3.LUT P5, RZ, R249.reuse, 0x1000, RZ, 0xc0, !PT ;  /* 0x00001000f9ff7812 */ /* 0x040fe400078ac0ff */
[----:B------:R-:W-:Y:S02]  /*89b20*/  LOP3.LUT P1, RZ, R249, 0x800, RZ, 0xc0, !PT ;  /* 0x00000800f9ff7812 */ /* 0x000fe4000782c0ff */
[C---:B------:R-:W-:Y:S02]  /*89b30*/  PRMT R0, R199.reuse, 0x7770, RZ ;  /* 0x00007770c7007816 */ /* 0x040fe400000000ff */
[----:B------:R-:W-:Y:S02]  /*89b40*/  PRMT R10, R199, 0x7771, RZ ;  /* 0x00007771c70a7816 */ /* 0x000fe400000000ff */
[----:B----4-:R-:W-:-:S05]  /*89b50*/  PRMT R7, R202, 0x7770, RZ ;  /* 0x00007770ca077816 */ /* 0x010fca00000000ff */
[----:B---3--:R0:W-:Y:S01]  /*89b60*/  @P6 STG.E.U8 desc[UR56][R38.64], R7 ;  /* 0x0000000726006986 */ /* 0x0081e2000c101138 */
[----:B------:R-:W-:Y:S02]  /*89b70*/  LOP3.LUT P6, RZ, R16, 0x1, RZ, 0xc0, !PT ;  /* 0x0000000110ff7812 */ /* 0x000fe400078cc0ff */
[C---:B------:R-:W-:Y:S02]  /*89b80*/  PRMT R8, R202.reuse, 0x7771, RZ ;  /* 0x00007771ca087816 */ /* 0x040fe400000000ff */
[----:B------:R-:W-:-:S09]  /*89b90*/  PRMT R9, R202, 0x7772, RZ ;  /* 0x00007772ca097816 */ /* 0x000fd200000000ff */
[----:B------:R1:W-:Y:S01]  /*89ba0*/  @P6 STG.E.U8 desc[UR56][R34.64], R8 ;  /* 0x0000000822006986 */ /* 0x0003e2000c101138 */
[----:B------:R-:W-:Y:S02]  /*89bb0*/  LOP3.LUT P6, RZ, R221, 0x80000000, RZ, 0xc0, !PT ;  /* 0x80000000ddff7812 */ /* 0x000fe400078cc0ff */
[----:B------:R-:W-:Y:S02]  /*89bc0*/  PRMT R202, R202, 0x7773, RZ ;  /* 0x00007773caca7816 */ /* 0x000fe400000000ff */
[C---:B0-----:R-:W-:Y:S02]  /*89bd0*/  PRMT R7, R199.reuse, 0x7772, RZ ;  /* 0x00007772c7077816 */ /* 0x041fe400000000ff */
[----:B------:R-:W-:-:S07]  /*89be0*/  PRMT R199, R199, 0x7773, RZ ;  /* 0x00007773c7c77816 */ /* 0x000fce00000000ff */
[----:B------:R0:W-:Y:S01]  /*89bf0*/  @P6 STG.E.U8 desc[UR56][R36.64], R9 ;  /* 0x0000000924006986 */ /* 0x0001e2000c101138 */
[----:B------:R-:W-:-:S03]  /*89c00*/  LOP3.LUT P6, RZ, R249, 0x400, RZ, 0xc0, !PT ;  /* 0x00000400f9ff7812 */ /* 0x000fc600078cc0ff */
[----:B------:R-:W-:Y:S01]  /*89c10*/  @P2 STG.E.U8 desc[UR56][R32.64], R202 ;  /* 0x000000ca20002986 */ /* 0x000fe2000c101138 */
[----:B-1----:R-:W-:-:S03]  /*89c20*/  PRMT R8, R203, 0x7770, RZ ;  /* 0x00007770cb087816 */ /* 0x002fc600000000ff */
[----:B------:R1:W-:Y:S04]  /*89c30*/  @P3 STG.E.U8 desc[UR56][R30.64], R0 ;  /* 0x000000001e003986 */ /* 0x0003e8000c101138 */
[----:B------:R3:W-:Y:S04]  /*89c40*/  @P4 STG.E.U8 desc[UR56][R228.64], R10 ;  /* 0x0000000ae4004986 */ /* 0x0007e8000c101138 */
[----:B------:R4:W-:Y:S04]  /*89c50*/  @P0 STG.E.U8 desc[UR56][R28.64], R7 ;  /* 0x000000071c000986 */ /* 0x0009e8000c101138 */
[----:B------:R2:W-:Y:S01]  /*89c60*/  @P5 STG.E.U8 desc[UR56][R224.64], R199 ;  /* 0x000000c7e0005986 */ /* 0x0005e2000c101138 */
[----:B0-----:R-:W-:-:S03]  /*89c70*/  PRMT R9, R203, 0x7771, RZ ;  /* 0x00007771cb097816 */ /* 0x001fc600000000ff */
[----:B-1----:R-:W2:Y:S04]  /*89c80*/  LDL.LU.64 R30, [R1+0x3c0] ;  /* 0x0003c000011e7983 */ /* 0x002ea80000300a00 */
[----:B---3--:R-:W3:Y:S04]  /*89c90*/  LDL.LU.64 R228, [R1+0x3b8] ;  /* 0x0003b80001e47983 */ /* 0x008ee80000300a00 */
[----:B----4-:R-:W4:Y:S04]  /*89ca0*/  LDL.LU.64 R28, [R1+0x3b0] ;  /* 0x0003b000011c7983 */ /* 0x010f280000300a00 */
[----:B--2---:R0:W-:Y:S04]  /*89cb0*/  @P1 STG.E.U8 desc[UR56][R226.64], R8 ;  /* 0x00000008e2001986 */ /* 0x0041e8000c101138 */
[----:B------:R-:W2:Y:S04]  /*89cc0*/  LDL.LU.64 R224, [R1+0x3a0] ;  /* 0x0003a00001e07983 */ /* 0x000ea80000300a00 */
[----:B------:R1:W-:Y:S04]  /*89cd0*/  @P6 STG.E.U8 desc[UR56][R204.64], R9 ;  /* 0x00000009cc006986 */ /* 0x0003e8000c101138 */
[----:B0-----:R-:W2:Y:S04]  /*89ce0*/  LDL.LU.64 R226, [R1+0x398] ;  /* 0x0003980001e27983 */ /* 0x001ea80000300a00 */
[----:B-1----:R-:W4:Y:S01]  /*89cf0*/  LDL.LU.64 R204, [R1+0x2100] ;  /* 0x0021000001cc7983 */ /* 0x002f220000300a00 */
[----:B------:R-:W-:-:S02]  /*89d00*/  LOP3.LUT P2, RZ, R249, 0x200, RZ, 0xc0, !PT ;  /* 0x00000200f9ff7812 */ /* 0x000fc4000784c0ff */
[C---:B------:R-:W-:Y:S02]  /*89d10*/  LOP3.LUT P3, RZ, R249.reuse, 0x100, RZ, 0xc0, !PT ;  /* 0x00000100f9ff7812 */ /* 0x040fe4000786c0ff */
[C---:B------:R-:W-:Y:S02]  /*89d20*/  LOP3.LUT P4, RZ, R249.reuse, 0x80, RZ, 0xc0, !PT ;  /* 0x00000080f9ff7812 */ /* 0x040fe4000788c0ff */
[----:B------:R-:W-:Y:S02]  /*89d30*/  LOP3.LUT P0, RZ, R249, 0x40, RZ, 0xc0, !PT ;  /* 0x00000040f9ff7812 */ /* 0x000fe4000780c0ff */
[C---:B------:R-:W-:Y:S02]  /*89d40*/  PRMT R0, R203.reuse, 0x7772, RZ ;  /* 0x00007772cb007816 */ /* 0x040fe400000000ff */
[----:B------:R-:W-:Y:S01]  /*89d50*/  PRMT R203, R203, 0x7773, RZ ;  /* 0x00007773cbcb7816 */ /* 0x000fe200000000ff */
[----:B------:R-:W2:Y:S04]  /*89d60*/  LDL.LU.64 R56, [R1+0x390] ;  /* 0x0003900001387983 */ /* 0x000ea80000300a00 */
[----:B------:R-:W2:Y:S04]  /*89d70*/  LDL.LU.64 R52, [R1+0x388] ;  /* 0x0003880001347983 */ /* 0x000ea80000300a00 */
[----:B------:R-:W2:Y:S04]  /*89d80*/  LDL.LU.64 R38, [R1+0x380] ;  /* 0x0003800001267983 */ /* 0x000ea80000300a00 */
[----:B------:R-:W2:Y:S04]  /*89d90*/  LDL.LU.64 R34, [R1+0x378] ;  /* 0x0003780001227983 */ /* 0x000ea80000300a00 */
[----:B------:R-:W2:Y:S04]  /*89da0*/  LDL.LU.64 R36, [R1+0x370] ;  /* 0x0003700001247983 */ /* 0x000ea80000300a00 */
[----:B------:R-:W2:Y:S01]  /*89db0*/  LDL.LU.64 R32, [R1+0x368] ;  /* 0x0003680001207983 */ /* 0x000ea20000300a00 */
[----:B------:R-:W-:-:S04]  /*89dc0*/  LOP3.LUT P5, RZ, R249, 0x10, RZ, 0xc0, !PT ;  /* 0x00000010f9ff7812 */ /* 0x000fc800078ac0ff */
[----:B------:R-:W-:Y:S02]  /*89dd0*/  P2R R11, PR, RZ, 0x20 ;  /* 0x00000020ff0b7803 */ /* 0x000fe40000000000 */
[----:B------:R-:W-:Y:S01]  /*89de0*/  LOP3.LUT P5, RZ, R249, 0x20, RZ, 0xc0, !PT ;  /* 0x00000020f9ff7812 */ /* 0x000fe200078ac0ff */
[----:B------:R-:W-:Y:S04]  /*89df0*/  @P2 STG.E.U8 desc[UR56][R30.64], R0 ;  /* 0x000000001e002986 */ /* 0x000fe8000c101138 */
[----:B---3--:R-:W-:Y:S01]  /*89e00*/  @P3 STG.E.U8 desc[UR56][R228.64], R203 ;  /* 0x000000cbe4003986 */ /* 0x008fe2000c101138 */
[C---:B----4-:R-:W-:Y:S02]  /*89e10*/  PRMT R7, R204.reuse, 0x7770, RZ ;  /* 0x00007770cc077816 */ /* 0x050fe400000000ff */
[----:B------:R-:W-:-:S03]  /*89e20*/  PRMT R10, R204, 0x7771, RZ ;  /* 0x00007771cc0a7816 */ /* 0x000fc600000000ff */
[----:B------:R-:W-:Y:S04]  /*89e30*/  @P4 STG.E.U8 desc[UR56][R28.64], R7 ;  /* 0x000000071c004986 */ /* 0x000fe8000c101138 */
[----:B------:R0:W-:Y:S04]  /*89e40*/  @P0 STG.E.U8 desc[UR56][R208.64], R10 ;  /* 0x0000000ad0000986 */ /* 0x0001e8000c101138 */
[----:B0-----:R-:W3:Y:S01]  /*89e50*/  LDL.LU.64 R208, [R1+0x20f8] ;  /* 0x0020f80001d07983 */ /* 0x001ee20000300a00 */
[----:B------:R-:W-:-:S03]  /*89e60*/  PRMT R8, R204, 0x7772, RZ ;  /* 0x00007772cc087816 */ /* 0x000fc600000000ff */
[----:B------:R-:W4:Y:S01]  /*89e70*/  LDL.LU.64 R30, [R1+0x360] ;  /* 0x00036000011e7983 */ /* 0x000f220000300a00 */
[----:B------:R-:W-:-:S03]  /*89e80*/  PRMT R204, R204, 0x7773, RZ ;  /* 0x00007773cccc7816 */ /* 0x000fc600000000ff */
[----:B------:R-:W4:Y:S04]  /*89e90*/  LDL.LU.64 R228, [R1+0x358] ;  /* 0x0003580001e47983 */ /* 0x000f280000300a00 */
[----:B--2---:R0:W-:Y:S01]  /*89ea0*/  @P5 STG.E.U8 desc[UR56][R224.64], R8 ;  /* 0x00000008e0005986 */ /* 0x0041e2000c101138 */
[----:B------:R-:W-:-:S03]  /*89eb0*/  ISETP.NE.AND P5, PT, R11, RZ, PT ;  /* 0x000000ff0b00720c */ /* 0x000fc60003fa5270 */
[----:B------:R-:W2:Y:S04]  /*89ec0*/  LDL.LU.64 R28, [R1+0x350] ;  /* 0x00035000011c7983 */ /* 0x000ea80000300a00 */
[----:B0-----:R-:W2:Y:S06]  /*89ed0*/  LDL.LU.64 R224, [R1+0x348] ;  /* 0x0003480001e07983 */ /* 0x001eac0000300a00 */
[----:B------:R0:W-:Y:S04]  /*89ee0*/  @P5 STG.E.U8 desc[UR56][R226.64], R204 ;  /* 0x000000cce2005986 */ /* 0x0001e8000c101138 */
[----:B0-----:R-:W2:Y:S01]  /*89ef0*/  LDL.LU.64 R226, [R1+0x340] ;  /* 0x0003400001e27983 */ /* 0x001ea20000300a00 */
[----:B------:R-:W-:-:S04]  /*89f00*/  LOP3.LUT P1, RZ, R250, 0x40000000, RZ, 0xc0, !PT ;  /* 0x40000000faff7812 */ /* 0x000fc8000782c0ff */
[----:B------:R-:W-:Y:S02]  /*89f10*/  P2R R16, PR, RZ, 0x2 ;  /* 0x00000002ff107803 */ /* 0x000fe40000000000 */
        /* <DEDUP_REMOVED lines=8> */
[----:B------:R-:W-:Y:S02]  /*89fa0*/  LOP3.LUT P1, RZ, R249, 0x8, RZ, 0xc0, !PT ;  /* 0x00000008f9ff7812 */ /* 0x000fe4000782c0ff */
[----:B------:R-:W-:Y:S02]  /*89fb0*/  PRMT R8, R205, 0x7770, RZ ;  /* 0x00007770cd087816 */ /* 0x000fe400000000ff */
[C---:B------:R-:W-:Y:S02]  /*89fc0*/  LOP3.LUT P6, RZ, R250.reuse, 0x20000000, RZ, 0xc0, !PT ;  /* 0x20000000faff7812 */ /* 0x040fe400078cc0ff */
[C---:B------:R-:W-:Y:S02]  /*89fd0*/  LOP3.LUT P2, RZ, R250.reuse, 0x10000000, RZ, 0xc0, !PT ;  /* 0x10000000faff7812 */ /* 0x040fe4000784c0ff */
[----:B------:R-:W-:-:S02]  /*89fe0*/  LOP3.LUT P3, RZ, R250, 0x8000000, RZ, 0xc0, !PT ;  /* 0x08000000faff7812 */ /* 0x000fc4000786c0ff */
[C---:B------:R-:W-:Y:S02]  /*89ff0*/  LOP3.LUT P4, RZ, R250.reuse, 0x4000000, RZ, 0xc0, !PT ;  /* 0x04000000faff7812 */ /* 0x040fe4000788c0ff */
[C---:B------:R-:W-:Y:S02]  /*8a000*/  LOP3.LUT P0, RZ, R250.reuse, 0x2000000, RZ, 0xc0, !PT ;  /* 0x02000000faff7812 */ /* 0x040fe4000780c0ff */
[----:B------:R-:W-:Y:S02]  /*8a010*/  LOP3.LUT P5, RZ, R250, 0x1000000, RZ, 0xc0, !PT ;  /* 0x01000000faff7812 */ /* 0x000fe400078ac0ff */
[----:B------:R-:W-:Y:S02]  /*8a020*/  PRMT R10, R205, 0x7771, RZ ;  /* 0x00007771cd0a7816 */ /* 0x000fe400000000ff */
[----:B---3--:R-:W-:-:S05]  /*8a030*/  PRMT R0, R208, 0x7770, RZ ;  /* 0x00007770d0007816 */ /* 0x008fca00000000ff */
[----:B------:R0:W-:Y:S01]  /*8a040*/  @P1 STG.E.U8 desc[UR56][R56.64], R0 ;  /* 0x0000000038001986 */ /* 0x0001e2000c101138 */
[----:B------:R-:W-:Y:S02]  /*8a050*/  ISETP.NE.AND P1, PT, R12, RZ, PT ;  /* 0x000000ff0c00720c */ /* 0x000fe40003f25270 */
[C---:B------:R-:W-:Y:S02]  /*8a060*/  PRMT R9, R208.reuse, 0x7771, RZ ;  /* 0x00007771d0097816 */ /* 0x040fe400000000ff */
[----:B------:R-:W-:-:S09]  /*8a070*/  PRMT R7, R208, 0x7772, RZ ;  /* 0x00007772d0077816 */ /* 0x000fd200000000ff */
[----:B------:R-:W-:Y:S01]  /*8a080*/  @P1 STG.E.U8 desc[UR56][R52.64], R9 ;  /* 0x0000000934001986 */ /* 0x000fe2000c101138 */
[----:B------:R-:W-:Y:S02]  /*8a090*/  ISETP.NE.AND P1, PT, R13, RZ, PT ;  /* 0x000000ff0d00720c */ /* 0x000fe40003f25270 */
[----:B------:R-:W-:-:S11]  /*8a0a0*/  PRMT R208, R208, 0x7773, RZ ;  /* 0x00007773d0d07816 */ /* 0x000fd600000000ff */
[----:B------:R1:W-:Y:S01]  /*8a0b0*/  @P1 STG.E.U8 desc[UR56][R38.64], R7 ;  /* 0x0000000726001986 */ /* 0x0003e2000c101138 */
[----:B------:R-:W-:-:S13]  /*8a0c0*/  ISETP.NE.AND P1, PT, R14, RZ, PT ;  /* 0x000000ff0e00720c */ /* 0x000fda0003f25270 */
[----:B------:R-:W-:Y:S01]  /*8a0d0*/  @P1 STG.E.U8 desc[UR56][R34.64], R208 ;  /* 0x000000d022001986 */ /* 0x000fe2000c101138 */
[----:B------:R-:W-:Y:S02]  /*8a0e0*/  ISETP.NE.AND P1, PT, R15, RZ, PT ;  /* 0x000000ff0f00720c */ /* 0x000fe40003f25270 */
[C---:B0-----:R-:W-:Y:S02]  /*8a0f0*/  PRMT R0, R205.reuse, 0x7772, RZ ;  /* 0x00007772cd007816 */ /* 0x041fe400000000ff */
[----:B------:R-:W-:-:S09]  /*8a100*/  PRMT R205, R205, 0x7773, RZ ;  /* 0x00007773cdcd7816 */ /* 0x000fd200000000ff */
[----:B------:R0:W-:Y:S01]  /*8a110*/  @P1 STG.E.U8 desc[UR56][R36.64], R8 ;  /* 0x0000000824001986 */ /* 0x0001e2000c101138 */
[----:B------:R-:W-:Y:S02]  /*8a120*/  ISETP.NE.AND P1, PT, R16, RZ, PT ;  /* 0x000000ff1000720c */ /* 0x000fe40003f25270 */
[C---:B-1----:R-:W-:Y:S02]  /*8a130*/  PRMT R7, R209.reuse, 0x7770, RZ ;  /* 0x00007770d1077816 */ /* 0x042fe400000000ff */
[C---:B------:R-:W-:Y:S02]  /*8a140*/  PRMT R9, R209.reuse, 0x7771, RZ ;  /* 0x00007771d1097816 */ /* 0x040fe400000000ff */
[C---:B0-----:R-:W-:Y:S02]  /*8a150*/  PRMT R8, R209.reuse, 0x7772, RZ ;  /* 0x00007772d1087816 */ /* 0x041fe400000000ff */
[----:B------:R-:W-:-:S05]  /*8a160*/  PRMT R209, R209, 0x7773, RZ ;  /* 0x00007773d1d17816 */ /* 0x000fca00000000ff */
[----:B------:R0:W-:Y:S04]  /*8a170*/  @P1 STG.E.U8 desc[UR56][R32.64], R10 ;  /* 0x0000000a20001986 */ /* 0x0001e8000c101138 */
[----:B----4-:R1:W-:Y:S04]  /*8a180*/  @P6 STG.E.U8 desc[UR56][R30.64], R0 ;  /* 0x000000001e006986 */ /* 0x0103e8000c101138 */
[----:B------:R-:W-:Y:S04]  /*8a190*/  @P2 STG.E.U8 desc[UR56][R228.64], R205 ;  /* 0x000000cde4002986 */ /* 0x000fe8000c101138 */
[----:B--2---:R-:W-:Y:S04]  /*8a1a0*/  @P3 STG.E.U8 desc[UR56][R28.64], R7 ;  /* 0x000000071c003986 */ /* 0x004fe8000c101138 */
[----:B------:R-:W-:Y:S04]  /*8a1b0*/  @P4 STG.E.U8 desc[UR56][R224.64], R9 ;  /* 0x00000009e0004986 */ /* 0x000fe8000c101138 */
[----:B------:R-:W-:Y:S04]  /*8a1c0*/  @P0 STG.E.U8 desc[UR56][R226.64], R8 ;  /* 0x00000008e2000986 */ /* 0x000fe8000c101138 */
[----:B------:R2:W-:Y:S04]  /*8a1d0*/  @P5 STG.E.U8 desc[UR56][R206.64], R209 ;  /* 0x000000d1ce005986 */ /* 0x0005e8000c101138 */
[----:B0-----:R-:W3:Y:S04]  /*8a1e0*/  LDL.LU.64 R32, [R1+0x330] ;  /* 0x0003300001207983 */ /* 0x001ee80000300a00 */
[----:B-1----:R-:W4:Y:S04]  /*8a1f0*/  LDL.LU.64 R30, [R1+0x320] ;  /* 0x00032000011e7983 */ /* 0x002f280000300a00 */
[----:B--2---:R-:W2:Y:S01]  /*8a200*/  LDL.LU.64 R206, [R1+0x20f0] ;  /* 0x0020f00001ce7983 */ /* 0x004ea20000300a00 */
[----:B------:R-:W-:-:S02]  /*8a210*/  LOP3.LUT P1, RZ, R250, 0x800000, RZ, 0xc0, !PT ;  /* 0x00800000faff7812 */ /* 0x000fc4000782c0ff */
[----:B------:R-:W-:Y:S01]  /*8a220*/  LOP3.LUT P2, RZ, R250, 0x400000, RZ, 0xc0, !PT ;  /* 0x00400000faff7812 */ /* 0x000fe2000784c0ff */
[----:B------:R-:W4:Y:S04]  /*8a230*/  LDL.LU.64 R228, [R1+0x318] ;  /* 0x0003180001e47983 */ /* 0x000f280000300a00 */
[----:B------:R-:W4:Y:S04]  /*8a240*/  LDL.LU.64 R226, [R1+0x310] ;  /* 0x0003100001e27983 */ /* 0x000f280000300a00 */
[----:B------:R-:W4:Y:S04]  /*8a250*/  LDL.LU.64 R28, [R1+0x308] ;  /* 0x00030800011c7983 */ /* 0x000f280000300a00 */
[----:B------:R-:W4:Y:S04]  /*8a260*/  LDL.LU.64 R224, [R1+0x300] ;  /* 0x0003000001e07983 */ /* 0x000f280000300a00 */
[----:B------:R-:W4:Y:S04]  /*8a270*/  LDL.LU.64 R52, [R1+0x2f8] ;  /* 0x0002f80001347983 */ /* 0x000f280000300a00 */
[----:B------:R-:W4:Y:S01]  /*8a280*/  LDL.LU.64 R38, [R1+0x2f0] ;  /* 0x0002f00001267983 */ /* 0x000f220000300a00 */
[----:B--2---:R-:W-:-:S02]  /*8a290*/  PRMT R0, R206, 0x7770, RZ ;  /* 0x00007770ce007816 */ /* 0x004fc400000000ff */
[----:B------:R-:W-:-:S03]  /*8a2a0*/  PRMT R10, R206, 0x7771, RZ ;  /* 0x00007771ce0a7816 */ /* 0x000fc600000000ff */
[----:B---3--:R-:W-:Y:S04]  /*8a2b0*/  @P1 STG.E.U8 desc[UR56][R32.64], R0 ;  /* 0x0000000020001986 */ /* 0x008fe8000c101138 */
[----:B------:R0:W-:Y:S04]  /*8a2c0*/  @P2 STG.E.U8 desc[UR56][R210.64], R10 ;  /* 0x0000000ad2002986 */ /* 0x0001e8000c101138 */
[----:B0-----:R-:W2:Y:S04]  /*8a2d0*/  LDL.LU.64 R210, [R1+0x20e8] ;  /* 0x0020e80001d27983 */ /* 0x001ea80000300a00 */
[----:B------:R-:W3:Y:S04]  /*8a2e0*/  LDL.LU.64 R34, [R1+0x2e8] ;  /* 0x0002e80001227983 */ /* 0x000ee80000300a00 */
[----:B------:R-:W3:Y:S01]  /*8a2f0*/  LDL.LU.64 R36, [R1+0x2e0] ;  /* 0x0002e00001247983 */ /* 0x000ee20000300a00 */
[----:B------:R-:W-:-:S02]  /*8a300*/  LOP3.LUT P0, RZ, R250, 0x40000, RZ, 0xc0, !PT ;  /* 0x00040000faff7812 */ /* 0x000fc4000780c0ff */
[C---:B------:R-:W-:Y:S02]  /*8a310*/  LOP3.LUT P3, RZ, R250.reuse, 0x200000, RZ, 0xc0, !PT ;  /* 0x00200000faff7812 */ /* 0x040fe4000786c0ff */
[C---:B------:R-:W-:Y:S01]  /*8a320*/  LOP3.LUT P4, RZ, R250.reuse, 0x100000, RZ, 0xc0, !PT ;  /* 0x00100000faff7812 */ /* 0x040fe2000788c0ff */
[----:B------:R-:W3:Y:S01]  /*8a330*/  LDL.LU.64 R32, [R1+0x2d0] ;  /* 0x0002d00001207983 */ /* 0x000ee20000300a00 */
[----:B------:R-:W-:Y:S02]  /*8a340*/  P2R R9, PR, RZ, 0x1 ;  /* 0x00000001ff097803 */ /* 0x000fe40000000000 */
[----:B------:R-:W-:Y:S02]  /*8a350*/  LOP3.LUT P0, RZ, R250, 0x80000, RZ, 0xc0, !PT ;  /* 0x00080000faff7812 */ /* 0x000fe4000780c0ff */
[C---:B------:R-:W-:Y:S02]  /*8a360*/  PRMT R7, R206.reuse, 0x7772, RZ ;  /* 0x00007772ce077816 */ /* 0x040fe400000000ff */
[----:B------:R-:W-:-:S03]  /*8a370*/  PRMT R206, R206, 0x7773, RZ ;  /* 0x00007773cece7816 */ /* 0x000fc600000000ff */
[----:B----4-:R0:W-:Y:S04]  /*8a380*/  @P3 STG.E.U8 desc[UR56][R30.64], R7 ;  /* 0x000000071e003986 */ /* 0x0101e8000c101138 */
[----:B------:R-:W-:Y:S04]  /*8a390*/  @P4 STG.E.U8 desc[UR56][R228.64], R206 ;  /* 0x000000cee4004986 */ /* 0x000fe8000c101138 */
[----:B0-----:R-:W4:Y:S01]  /*8a3a0*/  LDL.LU.64 R30, [R1+0x2c8] ;  /* 0x0002c800011e7983 */ /* 0x001f220000300a00 */
        /* <DEDUP_REMOVED lines=11> */
[C---:B------:R-:W-:Y:S02]  /*8a460*/  PRMT R7, R207.reuse, 0x7770, RZ ;  /* 0x00007770cf077816 */ /* 0x040fe400000000ff */
[----:B------:R-:W-:Y:S02]  /*8a470*/  PRMT R10, R207, 0x7771, RZ ;  /* 0x00007771cf0a7816 */ /* 0x000fe400000000ff */
[----:B--2---:R-:W-:-:S05]  /*8a480*/  PRMT R8, R210, 0x7770, RZ ;  /* 0x00007770d2087816 */ /* 0x004fca00000000ff */
[----:B------:R0:W-:Y:S04]  /*8a490*/  @P0 STG.E.U8 desc[UR56][R226.64], R8 ;  /* 0x00000008e2000986 */ /* 0x0001e8000c101138 */
[----:B0-----:R-:W2:Y:S01]  /*8a4a0*/  LDL.LU.64 R226, [R1+0x2c0] ;  /* 0x0002c00001e27983 */ /* 0x001ea20000300a00 */
[----:B------:R-:W-:Y:S02]  /*8a4b0*/  ISETP.NE.AND P0, PT, R9, RZ, PT ;  /* 0x000000ff0900720c */ /* 0x000fe40003f05270 */
[C---:B------:R-:W-:Y:S02]  /*8a4c0*/  PRMT R9, R210.reuse, 0x7771, RZ ;  /* 0x00007771d2097816 */ /* 0x040fe400000000ff */
[C---:B------:R-:W-:Y:S02]  /*8a4d0*/  PRMT R0, R210.reuse, 0x7772, RZ ;  /* 0x00007772d2007816 */ /* 0x040fe400000000ff */
[----:B------:R-:W-:-:S02]  /*8a4e0*/  PRMT R210, R210, 0x7773, RZ ;  /* 0x00007773d2d27816 */ /* 0x000fc400000000ff */
[----:B------:R-:W-:Y:S01]  /*8a4f0*/  PRMT R8, R207, 0x7772, RZ ;  /* 0x00007772cf087816 */ /* 0x000fe200000000ff */
[----:B------:R-:W2:Y:S04]  /*8a500*/  LDL.LU.64 R228, [R1+0x2b8] ;  /* 0x0002b80001e47983 */ /* 0x000ea80000300a00 */
[----:B------:R0:W-:Y:S04]  /*8a510*/  @P0 STG.E.U8 desc[UR56][R28.64], R9 ;  /* 0x000000091c000986 */ /* 0x0001e8000c101138 */
[----:B------:R1:W-:Y:S01]  /*8a520*/  @P5 STG.E.U8 desc[UR56][R224.64], R0 ;  /* 0x00000000e0005986 */ /* 0x0003e2000c101138 */
[----:B------:R-:W-:-:S02]  /*8a530*/  ISETP.NE.AND P5, PT, R11, RZ, PT ;  /* 0x000000ff0b00720c */ /* 0x000fc40003fa5270 */
[----:B------:R-:W-:Y:S01]  /*8a540*/  PRMT R207, R207, 0x7773, RZ ;  /* 0x00007773cfcf7816 */ /* 0x000fe200000000ff */
[----:B0-----:R-:W2:Y:S10]  /*8a550*/  LDL.LU.64 R28, [R1+0x2b0] ;  /* 0x0002b000011c7983 */ /* 0x001eb40000300a00 */
[----:B------:R-:W-:Y:S01]  /*8a560*/  @P5 STG.E.U8 desc[UR56][R52.64], R210 ;  /* 0x000000d234005986 */ /* 0x000fe2000c101138 */
[----:B------:R-:W-:-:S03]  /*8a570*/  ISETP.NE.AND P5, PT, R12, RZ, PT ;  /* 0x000000ff0c00720c */ /* 0x000fc60003fa5270 */
[----:B-1----:R-:W2:Y:S10]  /*8a580*/  LDL.LU.64 R224, [R1+0x2a8] ;  /* 0x0002a80001e07983 */ /* 0x002eb40000300a00 */
[----:B------:R-:W-:Y:S01]  /*8a590*/  @P5 STG.E.U8 desc[UR56][R38.64], R7 ;  /* 0x0000000726005986 */ /* 0x000fe2000c101138 */
[----:B------:R-:W-:-:S13]  /*8a5a0*/  ISETP.NE.AND P5, PT, R13, RZ, PT ;  /* 0x000000ff0d00720c */ /* 0x000fda0003fa5270 */
[----:B---3--:R-:W-:Y:S01]  /*8a5b0*/  @P5 STG.E.U8 desc[UR56][R34.64], R10 ;  /* 0x0000000a22005986 */ /* 0x008fe2000c101138 */
[----:B------:R-:W-:-:S13]  /*8a5c0*/  ISETP.NE.AND P5, PT, R14, RZ, PT ;  /* 0x000000ff0e00720c */ /* 0x000fda0003fa5270 */
[----:B------:R-:W-:Y:S01]  /*8a5d0*/  @P5 STG.E.U8 desc[UR56][R36.64], R8 ;  /* 0x0000000824005986 */ /* 0x000fe2000c101138 */
[----:B------:R-:W-:-:S13]  /*8a5e0*/  ISETP.NE.AND P5, PT, R15, RZ, PT ;  /* 0x000000ff0f00720c */ /* 0x000fda0003fa5270 */
[----:B------:R0:W-:Y:S04]  /*8a5f0*/  @P5 STG.E.U8 desc[UR56][R212.64], R207 ;  /* 0x000000cfd4005986 */ /* 0x0001e8000c101138 */
[----:B0-----:R-:W3:Y:S01]  /*8a600*/  LDL.LU.64 R212, [R1+0x20e0] ;  /* 0x0020e00001d47983 */ /* 0x001ee20000300a00 */
[----:B------:R-:W-:-:S04]  /*8a610*/  LOP3.LUT P6, RZ, R250, 0x400, RZ, 0xc0, !PT ;  /* 0x00000400faff7812 */ /* 0x000fc800078cc0ff */
[----:B------:R-:W-:Y:S02]  /*8a620*/  P2R R16, PR, RZ, 0x40 ;  /* 0x00000040ff107803 */ /* 0x000fe40000000000 */
[C---:B------:R-:W-:Y:S02]  /*8a630*/  LOP3.LUT P6, RZ, R250.reuse, 0x800, RZ, 0xc0, !PT ;  /* 0x00000800faff7812 */ /* 0x040fe400078cc0ff */
[C---:B------:R-:W-:Y:S02]  /*8a640*/  PRMT R0, R211.reuse, 0x7770, RZ ;  /* 0x00007770d3007816 */ /* 0x040fe400000000ff */
[----:B------:R-:W-:Y:S02]  /*8a650*/  LOP3.LUT P2, RZ, R250, 0x200, RZ, 0xc0, !PT ;  /* 0x00000200faff7812 */ /* 0x000fe4000784c0ff */
[----:B------:R-:W-:-:S07]  /*8a660*/  PRMT R9, R211, 0x7771, RZ ;  /* 0x00007771d3097816 */ /* 0x000fce00000000ff */
[----:B------:R-:W-:Y:S01]  /*8a670*/  @P6 STG.E.U8 desc[UR56][R32.64], R0 ;  /* 0x0000000020006986 */ /* 0x000fe2000c101138 */
[----:B------:R-:W-:Y:S02]  /*8a680*/  ISETP.NE.AND P6, PT, R16, RZ, PT ;  /* 0x000000ff1000720c */ /* 0x000fe40003fc5270 */
[----:B------:R-:W-:-:S11]  /*8a690*/  PRMT R7, R211, 0x7772, RZ ;  /* 0x00007772d3077816 */ /* 0x000fd600000000ff */
[----:B----4-:R-:W-:Y:S04]  /*8a6a0*/  @P6 STG.E.U8 desc[UR56][R30.64], R9 ;  /* 0x000000091e006986 */ /* 0x010fe8000c101138 */
[----:B--2---:R0:W-:Y:S04]  /*8a6b0*/  @P2 STG.E.U8 desc[UR56][R226.64], R7 ;  /* 0x00000007e2002986 */ /* 0x0041e8000c101138 */
[----:B0-----:R-:W2:Y:S01]  /*8a6c0*/  LDL.LU.64 R226, [R1+0x298] ;  /* 0x0002980001e27983 */ /* 0x001ea20000300a00 */
[C---:B------:R-:W-:Y:S02]  /*8a6d0*/  LOP3.LUT P1, RZ, R250.reuse, 0x100, RZ, 0xc0, !PT ;  /* 0x00000100faff7812 */ /* 0x040fe4000782c0ff */
[----:B------:R-:W-:-:S02]  /*8a6e0*/  LOP3.LUT P3, RZ, R250, 0x80, RZ, 0xc0, !PT ;  /* 0x00000080faff7812 */ /* 0x000fc4000786c0ff */
[C---:B------:R-:W-:Y:S02]  /*8a6f0*/  LOP3.LUT P4, RZ, R250.reuse, 0x40, RZ, 0xc0, !PT ;  /* 0x00000040faff7812 */ /* 0x040fe4000788c0ff */
[C---:B------:R-:W-:Y:S02]  /*8a700*/  LOP3.LUT P0, RZ, R250.reuse, 0x20, RZ, 0xc0, !PT ;  /* 0x00000020faff7812 */ /* 0x040fe4000780c0ff */
[----:B------:R-:W-:Y:S01]  /*8a710*/  PRMT R211, R211, 0x7773, RZ ;  /* 0x00007773d3d37816 */ /* 0x000fe200000000ff */
[----:B------:R-:W4:Y:S04]  /*8a720*/  LDL.LU.64 R30, [R1+0x290] ;  /* 0x00029000011e7983 */ /* 0x000f280000300a00 */
[----:B------:R-:W-:Y:S01]  /*8a730*/  @P1 STG.E.U8 desc[UR56][R228.64], R211 ;  /* 0x000000d3e4001986 */ /* 0x000fe2000c101138 */
[----:B------:R-:W-:-:S02]  /*8a740*/  LOP3.LUT P5, RZ, R250, 0x10, RZ, 0xc0, !PT ;  /* 0x00000010faff7812 */ /* 0x000fc400078ac0ff */
[C---:B---3--:R-:W-:Y:S02]  /*8a750*/  PRMT R8, R212.reuse, 0x7770, RZ ;  /* 0x00007770d4087816 */ /* 0x048fe400000000ff */
[C---:B------:R-:W-:Y:S02]  /*8a760*/  PRMT R10, R212.reuse, 0x7771, RZ ;  /* 0x00007771d40a7816 */ /* 0x040fe400000000ff */
[C---:B------:R-:W-:Y:S01]  /*8a770*/  PRMT R0, R212.reuse, 0x7772, RZ ;  /* 0x00007772d4007816 */ /* 0x040fe200000000ff */
[----:B------:R-:W-:Y:S04]  /*8a780*/  @P3 STG.E.U8 desc[UR56][R28.64], R8 ;  /* 0x000000081c003986 */ /* 0x000fe8000c101138 */
[----:B------:R-:W-:Y:S04]  /*8a790*/  @P4 STG.E.U8 desc[UR56][R224.64], R10 ;  /* 0x0000000ae0004986 */ /* 0x000fe8000c101138 */
[----:B------:R0:W-:Y:S04]  /*8a7a0*/  @P0 STG.E.U8 desc[UR56][R216.64], R0 ;  /* 0x00000000d8000986 */ /* 0x0001e8000c101138 */
[----:B0-----:R-:W3:Y:S04]  /*8a7b0*/  LDL.LU.64 R216, [R1+0x20d8] ;  /* 0x0020d80001d87983 */ /* 0x001ee80000300a00 */
[----:B------:R-:W4:Y:S04]  /*8a7c0*/  LDL.LU.64 R228, [R1+0x288] ;  /* 0x0002880001e47983 */ /* 0x000f280000300a00 */
[----:B------:R-:W4:Y:S04]  /*8a7d0*/  LDL.LU.64 R28, [R1+0x280] ;  /* 0x00028000011c7983 */ /* 0x000f280000300a00 */
[----:B------:R-:W4:Y:S04]  /*8a7e0*/  LDL.LU.64 R34, [R1+0x278] ;  /* 0x0002780001227983 */ /* 0x000f280000300a00 */
[----:B------:R-:W4:Y:S04]  /*8a7f0*/  LDL.LU.64 R224, [R1+0x270] ;  /* 0x0002700001e07983 */ /* 0x000f280000300a00 */
[----:B------:R-:W4:Y:S01]  /*8a800*/  LDL.LU.64 R36, [R1+0x268] ;  /* 0x0002680001247983 */ /* 0x000f220000300a00 */
[----:B------:R-:W-:-:S05]  /*8a810*/  PRMT R212, R212, 0x7773, RZ ;  /* 0x00007773d4d47816 */ /* 0x000fca00000000ff */
[----:B--2---:R0:W-:Y:S04]  /*8a820*/  @P5 STG.E.U8 desc[UR56][R226.64], R212 ;  /* 0x000000d4e2005986 */ /* 0x0041e8000c101138 */
[----:B0-----:R-:W2:Y:S04]  /*8a830*/  LDL.LU.64 R226, [R1+0x260] ;  /* 0x0002600001e27983 */ /* 0x001ea80000300a00 */
[----:B------:R-:W2:Y:S01]  /*8a840*/  LDL.LU.64 R32, [R1+0x258] ;  /* 0x0002580001207983 */ /* 0x000ea20000300a00 */
[----:B------:R-:W-:Y:S02]  /*8a850*/  LOP3.LUT P1, RZ, R222, 0x4000000, RZ, 0xc0, !PT ;  /* 0x04000000deff7812 */ /* 0x000fe4000782c0ff */
[----:B------:R-:W-:-:S02]  /*8a860*/  LOP3.LUT P4, RZ, R250, 0x1, RZ, 0xc0, !PT ;  /* 0x00000001faff7812 */ /* 0x000fc4000788c0ff */
[----:B------:R-:W-:Y:S02]  /*8a870*/  P2R R15, PR, RZ, 0x2 ;  /* 0x00000002ff0f7803 */ /* 0x000fe40000000000 */
[----:B------:R-:W-:Y:S02]  /*8a880*/  LOP3.LUT P1, RZ, R222, 0x8000000, RZ, 0xc0, !PT ;  /* 0x08000000deff7812 */ /* 0x000fe4000782c0ff */
[C---:B------:R-:W-:Y:S02]  /*8a890*/  LOP3.LUT P2, RZ, R250.reuse, 0x8, RZ, 0xc0, !PT ;  /* 0x00000008faff7812 */ /* 0x040fe4000784c0ff */
[----:B------:R-:W-:Y:S02]  /*8a8a0*/  LOP3.LUT P3, RZ, R250, 0x4, RZ, 0xc0, !PT ;  /* 0x00000004faff7812 */ /* 0x000fe4000786c0ff */
[----:B------:R-:W-:Y:S02]  /*8a8b0*/  P2R R10, PR, RZ, 0x10 ;  /* 0x00000010ff0a7803 */ /* 0x000fe40000000000 */
[----:B------:R-:W-:-:S02]  /*8a8c0*/  P2R R14, PR, RZ, 0x2 ;  /* 0x00000002ff0e7803 */ /* 0x000fc40000000000 */
[----:B------:R-:W-:Y:S02]  /*8a8d0*/  LOP3.LUT P4, RZ, R250, 0x2, RZ, 0xc0, !PT ;  /* 0x00000002faff7812 */ /* 0x000fe4000788c0ff */
        /* <DEDUP_REMOVED lines=8> */
[C---:B---3--:R-:W-:Y:S02]  /*8a960*/  PRMT R7, R216.reuse, 0x7770, RZ ;  /* 0x00007770d8077816 */ /* 0x048fe400000000ff */
[C---:B------:R-:W-:Y:S02]  /*8a970*/  PRMT R9, R216.reuse, 0x7771, RZ ;  /* 0x00007771d8097816 */ /* 0x040fe400000000ff */
[----:B------:R-:W-:Y:S01]  /*8a980*/  PRMT R8, R216, 0x7772, RZ ;  /* 0x00007772d8087816 */ /* 0x000fe200000000ff */
[----:B----4-:R0:W-:Y:S04]  /*8a990*/  @P2 STG.E.U8 desc[UR56][R30.64], R7 ;  /* 0x000000071e002986 */ /* 0x0101e8000c101138 */
[----:B------:R1:W-:Y:S04]  /*8a9a0*/  @P3 STG.E.U8 desc[UR56][R228.64], R9 ;  /* 0x00000009e4003986 */ /* 0x0003e8000c101138 */
[----:B------:R3:W-:Y:S01]  /*8a9b0*/  @P4 STG.E.U8 desc[UR56][R28.64], R8 ;  /* 0x000000081c004986 */ /* 0x0007e2000c101138 */
[----:B------:R-:W-:-:S02]  /*8a9c0*/  ISETP.NE.AND P4, PT, R10, RZ, PT ;  /* 0x000000ff0a00720c */ /* 0x000fc40003f85270 */
[----:B------:R-:W-:Y:S02]  /*8a9d0*/  PRMT R216, R216, 0x7773, RZ ;  /* 0x00007773d8d87816 */ /* 0x000fe400000000ff */
[C---:B------:R-:W-:Y:S02]  /*8a9e0*/  PRMT R10, R213.reuse, 0x7771, RZ ;  /* 0x00007771d50a7816 */ /* 0x040fe400000000ff */
[----:B0-----:R-:W-:Y:S01]  /*8a9f0*/  PRMT R7, R213, 0x7772, RZ ;  /* 0x00007772d5077816 */ /* 0x001fe200000000ff */
[----:B------:R-:W4:Y:S06]  /*8aa00*/  LDL.LU.64 R30, [R1+0x248] ;  /* 0x00024800011e7983 */ /* 0x000f2c0000300a00 */
[----:B------:R-:W-:Y:S04]  /*8aa10*/  @P4 STG.E.U8 desc[UR56][R34.64], R216 ;  /* 0x000000d822004986 */ /* 0x000fe8000c101138 */
[----:B------:R0:W-:Y:S01]  /*8aa20*/  @P1 STG.E.U8 desc[UR56][R224.64], R0 ;  /* 0x00000000e0001986 */ /* 0x0001e2000c101138 */
[----:B------:R-:W-:-:S03]  /*8aa30*/  ISETP.NE.AND P1, PT, R11, RZ, PT ;  /* 0x000000ff0b00720c */ /* 0x000fc60003f25270 */
[----:B-1----:R-:W4:Y:S01]  /*8aa40*/  LDL.LU.64 R228, [R1+0x240] ;  /* 0x0002400001e47983 */ /* 0x002f220000300a00 */
[----:B------:R-:W-:-:S03]  /*8aa50*/  PRMT R213, R213, 0x7773, RZ ;  /* 0x00007773d5d57816 */ /* 0x000fc600000000ff */
[----:B---3--:R-:W3:Y:S01]  /*8aa60*/  LDL.LU.64 R28, [R1+0x238] ;  /* 0x00023800011c7983 */ /* 0x008ee20000300a00 */
[----:B------:R-:W-:-:S03]  /*8aa70*/  PRMT R8, R217, 0x7770, RZ ;  /* 0x00007770d9087816 */ /* 0x000fc600000000ff */
[----:B0-----:R-:W3:Y:S04]  /*8aa80*/  LDL.LU.64 R224, [R1+0x228] ;  /* 0x0002280001e07983 */ /* 0x001ee80000300a00 */
[----:B------:R-:W-:Y:S01]  /*8aa90*/  @P1 STG.E.U8 desc[UR56][R36.64], R10 ;  /* 0x0000000a24001986 */ /* 0x000fe2000c101138 */
[----:B------:R-:W-:-:S13]  /*8aaa0*/  ISETP.NE.AND P1, PT, R12, RZ, PT ;  /* 0x000000ff0c00720c */ /* 0x000fda0003f25270 */
[----:B--2---:R0:W-:Y:S01]  /*8aab0*/  @P1 STG.E.U8 desc[UR56][R226.64], R7 ;  /* 0x00000007e2001986 */ /* 0x0041e2000c101138 */
[----:B------:R-:W-:-:S03]  /*8aac0*/  ISETP.NE.AND P1, PT, R13, RZ, PT ;  /* 0x000000ff0d00720c */ /* 0x000fc60003f25270 */
[----:B0-----:R-:W2:Y:S10]  /*8aad0*/  LDL.LU.64 R226, [R1+0x218] ;  /* 0x0002180001e27983 */ /* 0x001eb40000300a00 */
[----:B------:R-:W-:Y:S01]  /*8aae0*/  @P1 STG.E.U8 desc[UR56][R32.64], R213 ;  /* 0x000000d520001986 */ /* 0x000fe2000c101138 */
[----:B------:R-:W-:-:S13]  /*8aaf0*/  ISETP.NE.AND P1, PT, R14, RZ, PT ;  /* 0x000000ff0e00720c */ /* 0x000fda0003f25270 */
[----:B------:R0:W-:Y:S04]  /*8ab00*/  @P1 STG.E.U8 desc[UR56][R214.64], R8 ;  /* 0x00000008d6001986 */ /* 0x0001e8000c101138 */
[----:B0-----:R-:W2:Y:S01]  /*8ab10*/  LDL.LU.64 R214, [R1+0x20d0] ;  /* 0x0020d00001d67983 */ /* 0x001ea20000300a00 */
[----:B------:R-:W-:Y:S02]  /*8ab20*/  LOP3.LUT P5, RZ, R222, 0x800000, RZ, 0xc0, !PT ;  /* 0x00800000deff7812 */ /* 0x000fe400078ac0ff */
[----:B------:R-:W-:Y:S02]  /*8ab30*/  ISETP.NE.AND P1, PT, R15, RZ, PT ;  /* 0x000000ff0f00720c */ /* 0x000fe40003f25270 */
[C---:B------:R-:W-:Y:S02]  /*8ab40*/  PRMT R9, R217.reuse, 0x7771, RZ ;  /* 0x00007771d9097816 */ /* 0x040fe400000000ff */
[----:B------:R-:W-:-:S02]  /*8ab50*/  PRMT R0, R217, 0x7772, RZ ;  /* 0x00007772d9007816 */ /* 0x000fc400000000ff */
[----:B------:R-:W-:Y:S02]  /*8ab60*/  P2R R17, PR, RZ, 0x20 ;  /* 0x00000020ff117803 */ /* 0x000fe40000000000 */
[C---:B------:R-:W-:Y:S01]  /*8ab70*/  LOP3.LUT P5, RZ, R222.reuse, 0x1000000, RZ, 0xc0, !PT ;  /* 0x01000000deff7812 */ /* 0x040fe200078ac0ff */
[----:B------:R-:W2:Y:S03]  /*8ab80*/  LDL.LU.64 R32, [R1+0x208] ;  /* 0x0002080001207983 */ /* 0x000ea60000300a00 */
[----:B------:R-:W-:Y:S02]  /*8ab90*/  P2R R16, PR, RZ, 0x20 ;  /* 0x00000020ff107803 */ /* 0x000fe40000000000 */
[----:B------:R-:W-:Y:S02]  /*8aba0*/  LOP3.LUT P5, RZ, R222, 0x2000000, RZ, 0xc0, !PT ;  /* 0x02000000deff7812 */ /* 0x000fe400078ac0ff */
[----:B------:R-:W-:Y:S01]  /*8abb0*/  PRMT R217, R217, 0x7773, RZ ;  /* 0x00007773d9d97816 */ /* 0x000fe200000000ff */
[----:B----4-:R0:W-:Y:S10]  /*8abc0*/  @P1 STG.E.U8 desc[UR56][R30.64], R9 ;  /* 0x000000091e001986 */ /* 0x0101f4000c101138 */
[----:B------:R1:W-:Y:S01]  /*8abd0*/  @P5 STG.E.U8 desc[UR56][R228.64], R0 ;  /* 0x00000000e4005986 */ /* 0x0003e2000c101138 */
[----:B------:R-:W-:-:S03]  /*8abe0*/  ISETP.NE.AND P5, PT, R16, RZ, PT ;  /* 0x000000ff1000720c */ /* 0x000fc60003fa5270 */
[----:B0-----:R-:W4:Y:S04]  /*8abf0*/  LDL.LU.64 R30, [R1+0x200] ;  /* 0x00020000011e7983 */ /* 0x001f280000300a00 */
[----:B-1----:R-:W4:Y:S06]  /*8ac00*/  LDL.LU.64 R228, [R1+0x1f8] ;  /* 0x0001f80001e47983 */ /* 0x002f2c0000300a00 */
[----:B---3--:R-:W-:Y:S01]  /*8ac10*/  @P5 STG.E.U8 desc[UR56][R28.64], R217 ;  /* 0x000000d91c005986 */ /* 0x008fe2000c101138 */
[----:B------:R-:W-:-:S02]  /*8ac20*/  ISETP.NE.AND P5, PT, R17, RZ, PT ;  /* 0x000000ff1100720c */ /* 0x000fc40003fa5270 */
[----:B--2---:R-:W-:-:S11]  /*8ac30*/  PRMT R7, R214, 0x7770, RZ ;  /* 0x00007770d6077816 */ /* 0x004fd600000000ff */
[----:B------:R0:W-:Y:S04]  /*8ac40*/  @P5 STG.E.U8 desc[UR56][R218.64], R7 ;  /* 0x00000007da005986 */ /* 0x0001e8000c101138 */
[----:B0-----:R-:W2:Y:S01]  /*8ac50*/  LDL.LU.64 R218, [R1+0x20c8] ;  /* 0x0020c80001da7983 */ /* 0x001ea20000300a00 */
[C---:B------:R-:W-:Y:S02]  /*8ac60*/  LOP3.LUT P2, RZ, R222.reuse, 0x400000, RZ, 0xc0, !PT ;  /* 0x00400000deff7812 */ /* 0x040fe4000784c0ff */
[----:B------:R-:W-:Y:S02]  /*8ac70*/  LOP3.LUT P0, RZ, R222, 0x200000, RZ, 0xc0, !PT ;  /* 0x00200000deff7812 */ /* 0x000fe4000780c0ff */
[C---:B------:R-:W-:Y:S02]  /*8ac80*/  PRMT R10, R214.reuse, 0x7771, RZ ;  /* 0x00007771d60a7816 */ /* 0x040fe400000000ff */
[----:B------:R-:W-:Y:S01]  /*8ac90*/  PRMT R8, R214, 0x7772, RZ ;  /* 0x00007772d6087816 */ /* 0x000fe200000000ff */
[----:B------:R-:W3:Y:S06]  /*8aca0*/  LDL.LU.64 R28, [R1+0x1f0] ;  /* 0x0001f000011c7983 */ /* 0x000eec0000300a00 */
[----:B------:R-:W-:Y:S04]  /*8acb0*/  @P2 STG.E.U8 desc[UR56][R224.64], R10 ;  /* 0x0000000ae0002986 */ /* 0x000fe8000c101138 */
[----:B------:R0:W-:Y:S04]  /*8acc0*/  @P0 STG.E.U8 desc[UR56][R4.64], R8 ;  /* 0x0000000804000986 */ /* 0x0001e8000c101138 */
[----:B0-----:R-:W4:Y:S01]  /*8acd0*/  LDL.LU.64 R4, [R1+0x20c0] ;  /* 0x0020c00001047983 */ /* 0x001f220000300a00 */
[----:B------:R-:W-:-:S02]  /*8ace0*/  LOP3.LUT P6, RZ, R222, 0x100000, RZ, 0xc0, !PT ;  /* 0x00100000deff7812 */ /* 0x000fc400078cc0ff */
[----:B------:R-:W-:Y:S02]  /*8acf0*/  LOP3.LUT P3, RZ, R222, 0x80000, RZ, 0xc0, !PT ;  /* 0x00080000deff7812 */ /* 0x000fe4000786c0ff */
[----:B------:R-:W-:Y:S01]  /*8ad00*/  PRMT R214, R214, 0x7773, RZ ;  /* 0x00007773d6d67816 */ /* 0x000fe200000000ff */
[----:B------:R-:W3:Y:S08]  /*8ad10*/  LDL.LU.64 R224, [R1+0x1e8] ;  /* 0x0001e80001e07983 */ /* 0x000ef00000300a00 */
[----:B------:R-:W-:Y:S01]  /*8ad20*/  @P6 STG.E.U8 desc[UR56][R226.64], R214 ;  /* 0x000000d6e2006986 */ /* 0x000fe2000c101138 */
[----:B--2---:R-:W-:-:S05]  /*8ad30*/  PRMT R0, R218, 0x7770, RZ ;  /* 0x00007770da007816 */ /* 0x004fca00000000ff */
[----:B------:R0:W-:Y:S04]  /*8ad40*/  @P3 STG.E.U8 desc[UR56][R2.64], R0 ;  /* 0x0000000002003986 */ /* 0x0001e8000c101138 */
[----:B0-----:R-:W2:Y:S04]  /*8ad50*/  LDL.LU.64 R2, [R1+0x20b8] ;  /* 0x0020b80001027983 */ /* 0x001ea80000300a00 */
[----:B------:R-:W3:Y:S01]  /*8ad60*/  LDL.LU.64 R226, [R1+0x1e0] ;  /* 0x0001e00001e27983 */ /* 0x000ee20000300a00 */
[----:B------:R-:W-:-:S03]  /*8ad70*/  LOP3.LUT P4, RZ, R222, 0x4000, RZ, 0xc0, !PT ;  /* 0x00004000deff7812 */ /* 0x000fc6000788c0ff */
[----:B------:R-:W3:Y:S01]  /*8ad80*/  LDL.LU.64 R36, [R1+0x1d8] ;  /* 0x0001d80001247983 */ /* 0x000ee20000300a00 */
[----:B----4-:R-:W-:Y:S02]  /*8ad90*/  ISETP.LT.AND P6, PT, R5, UR4, !P4 ;  /* 0x0000000405007c0c */ /* 0x010fe4000e7c1270 */
[C---:B------:R-:W-:Y:S01]  /*8ada0*/  PRMT R9, R218.reuse, 0x7771, RZ ;  /* 0x00007771da097816 */ /* 0x040fe200000000ff */
[----:B------:R-:W-:Y:S01]  /*8adb0*/  ULDC UR4, c[0x0][0x228] ;  /* 0x00008a0000047ab9 */ /* 0x000fe20000000800 */
[----:B------:R-:W-:-:S09]  /*8adc0*/  PRMT R7, R218, 0x7772, RZ ;  /* 0x00007772da077816 */ /* 0x000fd200000000ff */
[----:B------:R0:W-:Y:S01]  /*8add0*/  @P6 STG.E.U8 desc[UR56][R32.64], R9 ;  /* 0x0000000920006986 */ /* 0x0001e2000c101138 */
[----:B------:R-:W-:Y:S01]  /*8ade0*/  ISETP.LT.AND P6, PT, R4, UR4, !P4 ;  /* 0x0000000404007c0c */ /* 0x000fe2000e7c1270 */
[----:B------:R-:W-:Y:S02]  /*8adf0*/  ULDC UR4, c[0x0][0x228] ;  /* 0x00008a0000047ab9 */ /* 0x000fe40000000800 */
[----:B0-----:R-:W4:Y:S10]  /*8ae00*/  LDL.LU.64 R32, [R1+0x1d0] ;  /* 0x0001d00001207983 */ /* 0x001f340000300a00 */
[----:B------:R0:W-:Y:S01]  /*8ae10*/  @P6 STG.E.U8 desc[UR56][R30.64], R7 ;  /* 0x000000071e006986 */ /* 0x0001e2000c101138 */
[----:B------:R-:W-:-:S02]  /*8ae20*/  PRMT R218, R218, 0x7773, RZ ;  /* 0x00007773dada7816 */ /* 0x000fc400000000ff */
[----:B------:R-:W-:Y:S01]  /*8ae30*/  LOP3.LUT P1, RZ, R222, 0x8000, RZ, 0xc0, !PT ;  /* 0x00008000deff7812 */ /* 0x000fe2000782c0ff */
[----:B0-----:R-:W4:Y:S01]  /*8ae40*/  LDL.LU.64 R30, [R1+0x1c8] ;  /* 0x0001c800011e7983 */ /* 0x001f220000300a00 */
[C---:B------:R-:W-:Y:S02]  /*8ae50*/  PRMT R0, R215.reuse, 0x7770, RZ ;  /* 0x00007770d7007816 */ /* 0x040fe400000000ff */
[C---:B------:R-:W-:Y:S02]  /*8ae60*/  PRMT R8, R215.reuse, 0x7771, RZ ;  /* 0x00007771d7087816 */ /* 0x040fe400000000ff */
[----:B------:R-:W-:Y:S02]  /*8ae70*/  PRMT R7, R215, 0x7772, RZ ;  /* 0x00007772d7077816 */ /* 0x000fe400000000ff */
[----:B--2---:R-:W-:Y:S01]  /*8ae80*/  ISETP.LT.AND P6, PT, R3, UR4, !P4 ;  /* 0x0000000403007c0c */ /* 0x004fe2000e7c1270 */
[----:B------:R-:W-:-:S12]  /*8ae90*/  ULDC UR4, c[0x0][0x228] ;  /* 0x00008a0000047ab9 */ /* 0x000fd80000000800 */
[----:B------:R0:W-:Y:S01]  /*8aea0*/  @P6 STG.E.U8 desc[UR56][R228.64], R218 ;  /* 0x000000dae4006986 */ /* 0x0001e2000c101138 */
[----:B------:R-:W-:Y:S01]  /*8aeb0*/  ISETP.LT.AND P6, PT, R2, UR4, !P1 ;  /* 0x0000000402007c0c */ /* 0x000fe2000cfc1270 */
[----:B------:R-:W-:Y:S02]  /*8aec0*/  ULDC UR4, c[0x0][0x228] ;  /* 0x00008a0000047ab9 */ /* 0x000fe40000000800 */
[----:B0-----:R-:W2:Y:S10]  /*8aed0*/  LDL.LU.64 R228, [R1+0x1c0] ;  /* 0x0001c00001e47983 */ /* 0x001eb40000300a00 */
[----:B---3--:R0:W-:Y:S01]  /*8aee0*/  @P6 STG.E.U8 desc[UR56][R28.64], R0 ;  /* 0x000000001c006986 */ /* 0x0081e2000c101138 */
[----:B------:R-:W-:Y:S01]  /*8aef0*/  ISETP.LT.AND P6, PT, R5, UR4, !P1 ;  /* 0x0000000405007c0c */ /* 0x000fe2000cfc1270 */
[----:B------:R-:W-:-:S02]  /*8af00*/  ULDC UR4, c[0x0][0x228] ;  /* 0x00008a0000047ab9 */ /* 0x000fc40000000800 */
[----:B0-----:R-:W3:Y:S04]  /*8af10*/  LDL.LU.64 R28, [R1+0x1b8] ;  /* 0x0001b800011c7983 */ /* 0x001ee80000300a00 */
[----:B------:R-:W3:Y:S06]  /*8af20*/  LDL.LU R251, [R1+0xb0] ;  /* 0x0000b00001fb7983 */ /* 0x000eec0000300800 */
[----:B------:R0:W-:Y:S01]  /*8af30*/  @P6 STG.E.U8 desc[UR56][R224.64], R8 ;  /* 0x00000008e0006986 */ /* 0x0001e2000c101138 */
[----:B------:R-:W-:Y:S01]  /*8af40*/  ISETP.LT.AND P6, PT, R4, UR4, !P1 ;  /* 0x0000000404007c0c */ /* 0x000fe2000cfc1270 */
[----:B------:R-:W-:-:S02]  /*8af50*/  ULDC UR4, c[0x0][0x228] ;  /* 0x00008a0000047ab9 */ /* 0x000fc40000000800 */
[----:B0-----:R-:W3:Y:S10]  /*8af60*/  LDL.LU.64 R224, [R1+0x1b0] ;  /* 0x0001b00001e07983 */ /* 0x001ef40000300a00 */
[----:B------:R0:W-:Y:S04]  /*8af70*/  @P6 STG.E.U8 desc[UR56][R226.64], R7 ;  /* 0x00000007e2006986 */ /* 0x0001e8000c101138 */
[----:B0-----:R-:W3:Y:S01]  /*8af80*/  LDL.LU.64 R226, [R1+0x1a8] ;  /* 0x0001a80001e27983 */ /* 0x001ee20000300a00 */
[----:B------:R-:W-:-:S02]  /*8af90*/  ISETP.LT.AND P6, PT, R3, UR4, !P1 ;  /* 0x0000000403007c0c */ /* 0x000fc4000cfc1270 */
[----:B------:R-:W-:Y:S02]  /*8afa0*/  PRMT R215, R215, 0x7773, RZ ;  /* 0x00007773d7d77816 */ /* 0x000fe400000000ff */
[----:B------:R-:W-:Y:S01]  /*8afb0*/  LOP3.LUT P3, RZ, R222, 0x10000, RZ, 0xc0, !PT ;  /* 0x00010000deff7812 */ /* 0x000fe2000786c0ff */
[----:B------:R-:W-:Y:S01]  /*8afc0*/  ULDC UR4, c[0x0][0x228] ;  /* 0x00008a0000047ab9 */ /* 0x000fe20000000800 */
[----:B------:R-:W-:-:S07]  /*8afd0*/  PRMT R0, R219, 0x7770, RZ ;  /* 0x00007770db007816 */ /* 0x000fce00000000ff */
[----:B------:R-:W-:Y:S01]  /*8afe0*/  @P6 STG.E.U8 desc[UR56][R36.64], R215 ;  /* 0x000000d724006986 */ /* 0x000fe2000c101138 */
[----:B------:R-:W-:Y:S01]  /*8aff0*/  ISETP.LT.AND P6, PT, R2, UR4, !P3 ;  /* 0x0000000402007c0c */ /* 0x000fe2000dfc1270 */
[----:B------:R-:W-:Y:S01]  /*8b000*/  ULDC UR4, c[0x0][0x228] ;  /* 0x00008a0000047ab9 */ /* 0x000fe20000000800 */
[----:B------:R-:W-:-:S11]  /*8b010*/  PRMT R8, R219, 0x7771, RZ ;  /* 0x00007771db087816 */ /* 0x000fd600000000ff */
[----:B----4-:R0:W-:Y:S01]  /*8b020*/  @P6 STG.E.U8 desc[UR56][R32.64], R0 ;  /* 0x0000000020006986 */ /* 0x0101e2000c101138 */
[----:B------:R-:W-:Y:S01]  /*8b030*/  ISETP.LT.AND P6, PT, R5, UR4, !P3 ;  /* 0x0000000405007c0c */ /* 0x000fe2000dfc1270 */
[----:B------:R-:W-:Y:S02]  /*8b040*/  ULDC UR4, c[0x0][0x228] ;  /* 0x00008a0000047ab9 */ /* 0x000fe40000000800 */
[----:B0-----:R-:W4:Y:S10]  /*8b050*/  LDL.LU.64 R32, [R1+0x1a0] ;  /* 0x0001a00001207983 */ /* 0x001f340000300a00 */
[----:B------:R0:W-:Y:S01]  /*8b060*/  @P6 STG.E.U8 desc[UR56][R30.64], R8 ;  /* 0x000000081e006986 */ /* 0x0001e2000c101138 */
[----:B------:R-:W-:-:S02]  /*8b070*/  ISETP.LT.AND P6, PT, R4, UR4, !P3 ;  /* 0x0000000404007c0c */ /* 0x000fc4000dfc1270 */
[C---:B------:R-:W-:Y:S01]  /*8b080*/  PRMT R7, R219.reuse, 0x7772, RZ ;  /* 0x00007772db077816 */ /* 0x040fe200000000ff */
[----:B------:R-:W-:Y:S01]  /*8b090*/  ULDC UR4, c[0x0][0x228] ;  /* 0x00008a0000047ab9 */ /* 0x000fe20000000800 */
[----:B------:R-:W-:Y:S01]  /*8b0a0*/  LOP3.LUT P4, RZ, R222, 0x20000, RZ, 0xc0, !PT ;  /* 0x00020000deff7812 */ /* 0x000fe2000788c0ff */
[----:B------:R-:W1:Y:S04]  /*8b0b0*/  LDS.128 R8, [R6] ;  /* 0x0000000006087984 */ /* 0x000e680000000c00 */
[----:B0-----:R-:W4:Y:S01]  /*8b0c0*/  LDL.LU.64 R30, [R1+0x198] ;  /* 0x00019800011e7983 */ /* 0x001f220000300a00 */
[----:B------:R-:W-:-:S03]  /*8b0d0*/  PRMT R219, R219, 0x7773, RZ ;  /* 0x00007773dbdb7816 */ /* 0x000fc600000000ff */
[----:B--2---:R0:W-:Y:S01]  /*8b0e0*/  @P6 STG.E.U8 desc[UR56][R228.64], R7 ;  /* 0x00000007e4006986 */ /* 0x0041e2000c101138 */
[----:B------:R-:W-:Y:S01]  /*8b0f0*/  ISETP.LT.AND P6, PT, R3, UR4, !P3 ;  /* 0x0000000403007c0c */ /* 0x000fe2000dfc1270 */
[----:B------:R-:W-:Y:S02]  /*8b100*/  ULDC UR4, c[0x0][0x228] ;  /* 0x00008a0000047ab9 */ /* 0x000fe40000000800 */
[----:B0-----:R-:W2:Y:S10]  /*8b110*/  LDL.LU.64 R228, [R1+0x190] ;  /* 0x0001900001e47983 */ /* 0x001eb40000300a00 */
[----:B---3--:R0:W-:Y:S01]  /*8b120*/  @P6 STG.E.U8 desc[UR56][R28.64], R219 ;  /* 0x000000db1c006986 */ /* 0x0081e2000c101138 */
[----:B------:R-:W-:-:S02]  /*8b130*/  ISETP.LT.AND P6, PT, R2, UR4, !P4 ;  /* 0x0000000402007c0c */ /* 0x000fc4000e7c1270 */
[----:B------:R-:W-:Y:S01]  /*8b140*/  PRMT R0, R251, 0x7770, RZ ;  /* 0x00007770fb007816 */ /* 0x000fe200000000ff */
[----:B------:R-:W-:Y:S01]  /*8b150*/  ULDC UR4, c[0x0][0x228] ;  /* 0x00008a0000047ab9 */ /* 0x000fe20000000800 */
[----:B0-----:R-:W3:Y:S09]  /*8b160*/  LDL.LU.64 R28, [R1+0x188] ;  /* 0x00018800011c7983 */ /* 0x001ef20000300a00 */
[----:B------:R0:W-:Y:S01]  /*8b170*/  @P6 STG.E.U8 desc[UR56][R224.64], R0 ;  /* 0x00000000e0006986 */ /* 0x0001e2000c101138 */
[----:B------:R-:W-:-:S02]  /*8b180*/  ISETP.LT.AND P6, PT, R5, UR4, !P4 ;  /* 0x0000000405007c0c */ /* 0x000fc4000e7c1270 */
[----:B------:R-:W-:Y:S01]  /*8b190*/  PRMT R12, R251, 0x7771, RZ ;  /* 0x00007771fb0c7816 */ /* 0x000fe200000000ff */
[----:B------:R-:W-:Y:S01]  /*8b1a0*/  ULDC UR4, c[0x0][0x228] ;  /* 0x00008a0000047ab9 */ /* 0x000fe20000000800 */
[----:B0-----:R-:W3:Y:S09]  /*8b1b0*/  LDL.LU.64 R224, [R1+0x180] ;  /* 0x0001800001e07983 */ /* 0x001ef20000300a00 */
[----:B------:R0:W-:Y:S04]  /*8b1c0*/  @P6 STG.E.U8 desc[UR56][R226.64], R12 ;  /* 0x0000000ce2006986 */ /* 0x0001e8000c101138 */
[----:B0-----:R-:W3:Y:S01]  /*8b1d0*/  LDL.LU.64 R226, [R1+0x178] ;  /* 0x0001780001e27983 */ /* 0x001ee20000300a00 */
[----:B------:R-:W-:-:S02]  /*8b1e0*/  ISETP.LT.AND P6, PT, R4, UR4, !P4 ;  /* 0x0000000404007c0c */ /* 0x000fc4000e7c1270 */
[C---:B------:R-:W-:Y:S01]  /*8b1f0*/  PRMT R7, R251.reuse, 0x7772, RZ ;  /* 0x00007772fb077816 */ /* 0x040fe200000000ff */
[----:B------:R-:W-:Y:S01]  /*8b200*/  ULDC UR4, c[0x0][0x228] ;  /* 0x00008a0000047ab9 */ /* 0x000fe20000000800 */
[----:B------:R-:W-:Y:S02]  /*8b210*/  PRMT R0, R251, 0x7773, RZ ;  /* 0x00007773fb007816 */ /* 0x000fe400000000ff */
[----:B------:R-:W-:Y:S01]  /*8b220*/  LOP3.LUT P1, RZ, R222, 0x40000, RZ, 0xc0, !PT ;  /* 0x00040000deff7812 */ /* 0x000fe2000782c0ff */
[----:B------:R-:W3:Y:S06]  /*8b230*/  LDL.LU R252, [R1+0xb4] ;  /* 0x0000b40001fc7983 */ /* 0x000eec0000300800 */
[----:B----4-:R0:W-:Y:S01]  /*8b240*/  @P6 STG.E.U8 desc[UR56][R32.64], R7 ;  /* 0x0000000720006986 */ /* 0x0101e2000c101138 */
[----:B------:R-:W-:Y:S01]  /*8b250*/  ISETP.LT.AND P6, PT, R3, UR4, !P4 ;  /* 0x0000000403007c0c */ /* 0x000fe2000e7c1270 */
[----:B------:R-:W-:Y:S01]  /*8b260*/  ULDC UR4, c[0x0][0x228] ;  /* 0x00008a0000047ab9 */ /* 0x000fe20000000800 */
[----:B-1----:R-:W-:Y:S01]  /*8b270*/  PRMT R12, R8, 0x7770, RZ ;  /* 0x00007770080c7816 */ /* 0x002fe200000000ff */
[----:B0-----:R-:W4:Y:S10]  /*8b280*/  LDL.LU.64 R32, [R1+0x170] ;  /* 0x0001700001207983 */ /* 0x001f340000300a00 */
[----:B------:R0:W-:Y:S01]  /*8b290*/  @P6 STG.E.U8 desc[UR56][R30.64], R0 ;  /* 0x000000001e006986 */ /* 0x0001e2000c101138 */
[----:B------:R-:W-:Y:S01]  /*8b2a0*/  ISETP.LT.AND P6, PT, R2, UR4, !P1 ;  /* 0x0000000402007c0c */ /* 0x000fe2000cfc1270 */
[----:B------:R-:W-:Y:S01]  /*8b2b0*/  ULDC UR4, c[0x0][0x228] ;  /* 0x00008a0000047ab9 */ /* 0x000fe20000000800 */
[C---:B------:R-:W-:Y:S01]  /*8b2c0*/  PRMT R7, R8.reuse, 0x7771, RZ ;  /* 0x0000777108077816 */ /* 0x040fe200000000ff */
[----:B0-----:R-:W4:Y:S01]  /*8b2d0*/  LDL.LU.64 R30, [R1+0x168] ;  /* 0x00016800011e7983 */ /* 0x001f220000300a00 */
[----:B------:R-:W-:-:S02]  /*8b2e0*/  PRMT R0, R8, 0x7772, RZ ;  /* 0x0000777208007816 */ /* 0x000fc400000000ff */
[----:B------:R-:W-:-:S07]  /*8b2f0*/  PRMT R8, R8, 0x7773, RZ ;  /* 0x0000777308087816 */ /* 0x000fce00000000ff */
[----:B--2---:R0:W-:Y:S01]  /*8b300*/  @P6 STG.E.U8 desc[UR56][R228.64], R12 ;  /* 0x0000000ce4006986 */ /* 0x0041e2000c101138 */
[----:B------:R-:W-:Y:S01]  /*8b310*/  ISETP.LT.AND P6, PT, R5, UR4, !P1 ;  /* 0x0000000405007c0c */ /* 0x000fe2000cfc1270 */
[----:B------:R-:W-:Y:S02]  /*8b320*/  ULDC UR4, c[0x0][0x228] ;  /* 0x00008a0000047ab9 */ /* 0x000fe40000000800 */
[----:B0-----:R-:W2:Y:S10]  /*8b330*/  LDL.LU.64 R228, [R1+0x160] ;  /* 0x0001600001e47983 */ /* 0x001eb40000300a00 */
[----:B---3--:R0:W-:Y:S01]  /*8b340*/  @P6 STG.E.U8 desc[UR56][R28.64], R7 ;  /* 0x000000071c006986 */ /* 0x0081e2000c101138 */
[----:B------:R-:W-:Y:S01]  /*8b350*/  ISETP.LT.AND P6, PT, R4, UR4, !P1 ;  /* 0x0000000404007c0c */ /* 0x000fe2000cfc1270 */
[----:B------:R-:W-:-:S02]  /*8b360*/  ULDC UR4, c[0x0][0x228] ;  /* 0x00008a0000047ab9 */ /* 0x000fc40000000800 */
[----:B0-----:R-:W3:Y:S10]  /*8b370*/  LDL.LU.64 R28, [R1+0x158] ;  /* 0x00015800011c7983 */ /* 0x001ef40000300a00 */
[----:B------:R0:W-:Y:S01]  /*8b380*/  @P6 STG.E.U8 desc[UR56][R224.64], R0 ;  /* 0x00000000e0006986 */ /* 0x0001e2000c101138 */
[----:B------:R-:W-:-:S02]  /*8b390*/  ISETP.LT.AND P6, PT, R3, UR4, !P1 ;  /* 0x0000000403007c0c */ /* 0x000fc4000cfc1270 */
[----:B------:R-:W-:Y:S01]  /*8b3a0*/  LOP3.LUT P5, RZ, R221, 0x40000000, RZ, 0xc0, !PT ;  /* 0x40000000ddff7812 */ /* 0x000fe200078ac0ff */
[----:B------:R-:W-:Y:S01]  /*8b3b0*/  ULDC UR4, c[0x0][0x228] ;  /* 0x00008a0000047ab9 */ /* 0x000fe20000000800 */
[----:B0-----:R-:W3:Y:S09]  /*8b3c0*/  LDL.LU.64 R224, [R1+0x150] ;  /* 0x0001500001e07983 */ /* 0x001ef20000300a00 */
[----:B------:R0:W-:Y:S04]  /*8b3d0*/  @P6 STG.E.U8 desc[UR56][R226.64], R8 ;  /* 0x00000008e2006986 */ /* 0x0001e8000c101138 */
[----:B0-----:R-:W3:Y:S01]  /*8b3e0*/  LDL.LU.64 R226, [R1+0x148] ;  /* 0x0001480001e27983 */ /* 0x001ee20000300a00 */
[----:B------:R-:W-:-:S02]  /*8b3f0*/  ISETP.LT.AND P6, PT, R2, UR4, !P5 ;  /* 0x0000000402007c0c */ /* 0x000fc4000efc1270 */
[C---:B------:R-:W-:Y:S01]  /*8b400*/  PRMT R6, R252.reuse, 0x7770, RZ ;  /* 0x00007770fc067816 */ /* 0x040fe200000000ff */
[----:B------:R-:W-:Y:S01]  /*8b410*/  ULDC UR4, c[0x0][0x228] ;  /* 0x00008a0000047ab9 */ /* 0x000fe20000000800 */
[C---:B------:R-:W-:Y:S02]  /*8b420*/  PRMT R0, R252.reuse, 0x7771, RZ ;  /* 0x00007771fc007816 */ /* 0x040fe400000000ff */
[----:B------:R-:W-:Y:S01]  /*8b430*/  PRMT R7, R252, 0x7772, RZ ;  /* 0x00007772fc077816 */ /* 0x000fe200000000ff */
[----:B------:R-:W3:Y:S06]  /*8b440*/  LDL.LU.64 R36, [R1+0x140] ;  /* 0x0001400001247983 */ /* 0x000eec0000300a00 */
[----:B----4-:R0:W-:Y:S01]  /*8b450*/  @P6 STG.E.U8 desc[UR56][R32.64], R6 ;  /* 0x0000000620006986 */ /* 0x0101e2000c101138 */
[----:B------:R-:W-:Y:S01]  /*8b460*/  ISETP.LT.AND P6, PT, R5, UR4, !P5 ;  /* 0x0000000405007c0c */ /* 0x000fe2000efc1270 */
[----:B------:R-:W-:Y:S01]  /*8b470*/  ULDC UR4, c[0x0][0x228] ;  /* 0x00008a0000047ab9 */ /* 0x000fe20000000800 */
[----:B------:R-:W-:Y:S01]  /*8b480*/  LOP3.LUT P2, RZ, R221, 0x20000000, RZ, 0xc0, !PT ;  /* 0x20000000ddff7812 */ /* 0x000fe2000784c0ff */
[----:B0-----:R-:W4:Y:S10]  /*8b490*/  LDL.LU.64 R32, [R1+0x138] ;  /* 0x0001380001207983 */ /* 0x001f340000300a00 */
[----:B------:R0:W-:Y:S01]  /*8b4a0*/  @P6 STG.E.U8 desc[UR56][R30.64], R0 ;  /* 0x000000001e006986 */ /* 0x0001e2000c101138 */
[----:B------:R-:W-:Y:S01]  /*8b4b0*/  ISETP.LT.AND P6, PT, R4, UR4, !P5 ;  /* 0x0000000404007c0c */ /* 0x000fe2000efc1270 */
[----:B------:R-:W-:-:S02]  /*8b4c0*/  ULDC UR4, c[0x0][0x228] ;  /* 0x00008a0000047ab9 */ /* 0x000fc40000000800 */
[----:B------:R-:W-:Y:S02]  /*8b4d0*/  ISETP.LT.AND P5, PT, R3, UR4, !P5 ;  /* 0x0000000403007c0c */ /* 0x000fe4000efa1270 */
[----:B------:R-:W-:Y:S01]  /*8b4e0*/  PRMT R6, R252, 0x7773, RZ ;  /* 0x00007773fc067816 */ /* 0x000fe200000000ff */
[----:B------:R-:W-:Y:S01]  /*8b4f0*/  ULDC UR4, c[0x0][0x228] ;  /* 0x00008a0000047ab9 */ /* 0x000fe20000000800 */
[----:B0-----:R-:W4:Y:S04]  /*8b500*/  LDL.LU.64 R30, [R1+0x130] ;  /* 0x00013000011e7983 */ /* 0x001f280000300a00 */
[----:B------:R-:W4:Y:S01]  /*8b510*/  LDL.LU R251, [R1+0xb8] ;  /* 0x0000b80001fb7983 */ /* 0x000f220000300800 */
[C---:B------:R-:W-:Y:S02]  /*8b520*/  PRMT R8, R9.reuse, 0x7770, RZ ;  /* 0x0000777009087816 */ /* 0x040fe400000000ff */
[----:B------:R-:W-:Y:S01]  /*8b530*/  PRMT R0, R9, 0x7771, RZ ;  /* 0x0000777109007816 */ /* 0x000fe200000000ff */
[----:B--2---:R0:W-:Y:S01]  /*8b540*/  @P6 STG.E.U8 desc[UR56][R228.64], R7 ;  /* 0x00000007e4006986 */ /* 0x0041e2000c101138 */
[----:B------:R-:W-:Y:S01]  /*8b550*/  ISETP.LT.AND P6, PT, R2, UR4, !P2 ;  /* 0x0000000402007c0c */ /* 0x000fe2000d7c1270 */
[----:B------:R-:W-:-:S02]  /*8b560*/  ULDC UR4, c[0x0][0x228] ;  /* 0x00008a0000047ab9 */ /* 0x000fc40000000800 */
[----:B0-----:R-:W2:Y:S04]  /*8b570*/  LDL.LU.64 R228, [R1+0x128] ;  /* 0x0001280001e47983 */ /* 0x001ea80000300a00 */
[----:B---3--:R0:W-:Y:S01]  /*8b580*/  @P5 STG.E.U8 desc[UR56][R28.64], R6 ;  /* 0x000000061c005986 */ /* 0x0081e2000c101138 */
[----:B------:R-:W-:Y:S01]  /*8b590*/  ISETP.LT.AND P5, PT, R5, UR4, !P2 ;  /* 0x0000000405007c0c */ /* 0x000fe2000d7a1270 */
[----:B------:R-:W-:Y:S02]  /*8b5a0*/  ULDC UR4, c[0x0][0x228] ;  /* 0x00008a0000047ab9 */ /* 0x000fe40000000800 */
[----:B0-----:R-:W3:Y:S04]  /*8b5b0*/  LDL.LU.64 R28, [R1+0x120] ;  /* 0x00012000011c7983 */ /* 0x001ee80000300a00 */
[----:B------:R0:W-:Y:S04]  /*8b5c0*/  @P6 STG.E.U8 desc[UR56][R224.64], R8 ;  /* 0x00000008e0006986 */ /* 0x0001e8000c101138 */
[----:B0-----:R-:W3:Y:S04]  /*8b5d0*/  LDL.LU.64 R224, [R1+0x118] ;  /* 0x0001180001e07983 */ /* 0x001ee80000300a00 */
[----:B------:R0:W-:Y:S04]  /*8b5e0*/  @P5 STG.E.U8 desc[UR56][R226.64], R0 ;  /* 0x00000000e2005986 */ /* 0x0001e8000c101138 */
[----:B0-----:R-:W3:Y:S01]  /*8b5f0*/  LDL.LU.64 R226, [R1+0x110] ;  /* 0x0001100001e27983 */ /* 0x001ee20000300a00 */
[----:B------:R-:W-:-:S02]  /*8b600*/  ISETP.LT.AND P6, PT, R4, UR4, !P2 ;  /* 0x0000000404007c0c */ /* 0x000fc4000d7c1270 */
[----:B------:R-:W-:Y:S02]  /*8b610*/  ISETP.LT.AND P2, PT, R3, UR5, !P2 ;  /* 0x0000000503007c0c */ /* 0x000fe4000d741270 */
[----:B------:R-:W-:Y:S01]  /*8b620*/  LOP3.LUT P0, RZ, R221, 0x10000000, RZ, 0xc0, !PT ;  /* 0x10000000ddff7812 */ /* 0x000fe2000780c0ff */
[----:B------:R-:W-:Y:S01]  /*8b630*/  ULDC UR4, c[0x0][0x228] ;  /* 0x00008a0000047ab9 */ /* 0x000fe20000000800 */
[C---:B------:R-:W-:Y:S01]  /*8b640*/  PRMT R7, R9.reuse, 0x7772, RZ ;  /* 0x0000777209077816 */ /* 0x040fe200000000ff */
[----:B------:R-:W3:Y:S01]  /*8b650*/  LDL.LU.64 R52, [R1+0x108] ;  /* 0x0001080001347983 */ /* 0x000ee20000300a00 */
[----:B------:R-:W-:Y:S02]  /*8b660*/  ISETP.LT.AND P5, PT, R2, UR4, !P0 ;  /* 0x0000000402007c0c */ /* 0x000fe4000c7a1270 */
[----:B------:R-:W-:Y:S01]  /*8b670*/  PRMT R9, R9, 0x7773, RZ ;  /* 0x0000777309097816 */ /* 0x000fe200000000ff */
[----:B------:R-:W3:Y:S04]  /*8b680*/  LDL.LU.64 R38, [R1+0x100] ;  /* 0x0001000001267983 */ /* 0x000ee80000300a00 */
[----:B------:R-:W3:Y:S01]  /*8b690*/  LDL.LU R252, [R1+0xbc] ;  /* 0x0000bc0001fc7983 */ /* 0x000ee20000300800 */
[----:B------:R-:W-:Y:S01]  /*8b6a0*/  ULDC UR4, c[0x0][0x228] ;  /* 0x00008a0000047ab9 */ /* 0x000fe20000000800 */
[----:B------:R-:W-:-:S02]  /*8b6b0*/  ULDC UR5, c[0x0][0x228] ;  /* 0x00008a0000057ab9 */ /* 0x000fc40000000800 */
[----:B------:R-:W3:Y:S04]  /*8b6c0*/  LDL.LU.64 R34, [R1+0xf8] ;  /* 0x0000f80001227983 */ /* 0x000ee80000300a00 */
[----:B------:R0:W-:Y:S01]  /*8b6d0*/  @P6 STG.E.U8 desc[UR56][R36.64], R7 ;  /* 0x0000000724006986 */ /* 0x0001e2000c101138 */
[----:B------:R-:W-:Y:S02]  /*8b6e0*/  LOP3.LUT P3, RZ, R221, 0x8000000, RZ, 0xc0, !PT ;  /* 0x08000000ddff7812 */ /* 0x000fe4000786c0ff */
[----:B------:R-:W-:Y:S01]  /*8b6f0*/  ISETP.LT.AND P6, PT, R4, UR5, !P0 ;  /* 0x0000000504007c0c */ /* 0x000fe2000c7c1270 */
[----:B------:R-:W-:Y:S01]  /*8b700*/  ULDC UR5, c[0x0][0x228] ;  /* 0x00008a0000057ab9 */ /* 0x000fe20000000800 */
[----:B0-----:R-:W3:Y:S04]  /*8b710*/  LDL.LU.64 R36, [R1+0xf0] ;  /* 0x0000f00001247983 */ /* 0x001ee80000300a00 */
[----:B----4-:R0:W-:Y:S01]  /*8b720*/  @P2 STG.E.U8 desc[UR56][R32.64], R9 ;  /* 0x0000000920002986 */ /* 0x0101e2000c101138 */
[----:B------:R-:W-:Y:S01]  /*8b730*/  ISETP.LT.AND P2, PT, R5, UR4, !P0 ;  /* 0x0000000405007c0c */ /* 0x000fe2000c741270 */
[----:B------:R-:W-:-:S02]  /*8b740*/  ULDC UR4, c[0x0][0x228] ;  /* 0x00008a0000047ab9 */ /* 0x000fc40000000800 */
[----:B------:R-:W-:Y:S01]  /*8b750*/  ISETP.LT.AND P0, PT, R3, UR4, !P0 ;  /* 0x0000000403007c0c */ /* 0x000fe2000c701270 */
[----:B------:R-:W-:Y:S01]  /*8b760*/  ULDC UR4, c[0x0][0x228] ;  /* 0x00008a0000047ab9 */ /* 0x000fe20000000800 */
[----:B0-----:R-:W4:Y:S01]  /*8b770*/  LDL.LU.64 R32, [R1+0xe8] ;  /* 0x0000e80001207983 */ /* 0x001f220000300a00 */
[----:B------:R-:W-:-:S05]  /*8b780*/  PRMT R0, R251, 0x7770, RZ ;  /* 0x00007770fb007816 */ /* 0x000fca00000000ff */
[----:B------:R0:W-:Y:S01]  /*8b790*/  @P5 STG.E.U8 desc[UR56][R30.64], R0 ;  /* 0x000000001e005986 */ /* 0x0001e2000c101138 */
[----:B------:R-:W-:Y:S02]  /*8b7a0*/  ISETP.LT.AND P5, PT, R2, UR4, !P3 ;  /* 0x0000000402007c0c */ /* 0x000fe4000dfa1270 */
[C---:B------:R-:W-:Y:S02]  /*8b7b0*/  PRMT R6, R251.reuse, 0x7771, RZ ;  /* 0x00007771fb067816 */ /* 0x040fe400000000ff */
[C---:B------:R-:W-:Y:S02]  /*8b7c0*/  PRMT R7, R251.reuse, 0x7772, RZ ;  /* 0x00007772fb077816 */ /* 0x040fe400000000ff */
[----:B------:R-:W-:Y:S01]  /*8b7d0*/  PRMT R8, R251, 0x7773, RZ ;  /* 0x00007773fb087816 */ /* 0x000fe200000000ff */
[----:B------:R-:W-:Y:S01]  /*8b7e0*/  ULDC UR4, c[0x0][0x228] ;  /* 0x00008a0000047ab9 */ /* 0x000fe20000000800 */
[----:B0-----:R-:W-:Y:S01]  /*8b7f0*/  PRMT R0, R10, 0x7770, RZ ;  /* 0x000077700a007816 */ /* 0x001fe200000000ff */
[----:B------:R-:W4:Y:S04]  /*8b800*/  LDL.LU.64 R30, [R1+0xe0] ;  /* 0x0000e000011e7983 */ /* 0x000f280000300a00 */
[----:B--2---:R0:W-:Y:S04]  /*8b810*/  @P2 STG.E.U8 desc[UR56][R228.64], R6 ;  /* 0x00000006e4002986 */ /* 0x0041e8000c101138 */
[----:B0-----:R-:W2:Y:S04]  /*8b820*/  LDL.LU.64 R228, [R1+0xd8] ;  /* 0x0000d80001e47983 */ /* 0x001ea80000300a00 */
[----:B---3--:R0:W-:Y:S04]  /*8b830*/  @P6 STG.E.U8 desc[UR56][R28.64], R7 ;  /* 0x000000071c006986 */ /* 0x0081e8000c101138 */
[----:B0-----:R-:W3:Y:S04]  /*8b840*/  LDL.LU.64 R28, [R1+0xd0] ;  /* 0x0000d000011c7983 */ /* 0x001ee80000300a00 */
[----:B------:R0:W-:Y:S04]  /*8b850*/  @P0 STG.E.U8 desc[UR56][R224.64], R8 ;  /* 0x00000008e0000986 */ /* 0x0001e8000c101138 */
[----:B0-----:R-:W3:Y:S04]  /*8b860*/  LDL.LU.64 R224, [R1+0xc8] ;  /* 0x0000c80001e07983 */ /* 0x001ee80000300a00 */
[----:B------:R0:W-:Y:S04]  /*8b870*/  @P5 STG.E.U8 desc[UR56][R226.64], R0 ;  /* 0x00000000e2005986 */ /* 0x0001e8000c101138 */
[----:B0-----:R-:W3:Y:S01]  /*8b880*/  LDL.LU.64 R226, [R1+0xc0] ;  /* 0x0000c00001e27983 */ /* 0x001ee20000300a00 */
[----:B------:R-:W-:-:S02]  /*8b890*/  LOP3.LUT P1, RZ, R221, 0x2000000, RZ, 0xc0, !PT ;  /* 0x02000000ddff7812 */ /* 0x000fc4000782c0ff */
[----:B------:R-:W-:Y:S02]  /*8b8a0*/  ISETP.LT.AND P2, PT, R5, UR4, !P3 ;  /* 0x0000000405007c0c */ /* 0x000fe4000df41270 */
[----:B------:R-:W-:Y:S01]  /*8b8b0*/  ISETP.LT.AND P0, PT, R4, UR5, !P3 ;  /* 0x0000000504007c0c */ /* 0x000fe2000df01270 */
[----:B------:R-:W-:Y:S01]  /*8b8c0*/  ULDC UR4, c[0x0][0x228] ;  /* 0x00008a0000047ab9 */ /* 0x000fe20000000800 */
[----:B------:R-:W-:Y:S01]  /*8b8d0*/  ULDC UR5, c[0x0][0x228] ;  /* 0x00008a0000057ab9 */ /* 0x000fe20000000800 */
[----:B------:R-:W-:Y:S02]  /*8b8e0*/  ISETP.LT.AND P3, PT, R3, UR4, !P3 ;  /* 0x0000000403007c0c */ /* 0x000fe4000df61270 */
[----:B------:R-:W-:Y:S02]  /*8b8f0*/  ISETP.LT.AND P6, PT, R2, UR5, !P1 ;  /* 0x0000000502007c0c */ /* 0x000fe4000cfc1270 */
[C---:B------:R-:W-:Y:S02]  /*8b900*/  PRMT R6, R10.reuse, 0x7771, RZ ;  /* 0x000077710a067816 */ /* 0x040fe400000000ff */
[----:B------:R-:W-:-:S02]  /*8b910*/  PRMT R7, R10, 0x7772, RZ ;  /* 0x000077720a077816 */ /* 0x000fc400000000ff */
[----:B------:R-:W-:Y:S02]  /*8b920*/  PRMT R10, R10, 0x7773, RZ ;  /* 0x000077730a0a7816 */ /* 0x000fe400000000ff */
[----:B------:R-:W-:Y:S02]  /*8b930*/  LOP3.LUT P4, RZ, R221, 0x4000000, RZ, 0xc0, !PT ;  /* 0x04000000ddff7812 */ /* 0x000fe4000788c0ff */
[----:B------:R-:W-:Y:S01]  /*8b940*/  PRMT R0, R252, 0x7770, RZ ;  /* 0x00007770fc007816 */ /* 0x000fe200000000ff */
[----:B------:R-:W-:Y:S01]  /*8b950*/  ULDC UR4, c[0x0][0x228] ;  /* 0x00008a0000047ab9 */ /* 0x000fe20000000800 */
[----:B------:R-:W-:Y:S01]  /*8b960*/  ULDC UR5, c[0x0][0x228] ;  /* 0x00008a0000057ab9 */ /* 0x000fe20000000800 */
[----:B------:R-:W-:Y:S04]  /*8b970*/  @P2 STG.E.U8 desc[UR56][R52.64], R6 ;  /* 0x0000000634002986 */ /* 0x000fe8000c101138 */
[----:B------:R-:W-:Y:S01]  /*8b980*/  @P0 STG.E.U8 desc[UR56][R38.64], R7 ;  /* 0x0000000726000986 */ /* 0x000fe2000c101138 */
[----:B------:R-:W-:-:S02]  /*8b990*/  ISETP.LT.AND P0, PT, R5, UR4, !P1 ;  /* 0x0000000405007c0c */ /* 0x000fc4000cf01270 */
[----:B------:R-:W-:Y:S01]  /*8b9a0*/  ISETP.LT.AND P2, PT, R5, UR5, !P4 ;  /* 0x0000000505007c0c */ /* 0x000fe2000e741270 */
[----:B------:R-:W-:Y:S01]  /*8b9b0*/  @P3 STG.E.U8 desc[UR56][R34.64], R10 ;  /* 0x0000000a22003986 */ /* 0x000fe2000c101138 */
[----:B------:R-:W-:-:S03]  /*8b9c0*/  ULDC UR4, c[0x0][0x228] ;  /* 0x00008a0000047ab9 */ /* 0x000fc60000000800 */
[----:B------:R0:W-:Y:S01]  /*8b9d0*/  @P6 STG.E.U8 desc[UR56][R36.64], R0 ;  /* 0x0000000024006986 */ /* 0x0001e2000c101138 */
[----:B------:R-:W-:Y:S01]  /*8b9e0*/  ULDC UR5, c[0x0][0x228] ;  /* 0x00008a0000057ab9 */ /* 0x000fe20000000800 */
[----:B------:R-:W-:Y:S02]  /*8b9f0*/  ISETP.LT.AND P6, PT, R4, UR4, !P1 ;  /* 0x0000000404007c0c */ /* 0x000fe4000cfc1270 */
[----:B------:R-:W-:Y:S02]  /*8ba00*/  ISETP.LT.AND P5, PT, R2, UR6, !P4 ;  /* 0x0000000602007c0c */ /* 0x000fe4000e7a1270 */
[C---:B------:R-:W-:Y:S01]  /*8ba10*/  ISETP.LT.AND P1, PT, R3.reuse, UR5, !P1 ;  /* 0x0000000503007c0c */ /* 0x040fe2000cf21270 */
[----:B------:R-:W-:Y:S02]  /*8ba20*/  ULDC UR6, c[0x0][0x228] ;  /* 0x00008a0000067ab9 */ /* 0x000fe40000000800 */
[----:B------:R-:W-:Y:S02]  /*8ba30*/  ISETP.LT.AND P3, PT, R4, UR6, !P4 ;  /* 0x0000000604007c0c */ /* 0x000fe4000e761270 */
[----:B------:R-:W-:-:S02]  /*8ba40*/  ISETP.LT.AND P4, PT, R3, UR6, !P4 ;  /* 0x0000000603007c0c */ /* 0x000fc4000e781270 */
[C---:B------:R-:W-:Y:S02]  /*8ba50*/  PRMT R2, R252.reuse, 0x7771, RZ ;  /* 0x00007771fc027816 */ /* 0x040fe400000000ff */
[C---:B------:R-:W-:Y:S02]  /*8ba60*/  PRMT R3, R252.reuse, 0x7772, RZ ;  /* 0x00007772fc037816 */ /* 0x040fe400000000ff */
[----:B------:R-:W-:Y:S02]  /*8ba70*/  PRMT R4, R252, 0x7773, RZ ;  /* 0x00007773fc047816 */ /* 0x000fe400000000ff */
[C---:B0-----:R-:W-:Y:S02]  /*8ba80*/  PRMT R0, R11.reuse, 0x7770, RZ ;  /* 0x000077700b007816 */ /* 0x041fe400000000ff */
[C---:B------:R-:W-:Y:S02]  /*8ba90*/  PRMT R5, R11.reuse, 0x7771, RZ ;  /* 0x000077710b057816 */ /* 0x040fe400000000ff */
[C---:B------:R-:W-:Y:S01]  /*8baa0*/  PRMT R6, R11.reuse, 0x7772, RZ ;  /* 0x000077720b067816 */ /* 0x040fe200000000ff */
[----:B----4-:R0:W-:Y:S01]  /*8bab0*/  @P0 STG.E.U8 desc[UR56][R32.64], R2 ;  /* 0x0000000220000986 */ /* 0x0101e2000c101138 */
[----:B------:R-:W-:-:S03]  /*8bac0*/  PRMT R11, R11, 0x7773, RZ ;  /* 0x000077730b0b7816 */ /* 0x000fc600000000ff */
[----:B------:R0:W-:Y:S04]  /*8bad0*/  @P6 STG.E.U8 desc[UR56][R30.64], R3 ;  /* 0x000000031e006986 */ /* 0x0001e8000c101138 */
[----:B--2---:R0:W-:Y:S04]  /*8bae0*/  @P1 STG.E.U8 desc[UR56][R228.64], R4 ;  /* 0x00000004e4001986 */ /* 0x0041e8000c101138 */
[----:B---3--:R0:W-:Y:S04]  /*8baf0*/  @P5 STG.E.U8 desc[UR56][R28.64], R0 ;  /* 0x000000001c005986 */ /* 0x0081e8000c101138 */
[----:B------:R0:W-:Y:S04]  /*8bb00*/  @P2 STG.E.U8 desc[UR56][R224.64], R5 ;  /* 0x00000005e0002986 */ /* 0x0001e8000c101138 */
[----:B------:R0:W-:Y:S01]  /*8bb10*/  @P3 STG.E.U8 desc[UR56][R226.64], R6 ;  /* 0x00000006e2003986 */ /* 0x0001e2000c101138 */
[----:B------:R-:W-:Y:S05]  /*8bb20*/  @!P4 EXIT ;  /* 0x000000000000c94d */ /* 0x000fea0003800000 */
[----:B0-----:R-:W2:Y:S04]  /*8bb30*/  LDL.LU.64 R226, [R1+0x50] ;  /* 0x0000500001e27983 */ /* 0x001ea80000300a00 */
[----:B--2---:R-:W-:Y:S01]  /*8bb40*/  STG.E.U8 desc[UR56][R226.64], R11 ;  /* 0x0000000be2007986 */ /* 0x004fe2000c101138 */
[----:B------:R-:W-:Y:S05]  /*8bb50*/  EXIT ;  /* 0x000000000000794d */ /* 0x000fea0003800000 */
.L_x_3:
[----:B------:R-:W-:-:S00]  /*8bb60*/  BRA `(.L_x_3) ;  /* 0xfffffffc00fc7947 */ /* 0x000fc0000383ffff */
[----:B------:R-:W-:-:S00]  /*8bb70*/  NOP ;  /* 0x0000000000007918 */ /* 0x000fc00000000000 */
        /* <DEDUP_REMOVED lines=8> */
.L_x_4:


//--------------------- .nv.shared.matmul_kernel  --------------------------
	.section	.nv.shared.matmul_kernel,"aw",@nobits
	.sectionflags	@""
	.align	16
	.zero		1024


//--------------------- .nv.shared.reserved.0     --------------------------
	.section	.nv.shared.reserved.0,"aw",@nobits
	.weak		__nv_reservedSMEM_offset_0_alias
	.size		__nv_reservedSMEM_offset_0_alias, 0, 0
	.other		__nv_reservedSMEM_offset_0_alias,@"STO_CUDA_RESERVED_SHARED STV_DEFAULT"
__nv_reservedSMEM_offset_0_alias:
	.zero		0


//--------------------- .nv.constant0.matmul_kernel --------------------------
	.section	.nv.constant0.matmul_kernel,"a",@progbits
	.sectionflags	@""
	.align	4
.nv.constant0.matmul_kernel:
	.zero		608


//--------------------- SYMBOLS --------------------------

	.type		.nv.reservedSmem.offset0,@object
	.size		.nv.reservedSmem.offset0,0x4
